//
// Generated by NVIDIA NVVM Compiler
//
// Compiler Build ID: CL-36424714
// Cuda compilation tools, release 13.0, V13.0.88
// Based on NVVM 20.0.0
//

.version 9.0
.target sm_100
.address_size 64

	// .globl	_Z4initPdi
.extern .func  (.param .b32 func_retval0) vprintf
(
	.param .b64 vprintf_param_0,
	.param .b64 vprintf_param_1
)
;
// _ZZN3cub18CUB_300001_SM_10006detail6reduce28DeviceReduceSingleTileKernelINS2_10policy_hubIdjN4cuda3__47maximumIvEEE10Policy1000EPdSB_jS8_ddNS5_3std3__410__identityEEEvT0_T1_T2_T3_T4_T6_E12temp_storage has been demoted
// _ZZN3cub18CUB_300001_SM_10006detail6reduce18DeviceReduceKernelINS2_10policy_hubIdjN4cuda3__47maximumIvEEE10Policy1000EPdjS8_dNS5_3std3__410__identityEEEvT0_PT3_T1_NS0_13GridEvenShareISI_EET2_T4_E12temp_storage has been demoted
// _ZZN3cub18CUB_300001_SM_10006detail6reduce28DeviceReduceSingleTileKernelINS2_10policy_hubIdjN4cuda3__47maximumIvEEE10Policy1000EPdSB_iS8_ddNS5_3std3__410__identityEEEvT0_T1_T2_T3_T4_T6_E12temp_storage has been demoted
.global .align 1 .b8 _ZN34_INTERNAL_6b7d73e8_4_k_cu_9481f3084cuda3std3__45__cpo5beginE[1];
.global .align 1 .b8 _ZN34_INTERNAL_6b7d73e8_4_k_cu_9481f3084cuda3std3__45__cpo3endE[1];
.global .align 1 .b8 _ZN34_INTERNAL_6b7d73e8_4_k_cu_9481f3084cuda3std3__45__cpo6cbeginE[1];
.global .align 1 .b8 _ZN34_INTERNAL_6b7d73e8_4_k_cu_9481f3084cuda3std3__45__cpo4cendE[1];
.global .align 1 .b8 _ZN34_INTERNAL_6b7d73e8_4_k_cu_9481f3084cuda3std3__45__cpo6rbeginE[1];
.global .align 1 .b8 _ZN34_INTERNAL_6b7d73e8_4_k_cu_9481f3084cuda3std3__45__cpo4rendE[1];
.global .align 1 .b8 _ZN34_INTERNAL_6b7d73e8_4_k_cu_9481f3084cuda3std3__45__cpo7crbeginE[1];
.global .align 1 .b8 _ZN34_INTERNAL_6b7d73e8_4_k_cu_9481f3084cuda3std3__45__cpo5crendE[1];
.global .align 1 .b8 _ZN34_INTERNAL_6b7d73e8_4_k_cu_9481f3084cuda3std3__436_GLOBAL__N__6b7d73e8_4_k_cu_9481f3086ignoreE[1];
.global .align 1 .b8 _ZN34_INTERNAL_6b7d73e8_4_k_cu_9481f3084cuda3std3__419piecewise_constructE[1];
.global .align 1 .b8 _ZN34_INTERNAL_6b7d73e8_4_k_cu_9481f3084cuda3std3__48in_placeE[1];
.global .align 1 .b8 _ZN34_INTERNAL_6b7d73e8_4_k_cu_9481f3084cuda3std3__420unreachable_sentinelE[1];
.global .align 1 .b8 _ZN34_INTERNAL_6b7d73e8_4_k_cu_9481f3084cuda3std3__47nulloptE[1];
.global .align 1 .b8 _ZN34_INTERNAL_6b7d73e8_4_k_cu_9481f3084cuda3std3__48unexpectE[1];
.global .align 1 .b8 _ZN34_INTERNAL_6b7d73e8_4_k_cu_9481f3084cuda3std6ranges3__45__cpo4swapE[1];
.global .align 1 .b8 _ZN34_INTERNAL_6b7d73e8_4_k_cu_9481f3084cuda3std6ranges3__45__cpo9iter_moveE[1];
.global .align 1 .b8 _ZN34_INTERNAL_6b7d73e8_4_k_cu_9481f3084cuda3std6ranges3__45__cpo5beginE[1];
.global .align 1 .b8 _ZN34_INTERNAL_6b7d73e8_4_k_cu_9481f3084cuda3std6ranges3__45__cpo3endE[1];
.global .align 1 .b8 _ZN34_INTERNAL_6b7d73e8_4_k_cu_9481f3084cuda3std6ranges3__45__cpo6cbeginE[1];
.global .align 1 .b8 _ZN34_INTERNAL_6b7d73e8_4_k_cu_9481f3084cuda3std6ranges3__45__cpo4cendE[1];
.global .align 1 .b8 _ZN34_INTERNAL_6b7d73e8_4_k_cu_9481f3084cuda3std6ranges3__45__cpo7advanceE[1];
.global .align 1 .b8 _ZN34_INTERNAL_6b7d73e8_4_k_cu_9481f3084cuda3std6ranges3__45__cpo9iter_swapE[1];
.global .align 1 .b8 _ZN34_INTERNAL_6b7d73e8_4_k_cu_9481f3084cuda3std6ranges3__45__cpo4nextE[1];
.global .align 1 .b8 _ZN34_INTERNAL_6b7d73e8_4_k_cu_9481f3084cuda3std6ranges3__45__cpo4prevE[1];
.global .align 1 .b8 _ZN34_INTERNAL_6b7d73e8_4_k_cu_9481f3084cuda3std6ranges3__45__cpo4dataE[1];
.global .align 1 .b8 _ZN34_INTERNAL_6b7d73e8_4_k_cu_9481f3084cuda3std6ranges3__45__cpo5cdataE[1];
.global .align 1 .b8 _ZN34_INTERNAL_6b7d73e8_4_k_cu_9481f3084cuda3std6ranges3__45__cpo4sizeE[1];
.global .align 1 .b8 _ZN34_INTERNAL_6b7d73e8_4_k_cu_9481f3084cuda3std6ranges3__45__cpo5ssizeE[1];
.global .align 1 .b8 _ZN34_INTERNAL_6b7d73e8_4_k_cu_9481f3084cuda3std6ranges3__45__cpo8distanceE[1];
.global .align 1 .b8 _ZN34_INTERNAL_6b7d73e8_4_k_cu_9481f3086thrust24THRUST_300001_SM_1000_NS6system6detail10sequential3seqE[1];
.global .align 1 .b8 _ZN34_INTERNAL_6b7d73e8_4_k_cu_9481f3086thrust24THRUST_300001_SM_1000_NS12placeholders2_1E[1];
.global .align 1 .b8 _ZN34_INTERNAL_6b7d73e8_4_k_cu_9481f3086thrust24THRUST_300001_SM_1000_NS12placeholders2_2E[1];
.global .align 1 .b8 _ZN34_INTERNAL_6b7d73e8_4_k_cu_9481f3086thrust24THRUST_300001_SM_1000_NS12placeholders2_3E[1];
.global .align 1 .b8 _ZN34_INTERNAL_6b7d73e8_4_k_cu_9481f3086thrust24THRUST_300001_SM_1000_NS12placeholders2_4E[1];
.global .align 1 .b8 _ZN34_INTERNAL_6b7d73e8_4_k_cu_9481f3086thrust24THRUST_300001_SM_1000_NS12placeholders2_5E[1];
.global .align 1 .b8 _ZN34_INTERNAL_6b7d73e8_4_k_cu_9481f3086thrust24THRUST_300001_SM_1000_NS12placeholders2_6E[1];
.global .align 1 .b8 _ZN34_INTERNAL_6b7d73e8_4_k_cu_9481f3086thrust24THRUST_300001_SM_1000_NS12placeholders2_7E[1];
.global .align 1 .b8 _ZN34_INTERNAL_6b7d73e8_4_k_cu_9481f3086thrust24THRUST_300001_SM_1000_NS12placeholders2_8E[1];
.global .align 1 .b8 _ZN34_INTERNAL_6b7d73e8_4_k_cu_9481f3086thrust24THRUST_300001_SM_1000_NS12placeholders2_9E[1];
.global .align 1 .b8 _ZN34_INTERNAL_6b7d73e8_4_k_cu_9481f3086thrust24THRUST_300001_SM_1000_NS12placeholders3_10E[1];
.global .align 1 .b8 $str[5] = {37, 108, 102, 32};
.global .align 1 .b8 $str$1[2] = {10};

.visible .entry _Z4initPdi(
	.param .u64 .ptr .align 1 _Z4initPdi_param_0,
	.param .u32 _Z4initPdi_param_1
)
{
	.reg .pred 	%p<8>;
	.reg .b32 	%r<66>;
	.reg .b64 	%rd<69>;
	.reg .b64 	%fd<60>;

	ld.param.u64 	%rd2, [_Z4initPdi_param_0];
	ld.param.u32 	%r30, [_Z4initPdi_param_1];
	cvta.to.global.u64 	%rd1, %rd2;
	add.s32 	%r1, %r30, -1;
	cvt.rn.f64.s32 	%fd2, %r30;
	mov.f64 	%fd3, 0d4024000000000000;
	div.rn.f64 	%fd1, %fd3, %fd2;
	mov.b64 	%rd3, 4621819117588971520;
	st.global.u64 	[%rd1], %rd3;
	mul.wide.s32 	%rd4, %r30, 8;
	add.s64 	%rd5, %rd1, %rd4;
	mov.b64 	%rd6, 4626322717216342016;
	st.global.u64 	[%rd5+-8], %rd6;
	mul.lo.s32 	%r2, %r1, %r30;
	mul.wide.s32 	%rd7, %r2, 8;
	add.s64 	%rd8, %rd1, %rd7;
	st.global.u64 	[%rd8], %rd6;
	add.s64 	%rd9, %rd8, %rd4;
	mov.b64 	%rd10, 4629137466983448576;
	st.global.u64 	[%rd9+-8], %rd10;
	setp.lt.s32 	%p1, %r30, 3;
	@%p1 bra 	$L__BB0_10;
	add.s32 	%r3, %r30, -2;
	add.s32 	%r32, %r30, -3;
	setp.lt.u32 	%p2, %r32, 3;
	mov.b32 	%r65, 1;
	@%p2 bra 	$L__BB0_5;
	and.b32  	%r35, %r3, -4;
	neg.s32 	%r63, %r35;
	shl.b32 	%r36, %r30, 1;
	add.s32 	%r61, %r36, -1;
	shl.b32 	%r37, %r30, 2;
	mad.lo.s32 	%r60, %r30, 3, -1;
	add.s32 	%r59, %r37, -1;
	mul.lo.s32 	%r57, %r30, 5;
	mov.b32 	%r62, 0;
	mov.b32 	%r56, -1;
	mul.wide.u32 	%rd19, %r30, 8;
	mov.u32 	%r58, %r30;
$L__BB0_3:
	.pragma "nounroll";
	add.s32 	%r38, %r62, 1;
	mul.wide.s32 	%rd11, %r38, 8;
	add.s64 	%rd12, %rd1, %rd11;
	ld.global.f64 	%fd4, [%rd12+-8];
	add.f64 	%fd5, %fd1, %fd4;
	st.global.f64 	[%rd12], %fd5;
	add.s64 	%rd14, %rd12, %rd7;
	ld.global.f64 	%fd6, [%rd14+-8];
	add.f64 	%fd7, %fd1, %fd6;
	st.global.f64 	[%rd14], %fd7;
	add.s32 	%r39, %r56, 1;
	mul.wide.s32 	%rd15, %r39, 8;
	add.s64 	%rd16, %rd1, %rd15;
	ld.global.f64 	%fd8, [%rd16];
	add.f64 	%fd9, %fd1, %fd8;
	mul.wide.u32 	%rd17, %r58, 8;
	add.s64 	%rd18, %rd1, %rd17;
	st.global.f64 	[%rd18], %fd9;
	add.s64 	%rd20, %rd16, %rd19;
	ld.global.f64 	%fd10, [%rd20+-8];
	add.f64 	%fd11, %fd1, %fd10;
	add.s32 	%r40, %r61, 1;
	mul.wide.u32 	%rd21, %r61, 8;
	add.s64 	%rd22, %rd1, %rd21;
	st.global.f64 	[%rd22], %fd11;
	ld.global.f64 	%fd12, [%rd12];
	add.f64 	%fd13, %fd1, %fd12;
	st.global.f64 	[%rd12+8], %fd13;
	ld.global.f64 	%fd14, [%rd14];
	add.f64 	%fd15, %fd1, %fd14;
	st.global.f64 	[%rd14+8], %fd15;
	ld.global.f64 	%fd16, [%rd18];
	add.f64 	%fd17, %fd1, %fd16;
	mul.wide.u32 	%rd23, %r40, 8;
	add.s64 	%rd24, %rd1, %rd23;
	st.global.f64 	[%rd24], %fd17;
	ld.global.f64 	%fd18, [%rd22];
	add.f64 	%fd19, %fd1, %fd18;
	add.s32 	%r41, %r60, 1;
	mul.wide.u32 	%rd25, %r60, 8;
	add.s64 	%rd26, %rd1, %rd25;
	st.global.f64 	[%rd26], %fd19;
	ld.global.f64 	%fd20, [%rd12+8];
	add.f64 	%fd21, %fd1, %fd20;
	st.global.f64 	[%rd12+16], %fd21;
	ld.global.f64 	%fd22, [%rd14+8];
	add.f64 	%fd23, %fd1, %fd22;
	st.global.f64 	[%rd14+16], %fd23;
	ld.global.f64 	%fd24, [%rd24];
	add.f64 	%fd25, %fd1, %fd24;
	mul.wide.u32 	%rd27, %r41, 8;
	add.s64 	%rd28, %rd1, %rd27;
	st.global.f64 	[%rd28], %fd25;
	ld.global.f64 	%fd26, [%rd26];
	add.f64 	%fd27, %fd1, %fd26;
	add.s32 	%r42, %r59, 1;
	mul.wide.u32 	%rd29, %r59, 8;
	add.s64 	%rd30, %rd1, %rd29;
	st.global.f64 	[%rd30], %fd27;
	ld.global.f64 	%fd28, [%rd12+16];
	add.f64 	%fd29, %fd1, %fd28;
	st.global.f64 	[%rd12+24], %fd29;
	ld.global.f64 	%fd30, [%rd14+16];
	add.f64 	%fd31, %fd1, %fd30;
	st.global.f64 	[%rd14+24], %fd31;
	ld.global.f64 	%fd32, [%rd28];
	add.f64 	%fd33, %fd1, %fd32;
	mul.wide.u32 	%rd31, %r42, 8;
	add.s64 	%rd32, %rd1, %rd31;
	st.global.f64 	[%rd32], %fd33;
	ld.global.f64 	%fd34, [%rd30];
	add.f64 	%fd35, %fd1, %fd34;
	add.s32 	%r43, %r57, -1;
	mul.wide.u32 	%rd33, %r43, 8;
	add.s64 	%rd34, %rd1, %rd33;
	st.global.f64 	[%rd34], %fd35;
	add.s32 	%r63, %r63, 4;
	add.s32 	%r62, %r62, 4;
	shl.b32 	%r44, %r30, 2;
	add.s32 	%r61, %r61, %r44;
	add.s32 	%r60, %r60, %r44;
	add.s32 	%r59, %r59, %r44;
	add.s32 	%r58, %r58, %r44;
	add.s32 	%r57, %r57, %r44;
	add.s32 	%r56, %r56, %r44;
	setp.ne.s32 	%p3, %r63, 0;
	@%p3 bra 	$L__BB0_3;
	add.s32 	%r65, %r62, 1;
$L__BB0_5:
	add.s32 	%r45, %r30, -2;
	and.b32  	%r27, %r45, 3;
	setp.eq.s32 	%p4, %r27, 0;
	@%p4 bra 	$L__BB0_10;
	setp.eq.s32 	%p5, %r27, 1;
	@%p5 bra 	$L__BB0_8;
	add.s32 	%r46, %r65, -1;
	mul.wide.s32 	%rd35, %r65, 8;
	add.s64 	%rd36, %rd1, %rd35;
	ld.global.f64 	%fd36, [%rd36+-8];
	add.f64 	%fd37, %fd1, %fd36;
	mul.wide.u32 	%rd37, %r65, 8;
	add.s64 	%rd38, %rd1, %rd37;
	st.global.f64 	[%rd38], %fd37;
	add.s64 	%rd40, %rd36, %rd7;
	ld.global.f64 	%fd38, [%rd40+-8];
	add.f64 	%fd39, %fd1, %fd38;
	st.global.f64 	[%rd40], %fd39;
	mul.lo.s32 	%r47, %r46, %r30;
	mul.wide.s32 	%rd41, %r47, 8;
	add.s64 	%rd42, %rd1, %rd41;
	ld.global.f64 	%fd40, [%rd42];
	add.f64 	%fd41, %fd1, %fd40;
	mul.lo.s32 	%r48, %r65, %r30;
	mul.wide.u32 	%rd43, %r48, 8;
	add.s64 	%rd44, %rd1, %rd43;
	st.global.f64 	[%rd44], %fd41;
	mul.wide.u32 	%rd45, %r30, 8;
	add.s64 	%rd46, %rd42, %rd45;
	ld.global.f64 	%fd42, [%rd46+-8];
	add.f64 	%fd43, %fd1, %fd42;
	mul.wide.s32 	%rd47, %r48, 8;
	mul.wide.s32 	%rd48, %r30, 8;
	add.s64 	%rd49, %rd1, %rd48;
	add.s64 	%rd50, %rd49, %rd47;
	st.global.f64 	[%rd50+-8], %fd43;
	ld.global.f64 	%fd44, [%rd36];
	add.f64 	%fd45, %fd1, %fd44;
	st.global.f64 	[%rd38+8], %fd45;
	ld.global.f64 	%fd46, [%rd40];
	add.f64 	%fd47, %fd1, %fd46;
	st.global.f64 	[%rd40+8], %fd47;
	ld.global.f64 	%fd48, [%rd46];
	add.f64 	%fd49, %fd1, %fd48;
	add.s32 	%r49, %r48, %r30;
	mul.wide.u32 	%rd51, %r49, 8;
	add.s64 	%rd52, %rd1, %rd51;
	st.global.f64 	[%rd52], %fd49;
	ld.global.f64 	%fd50, [%rd50+-8];
	add.f64 	%fd51, %fd1, %fd50;
	add.s32 	%r50, %r49, %r1;
	mul.wide.u32 	%rd53, %r50, 8;
	add.s64 	%rd54, %rd1, %rd53;
	st.global.f64 	[%rd54], %fd51;
	add.s32 	%r65, %r65, 2;
$L__BB0_8:
	and.b32  	%r51, %r30, 1;
	setp.eq.b32 	%p6, %r51, 1;
	not.pred 	%p7, %p6;
	@%p7 bra 	$L__BB0_10;
	add.s32 	%r52, %r65, -1;
	mul.wide.s32 	%rd55, %r65, 8;
	add.s64 	%rd56, %rd1, %rd55;
	ld.global.f64 	%fd52, [%rd56+-8];
	add.f64 	%fd53, %fd1, %fd52;
	mul.wide.u32 	%rd57, %r65, 8;
	add.s64 	%rd58, %rd1, %rd57;
	st.global.f64 	[%rd58], %fd53;
	mul.wide.u32 	%rd59, %r2, 8;
	add.s64 	%rd60, %rd56, %rd59;
	ld.global.f64 	%fd54, [%rd60+-8];
	add.f64 	%fd55, %fd1, %fd54;
	st.global.f64 	[%rd60], %fd55;
	mul.lo.s32 	%r53, %r52, %r30;
	mul.wide.s32 	%rd61, %r53, 8;
	add.s64 	%rd62, %rd1, %rd61;
	ld.global.f64 	%fd56, [%rd62];
	add.f64 	%fd57, %fd1, %fd56;
	mul.lo.s32 	%r54, %r65, %r30;
	mul.wide.u32 	%rd63, %r54, 8;
	add.s64 	%rd64, %rd1, %rd63;
	st.global.f64 	[%rd64], %fd57;
	mul.wide.u32 	%rd65, %r30, 8;
	add.s64 	%rd66, %rd62, %rd65;
	ld.global.f64 	%fd58, [%rd66+-8];
	add.f64 	%fd59, %fd1, %fd58;
	add.s32 	%r55, %r54, %r1;
	mul.wide.u32 	%rd67, %r55, 8;
	add.s64 	%rd68, %rd1, %rd67;
	st.global.f64 	[%rd68], %fd59;
$L__BB0_10:
	ret;

}
	// .globl	_Z7computePdS_i
.visible .entry _Z7computePdS_i(
	.param .u64 .ptr .align 1 _Z7computePdS_i_param_0,
	.param .u64 .ptr .align 1 _Z7computePdS_i_param_1,
	.param .u32 _Z7computePdS_i_param_2
)
{
	.reg .pred 	%p<7>;
	.reg .b32 	%r<12>;
	.reg .b64 	%rd<12>;
	.reg .b64 	%fd<9>;

	ld.param.u64 	%rd1, [_Z7computePdS_i_param_0];
	ld.param.u64 	%rd2, [_Z7computePdS_i_param_1];
	ld.param.u32 	%r5, [_Z7computePdS_i_param_2];
	mov.u32 	%r6, %ctaid.x;
	mov.u32 	%r8, %ntid.x;
	mul.lo.s32 	%r1, %r6, %r8;
	mov.u32 	%r2, %tid.x;
	setp.eq.s32 	%p1, %r6, 0;
	add.s32 	%r3, %r5, -1;
	setp.eq.s32 	%p2, %r6, %r3;
	or.pred  	%p3, %p1, %p2;
	@%p3 bra 	$L__BB1_3;
	setp.eq.s32 	%p4, %r2, 0;
	setp.eq.s32 	%p5, %r2, %r3;
	or.pred  	%p6, %p4, %p5;
	@%p6 bra 	$L__BB1_3;
	cvta.to.global.u64 	%rd3, %rd2;
	add.s32 	%r10, %r1, %r2;
	mul.wide.s32 	%rd4, %r10, 8;
	add.s64 	%rd5, %rd3, %rd4;
	ld.global.f64 	%fd1, [%rd5+-8];
	ld.global.f64 	%fd2, [%rd5+8];
	add.f64 	%fd3, %fd1, %fd2;
	sub.s32 	%r11, %r10, %r5;
	mul.wide.s32 	%rd6, %r11, 8;
	add.s64 	%rd7, %rd3, %rd6;
	ld.global.f64 	%fd4, [%rd7];
	add.f64 	%fd5, %fd3, %fd4;
	mul.wide.s32 	%rd8, %r5, 8;
	add.s64 	%rd9, %rd5, %rd8;
	ld.global.f64 	%fd6, [%rd9];
	add.f64 	%fd7, %fd5, %fd6;
	mul.f64 	%fd8, %fd7, 0d3FD0000000000000;
	cvta.to.global.u64 	%rd10, %rd1;
	add.s64 	%rd11, %rd10, %rd4;
	st.global.f64 	[%rd11], %fd8;
$L__BB1_3:
	ret;

}
	// .globl	_Z14loss_calculatePdS_S_
.visible .entry _Z14loss_calculatePdS_S_(
	.param .u64 .ptr .align 1 _Z14loss_calculatePdS_S__param_0,
	.param .u64 .ptr .align 1 _Z14loss_calculatePdS_S__param_1,
	.param .u64 .ptr .align 1 _Z14loss_calculatePdS_S__param_2
)
{
	.reg .b32 	%r<5>;
	.reg .b64 	%rd<11>;
	.reg .b64 	%fd<4>;

	ld.param.u64 	%rd1, [_Z14loss_calculatePdS_S__param_0];
	ld.param.u64 	%rd2, [_Z14loss_calculatePdS_S__param_1];
	ld.param.u64 	%rd3, [_Z14loss_calculatePdS_S__param_2];
	cvta.to.global.u64 	%rd4, %rd3;
	cvta.to.global.u64 	%rd5, %rd2;
	cvta.to.global.u64 	%rd6, %rd1;
	mov.u32 	%r1, %ctaid.x;
	mov.u32 	%r2, %ntid.x;
	mov.u32 	%r3, %tid.x;
	mad.lo.s32 	%r4, %r1, %r2, %r3;
	mul.wide.s32 	%rd7, %r4, 8;
	add.s64 	%rd8, %rd6, %rd7;
	ld.global.f64 	%fd1, [%rd8];
	add.s64 	%rd9, %rd5, %rd7;
	ld.global.f64 	%fd2, [%rd9];
	sub.f64 	%fd3, %fd1, %fd2;
	add.s64 	%rd10, %rd4, %rd7;
	st.global.f64 	[%rd10], %fd3;
	ret;

}
	// .globl	_Z8printArrPdi
.visible .entry _Z8printArrPdi(
	.param .u64 .ptr .align 1 _Z8printArrPdi_param_0,
	.param .u32 _Z8printArrPdi_param_1
)
{
	.local .align 8 .b8 	__local_depot3[8];
	.reg .b64 	%SP;
	.reg .b64 	%SPL;
	.reg .pred 	%p<12>;
	.reg .b32 	%r<94>;
	.reg .b64 	%rd<53>;
	.reg .b64 	%fd<32>;

	mov.u64 	%SPL, __local_depot3;
	cvta.local.u64 	%SP, %SPL;
	ld.param.u64 	%rd7, [_Z8printArrPdi_param_0];
	ld.param.u32 	%r16, [_Z8printArrPdi_param_1];
	cvta.to.global.u64 	%rd1, %rd7;
	setp.lt.s32 	%p1, %r16, 1;
	@%p1 bra 	$L__BB3_16;
	and.b32  	%r1, %r16, 15;
	and.b32  	%r2, %r16, 7;
	and.b32  	%r3, %r16, 3;
	mov.b32 	%r89, 0;
	mov.u64 	%rd50, $str$1;
	add.u64 	%rd14, %SP, 0;
	mov.u64 	%rd37, $str;
$L__BB3_2:
	setp.lt.u32 	%p2, %r16, 16;
	mul.lo.s32 	%r5, %r89, %r16;
	mov.b32 	%r92, 0;
	@%p2 bra 	$L__BB3_5;
	and.b32  	%r19, %r16, 2147483632;
	neg.s32 	%r90, %r19;
	mul.wide.u32 	%rd8, %r5, 8;
	add.s64 	%rd9, %rd1, %rd8;
	add.s64 	%rd52, %rd9, 64;
$L__BB3_4:
	.pragma "nounroll";
	and.b32  	%r92, %r16, 2147483632;
	ld.global.f64 	%fd1, [%rd52+-64];
	add.u64 	%rd10, %SP, 0;
	add.u64 	%rd11, %SPL, 0;
	st.local.f64 	[%rd11], %fd1;
	mov.u64 	%rd12, $str;
	cvta.global.u64 	%rd13, %rd12;
	{ // callseq 0, 0
	.param .b64 param0;
	st.param.b64 	[param0], %rd13;
	.param .b64 param1;
	st.param.b64 	[param1], %rd10;
	.param .b32 retval0;
	call.uni (retval0), 
	vprintf, 
	(
	param0, 
	param1
	);
	ld.param.b32 	%r20, [retval0];
	} // callseq 0
	ld.global.f64 	%fd2, [%rd52+-56];
	st.local.f64 	[%rd11], %fd2;
	{ // callseq 1, 0
	.param .b64 param0;
	st.param.b64 	[param0], %rd13;
	.param .b64 param1;
	st.param.b64 	[param1], %rd10;
	.param .b32 retval0;
	call.uni (retval0), 
	vprintf, 
	(
	param0, 
	param1
	);
	ld.param.b32 	%r22, [retval0];
	} // callseq 1
	ld.global.f64 	%fd3, [%rd52+-48];
	st.local.f64 	[%rd11], %fd3;
	{ // callseq 2, 0
	.param .b64 param0;
	st.param.b64 	[param0], %rd13;
	.param .b64 param1;
	st.param.b64 	[param1], %rd10;
	.param .b32 retval0;
	call.uni (retval0), 
	vprintf, 
	(
	param0, 
	param1
	);
	ld.param.b32 	%r24, [retval0];
	} // callseq 2
	ld.global.f64 	%fd4, [%rd52+-40];
	st.local.f64 	[%rd11], %fd4;
	{ // callseq 3, 0
	.param .b64 param0;
	st.param.b64 	[param0], %rd13;
	.param .b64 param1;
	st.param.b64 	[param1], %rd10;
	.param .b32 retval0;
	call.uni (retval0), 
	vprintf, 
	(
	param0, 
	param1
	);
	ld.param.b32 	%r26, [retval0];
	} // callseq 3
	ld.global.f64 	%fd5, [%rd52+-32];
	st.local.f64 	[%rd11], %fd5;
	{ // callseq 4, 0
	.param .b64 param0;
	st.param.b64 	[param0], %rd13;
	.param .b64 param1;
	st.param.b64 	[param1], %rd10;
	.param .b32 retval0;
	call.uni (retval0), 
	vprintf, 
	(
	param0, 
	param1
	);
	ld.param.b32 	%r28, [retval0];
	} // callseq 4
	ld.global.f64 	%fd6, [%rd52+-24];
	st.local.f64 	[%rd11], %fd6;
	{ // callseq 5, 0
	.param .b64 param0;
	st.param.b64 	[param0], %rd13;
	.param .b64 param1;
	st.param.b64 	[param1], %rd10;
	.param .b32 retval0;
	call.uni (retval0), 
	vprintf, 
	(
	param0, 
	param1
	);
	ld.param.b32 	%r30, [retval0];
	} // callseq 5
	ld.global.f64 	%fd7, [%rd52+-16];
	st.local.f64 	[%rd11], %fd7;
	{ // callseq 6, 0
	.param .b64 param0;
	st.param.b64 	[param0], %rd13;
	.param .b64 param1;
	st.param.b64 	[param1], %rd10;
	.param .b32 retval0;
	call.uni (retval0), 
	vprintf, 
	(
	param0, 
	param1
	);
	ld.param.b32 	%r32, [retval0];
	} // callseq 6
	ld.global.f64 	%fd8, [%rd52+-8];
	st.local.f64 	[%rd11], %fd8;
	{ // callseq 7, 0
	.param .b64 param0;
	st.param.b64 	[param0], %rd13;
	.param .b64 param1;
	st.param.b64 	[param1], %rd10;
	.param .b32 retval0;
	call.uni (retval0), 
	vprintf, 
	(
	param0, 
	param1
	);
	ld.param.b32 	%r34, [retval0];
	} // callseq 7
	ld.global.f64 	%fd9, [%rd52];
	st.local.f64 	[%rd11], %fd9;
	{ // callseq 8, 0
	.param .b64 param0;
	st.param.b64 	[param0], %rd13;
	.param .b64 param1;
	st.param.b64 	[param1], %rd10;
	.param .b32 retval0;
	call.uni (retval0), 
	vprintf, 
	(
	param0, 
	param1
	);
	ld.param.b32 	%r36, [retval0];
	} // callseq 8
	ld.global.f64 	%fd10, [%rd52+8];
	st.local.f64 	[%rd11], %fd10;
	{ // callseq 9, 0
	.param .b64 param0;
	st.param.b64 	[param0], %rd13;
	.param .b64 param1;
	st.param.b64 	[param1], %rd10;
	.param .b32 retval0;
	call.uni (retval0), 
	vprintf, 
	(
	param0, 
	param1
	);
	ld.param.b32 	%r38, [retval0];
	} // callseq 9
	ld.global.f64 	%fd11, [%rd52+16];
	st.local.f64 	[%rd11], %fd11;
	{ // callseq 10, 0
	.param .b64 param0;
	st.param.b64 	[param0], %rd13;
	.param .b64 param1;
	st.param.b64 	[param1], %rd10;
	.param .b32 retval0;
	call.uni (retval0), 
	vprintf, 
	(
	param0, 
	param1
	);
	ld.param.b32 	%r40, [retval0];
	} // callseq 10
	ld.global.f64 	%fd12, [%rd52+24];
	st.local.f64 	[%rd11], %fd12;
	{ // callseq 11, 0
	.param .b64 param0;
	st.param.b64 	[param0], %rd13;
	.param .b64 param1;
	st.param.b64 	[param1], %rd10;
	.param .b32 retval0;
	call.uni (retval0), 
	vprintf, 
	(
	param0, 
	param1
	);
	ld.param.b32 	%r42, [retval0];
	} // callseq 11
	ld.global.f64 	%fd13, [%rd52+32];
	st.local.f64 	[%rd11], %fd13;
	{ // callseq 12, 0
	.param .b64 param0;
	st.param.b64 	[param0], %rd13;
	.param .b64 param1;
	st.param.b64 	[param1], %rd10;
	.param .b32 retval0;
	call.uni (retval0), 
	vprintf, 
	(
	param0, 
	param1
	);
	ld.param.b32 	%r44, [retval0];
	} // callseq 12
	ld.global.f64 	%fd14, [%rd52+40];
	st.local.f64 	[%rd11], %fd14;
	{ // callseq 13, 0
	.param .b64 param0;
	st.param.b64 	[param0], %rd13;
	.param .b64 param1;
	st.param.b64 	[param1], %rd10;
	.param .b32 retval0;
	call.uni (retval0), 
	vprintf, 
	(
	param0, 
	param1
	);
	ld.param.b32 	%r46, [retval0];
	} // callseq 13
	ld.global.f64 	%fd15, [%rd52+48];
	st.local.f64 	[%rd11], %fd15;
	{ // callseq 14, 0
	.param .b64 param0;
	st.param.b64 	[param0], %rd13;
	.param .b64 param1;
	st.param.b64 	[param1], %rd10;
	.param .b32 retval0;
	call.uni (retval0), 
	vprintf, 
	(
	param0, 
	param1
	);
	ld.param.b32 	%r48, [retval0];
	} // callseq 14
	ld.global.f64 	%fd16, [%rd52+56];
	st.local.f64 	[%rd11], %fd16;
	{ // callseq 15, 0
	.param .b64 param0;
	st.param.b64 	[param0], %rd13;
	.param .b64 param1;
	st.param.b64 	[param1], %rd10;
	.param .b32 retval0;
	call.uni (retval0), 
	vprintf, 
	(
	param0, 
	param1
	);
	ld.param.b32 	%r50, [retval0];
	} // callseq 15
	add.s32 	%r90, %r90, 16;
	add.s64 	%rd52, %rd52, 128;
	setp.ne.s32 	%p3, %r90, 0;
	@%p3 bra 	$L__BB3_4;
$L__BB3_5:
	setp.eq.s32 	%p4, %r1, 0;
	@%p4 bra 	$L__BB3_15;
	cvta.to.local.u64 	%rd5, %rd14;
	add.s32 	%r52, %r1, -1;
	setp.lt.u32 	%p5, %r52, 7;
	@%p5 bra 	$L__BB3_8;
	add.s32 	%r53, %r92, %r5;
	mul.wide.u32 	%rd15, %r53, 8;
	add.s64 	%rd16, %rd1, %rd15;
	ld.global.f64 	%fd17, [%rd16];
	st.local.f64 	[%rd5], %fd17;
	cvta.global.u64 	%rd18, %rd37;
	{ // callseq 16, 0
	.param .b64 param0;
	st.param.b64 	[param0], %rd18;
	.param .b64 param1;
	st.param.b64 	[param1], %rd14;
	.param .b32 retval0;
	call.uni (retval0), 
	vprintf, 
	(
	param0, 
	param1
	);
	ld.param.b32 	%r54, [retval0];
	} // callseq 16
	cvt.u64.u32 	%rd20, %r5;
	cvt.u64.u32 	%rd21, %r92;
	add.s64 	%rd22, %rd21, %rd20;
	shl.b64 	%rd23, %rd22, 3;
	add.s64 	%rd24, %rd1, %rd23;
	ld.global.f64 	%fd18, [%rd24+8];
	st.local.f64 	[%rd5], %fd18;
	{ // callseq 17, 0
	.param .b64 param0;
	st.param.b64 	[param0], %rd18;
	.param .b64 param1;
	st.param.b64 	[param1], %rd14;
	.param .b32 retval0;
	call.uni (retval0), 
	vprintf, 
	(
	param0, 
	param1
	);
	ld.param.b32 	%r56, [retval0];
	} // callseq 17
	ld.global.f64 	%fd19, [%rd24+16];
	st.local.f64 	[%rd5], %fd19;
	{ // callseq 18, 0
	.param .b64 param0;
	st.param.b64 	[param0], %rd18;
	.param .b64 param1;
	st.param.b64 	[param1], %rd14;
	.param .b32 retval0;
	call.uni (retval0), 
	vprintf, 
	(
	param0, 
	param1
	);
	ld.param.b32 	%r58, [retval0];
	} // callseq 18
	ld.global.f64 	%fd20, [%rd24+24];
	st.local.f64 	[%rd5], %fd20;
	{ // callseq 19, 0
	.param .b64 param0;
	st.param.b64 	[param0], %rd18;
	.param .b64 param1;
	st.param.b64 	[param1], %rd14;
	.param .b32 retval0;
	call.uni (retval0), 
	vprintf, 
	(
	param0, 
	param1
	);
	ld.param.b32 	%r60, [retval0];
	} // callseq 19
	ld.global.f64 	%fd21, [%rd24+32];
	st.local.f64 	[%rd5], %fd21;
	{ // callseq 20, 0
	.param .b64 param0;
	st.param.b64 	[param0], %rd18;
	.param .b64 param1;
	st.param.b64 	[param1], %rd14;
	.param .b32 retval0;
	call.uni (retval0), 
	vprintf, 
	(
	param0, 
	param1
	);
	ld.param.b32 	%r62, [retval0];
	} // callseq 20
	ld.global.f64 	%fd22, [%rd24+40];
	st.local.f64 	[%rd5], %fd22;
	{ // callseq 21, 0
	.param .b64 param0;
	st.param.b64 	[param0], %rd18;
	.param .b64 param1;
	st.param.b64 	[param1], %rd14;
	.param .b32 retval0;
	call.uni (retval0), 
	vprintf, 
	(
	param0, 
	param1
	);
	ld.param.b32 	%r64, [retval0];
	} // callseq 21
	ld.global.f64 	%fd23, [%rd24+48];
	st.local.f64 	[%rd5], %fd23;
	{ // callseq 22, 0
	.param .b64 param0;
	st.param.b64 	[param0], %rd18;
	.param .b64 param1;
	st.param.b64 	[param1], %rd14;
	.param .b32 retval0;
	call.uni (retval0), 
	vprintf, 
	(
	param0, 
	param1
	);
	ld.param.b32 	%r66, [retval0];
	} // callseq 22
	ld.global.f64 	%fd24, [%rd24+56];
	st.local.f64 	[%rd5], %fd24;
	{ // callseq 23, 0
	.param .b64 param0;
	st.param.b64 	[param0], %rd18;
	.param .b64 param1;
	st.param.b64 	[param1], %rd14;
	.param .b32 retval0;
	call.uni (retval0), 
	vprintf, 
	(
	param0, 
	param1
	);
	ld.param.b32 	%r68, [retval0];
	} // callseq 23
	add.s32 	%r92, %r92, 8;
$L__BB3_8:
	setp.eq.s32 	%p6, %r2, 0;
	@%p6 bra 	$L__BB3_15;
	add.s32 	%r70, %r2, -1;
	setp.lt.u32 	%p7, %r70, 3;
	@%p7 bra 	$L__BB3_11;
	add.s32 	%r71, %r92, %r5;
	mul.wide.u32 	%rd25, %r71, 8;
	add.s64 	%rd26, %rd1, %rd25;
	ld.global.f64 	%fd25, [%rd26];
	st.local.f64 	[%rd5], %fd25;
	cvta.global.u64 	%rd28, %rd37;
	{ // callseq 24, 0
	.param .b64 param0;
	st.param.b64 	[param0], %rd28;
	.param .b64 param1;
	st.param.b64 	[param1], %rd14;
	.param .b32 retval0;
	call.uni (retval0), 
	vprintf, 
	(
	param0, 
	param1
	);
	ld.param.b32 	%r72, [retval0];
	} // callseq 24
	cvt.u64.u32 	%rd30, %r5;
	cvt.u64.u32 	%rd31, %r92;
	add.s64 	%rd32, %rd31, %rd30;
	shl.b64 	%rd33, %rd32, 3;
	add.s64 	%rd34, %rd1, %rd33;
	ld.global.f64 	%fd26, [%rd34+8];
	st.local.f64 	[%rd5], %fd26;
	{ // callseq 25, 0
	.param .b64 param0;
	st.param.b64 	[param0], %rd28;
	.param .b64 param1;
	st.param.b64 	[param1], %rd14;
	.param .b32 retval0;
	call.uni (retval0), 
	vprintf, 
	(
	param0, 
	param1
	);
	ld.param.b32 	%r74, [retval0];
	} // callseq 25
	ld.global.f64 	%fd27, [%rd34+16];
	st.local.f64 	[%rd5], %fd27;
	{ // callseq 26, 0
	.param .b64 param0;
	st.param.b64 	[param0], %rd28;
	.param .b64 param1;
	st.param.b64 	[param1], %rd14;
	.param .b32 retval0;
	call.uni (retval0), 
	vprintf, 
	(
	param0, 
	param1
	);
	ld.param.b32 	%r76, [retval0];
	} // callseq 26
	ld.global.f64 	%fd28, [%rd34+24];
	st.local.f64 	[%rd5], %fd28;
	{ // callseq 27, 0
	.param .b64 param0;
	st.param.b64 	[param0], %rd28;
	.param .b64 param1;
	st.param.b64 	[param1], %rd14;
	.param .b32 retval0;
	call.uni (retval0), 
	vprintf, 
	(
	param0, 
	param1
	);
	ld.param.b32 	%r78, [retval0];
	} // callseq 27
	add.s32 	%r92, %r92, 4;
$L__BB3_11:
	setp.eq.s32 	%p8, %r3, 0;
	@%p8 bra 	$L__BB3_15;
	setp.eq.s32 	%p9, %r3, 1;
	add.s32 	%r80, %r92, %r5;
	mul.wide.u32 	%rd35, %r80, 8;
	add.s64 	%rd36, %rd1, %rd35;
	ld.global.f64 	%fd29, [%rd36];
	st.local.f64 	[%rd5], %fd29;
	cvta.global.u64 	%rd38, %rd37;
	{ // callseq 28, 0
	.param .b64 param0;
	st.param.b64 	[param0], %rd38;
	.param .b64 param1;
	st.param.b64 	[param1], %rd14;
	.param .b32 retval0;
	call.uni (retval0), 
	vprintf, 
	(
	param0, 
	param1
	);
	ld.param.b32 	%r81, [retval0];
	} // callseq 28
	@%p9 bra 	$L__BB3_15;
	setp.eq.s32 	%p10, %r3, 2;
	cvt.u64.u32 	%rd40, %r5;
	cvt.u64.u32 	%rd41, %r92;
	add.s64 	%rd42, %rd41, %rd40;
	shl.b64 	%rd43, %rd42, 3;
	add.s64 	%rd6, %rd1, %rd43;
	ld.global.f64 	%fd30, [%rd6+8];
	st.local.f64 	[%rd5], %fd30;
	cvta.global.u64 	%rd45, %rd37;
	{ // callseq 29, 0
	.param .b64 param0;
	st.param.b64 	[param0], %rd45;
	.param .b64 param1;
	st.param.b64 	[param1], %rd14;
	.param .b32 retval0;
	call.uni (retval0), 
	vprintf, 
	(
	param0, 
	param1
	);
	ld.param.b32 	%r83, [retval0];
	} // callseq 29
	@%p10 bra 	$L__BB3_15;
	ld.global.f64 	%fd31, [%rd6+16];
	st.local.f64 	[%rd5], %fd31;
	cvta.global.u64 	%rd48, %rd37;
	{ // callseq 30, 0
	.param .b64 param0;
	st.param.b64 	[param0], %rd48;
	.param .b64 param1;
	st.param.b64 	[param1], %rd14;
	.param .b32 retval0;
	call.uni (retval0), 
	vprintf, 
	(
	param0, 
	param1
	);
	ld.param.b32 	%r85, [retval0];
	} // callseq 30
$L__BB3_15:
	cvta.global.u64 	%rd51, %rd50;
	{ // callseq 31, 0
	.param .b64 param0;
	st.param.b64 	[param0], %rd51;
	.param .b64 param1;
	st.param.b64 	[param1], 0;
	.param .b32 retval0;
	call.uni (retval0), 
	vprintf, 
	(
	param0, 
	param1
	);
	ld.param.b32 	%r87, [retval0];
	} // callseq 31
	add.s32 	%r89, %r89, 1;
	setp.ne.s32 	%p11, %r89, %r16;
	@%p11 bra 	$L__BB3_2;
$L__BB3_16:
	ret;

}
	// .globl	_ZN3cub18CUB_300001_SM_10006detail11EmptyKernelIvEEvv
.visible .entry _ZN3cub18CUB_300001_SM_10006detail11EmptyKernelIvEEvv()
{


	ret;

}
	// .globl	_ZN3cub18CUB_300001_SM_10006detail6reduce28DeviceReduceSingleTileKernelINS2_10policy_hubIdjN4cuda3__47maximumIvEEE10Policy1000EPdSB_jS8_ddNS5_3std3__410__identityEEEvT0_T1_T2_T3_T4_T6_
.visible .entry _ZN3cub18CUB_300001_SM_10006detail6reduce28DeviceReduceSingleTileKernelINS2_10policy_hubIdjN4cuda3__47maximumIvEEE10Policy1000EPdSB_jS8_ddNS5_3std3__410__identityEEEvT0_T1_T2_T3_T4_T6_(
	.param .u64 .ptr .align 1 _ZN3cub18CUB_300001_SM_10006detail6reduce28DeviceReduceSingleTileKernelINS2_10policy_hubIdjN4cuda3__47maximumIvEEE10Policy1000EPdSB_jS8_ddNS5_3std3__410__identityEEEvT0_T1_T2_T3_T4_T6__param_0,
	.param .u64 .ptr .align 1 _ZN3cub18CUB_300001_SM_10006detail6reduce28DeviceReduceSingleTileKernelINS2_10policy_hubIdjN4cuda3__47maximumIvEEE10Policy1000EPdSB_jS8_ddNS5_3std3__410__identityEEEvT0_T1_T2_T3_T4_T6__param_1,
	.param .u32 _ZN3cub18CUB_300001_SM_10006detail6reduce28DeviceReduceSingleTileKernelINS2_10policy_hubIdjN4cuda3__47maximumIvEEE10Policy1000EPdSB_jS8_ddNS5_3std3__410__identityEEEvT0_T1_T2_T3_T4_T6__param_2,
	.param .align 1 .b8 _ZN3cub18CUB_300001_SM_10006detail6reduce28DeviceReduceSingleTileKernelINS2_10policy_hubIdjN4cuda3__47maximumIvEEE10Policy1000EPdSB_jS8_ddNS5_3std3__410__identityEEEvT0_T1_T2_T3_T4_T6__param_3[1],
	.param .f64 _ZN3cub18CUB_300001_SM_10006detail6reduce28DeviceReduceSingleTileKernelINS2_10policy_hubIdjN4cuda3__47maximumIvEEE10Policy1000EPdSB_jS8_ddNS5_3std3__410__identityEEEvT0_T1_T2_T3_T4_T6__param_4,
	.param .align 1 .b8 _ZN3cub18CUB_300001_SM_10006detail6reduce28DeviceReduceSingleTileKernelINS2_10policy_hubIdjN4cuda3__47maximumIvEEE10Policy1000EPdSB_jS8_ddNS5_3std3__410__identityEEEvT0_T1_T2_T3_T4_T6__param_5[1]
)
.maxntid 256
.minnctapersm 1
{
	.reg .pred 	%p<220>;
	.reg .b32 	%r<482>;
	.reg .b64 	%rd<205>;
	.reg .b64 	%fd<381>;
	// demoted variable
	.shared .align 8 .b8 _ZZN3cub18CUB_300001_SM_10006detail6reduce28DeviceReduceSingleTileKernelINS2_10policy_hubIdjN4cuda3__47maximumIvEEE10Policy1000EPdSB_jS8_ddNS5_3std3__410__identityEEEvT0_T1_T2_T3_T4_T6_E12temp_storage[80];
	ld.param.u64 	%rd16, [_ZN3cub18CUB_300001_SM_10006detail6reduce28DeviceReduceSingleTileKernelINS2_10policy_hubIdjN4cuda3__47maximumIvEEE10Policy1000EPdSB_jS8_ddNS5_3std3__410__identityEEEvT0_T1_T2_T3_T4_T6__param_0];
	ld.param.u64 	%rd17, [_ZN3cub18CUB_300001_SM_10006detail6reduce28DeviceReduceSingleTileKernelINS2_10policy_hubIdjN4cuda3__47maximumIvEEE10Policy1000EPdSB_jS8_ddNS5_3std3__410__identityEEEvT0_T1_T2_T3_T4_T6__param_1];
	ld.param.u32 	%r69, [_ZN3cub18CUB_300001_SM_10006detail6reduce28DeviceReduceSingleTileKernelINS2_10policy_hubIdjN4cuda3__47maximumIvEEE10Policy1000EPdSB_jS8_ddNS5_3std3__410__identityEEEvT0_T1_T2_T3_T4_T6__param_2];
	ld.param.f64 	%fd58, [_ZN3cub18CUB_300001_SM_10006detail6reduce28DeviceReduceSingleTileKernelINS2_10policy_hubIdjN4cuda3__47maximumIvEEE10Policy1000EPdSB_jS8_ddNS5_3std3__410__identityEEEvT0_T1_T2_T3_T4_T6__param_4];
	cvta.to.global.u64 	%rd1, %rd17;
	setp.ne.s32 	%p1, %r69, 0;
	@%p1 bra 	$L__BB5_3;
	mov.u32 	%r455, %tid.x;
	setp.ne.s32 	%p219, %r455, 0;
	@%p219 bra 	$L__BB5_76;
	st.global.f64 	[%rd1], %fd58;
	bra.uni 	$L__BB5_76;
$L__BB5_3:
	and.b64  	%rd18, %rd16, 31;
	setp.ne.s64 	%p2, %rd18, 0;
	@%p2 bra 	$L__BB5_39;
	setp.gt.u32 	%p110, %r69, 2047;
	@%p110 bra 	$L__BB5_23;
	mov.u32 	%r1, %tid.x;
	setp.ge.u32 	%p159, %r1, %r69;
	mov.f64 	%fd359, 0d0000000000000000;
	mov.u32 	%r459, %r1;
	@%p159 bra 	$L__BB5_7;
	mul.wide.u32 	%rd168, %r1, 8;
	add.s64 	%rd167, %rd16, %rd168;
	// begin inline asm
	ld.global.nc.u64 %rd166, [%rd167];
	// end inline asm
	mov.b64 	%fd359, %rd166;
	add.s32 	%r459, %r1, 256;
$L__BB5_7:
	setp.ge.u32 	%p160, %r459, %r69;
	@%p160 bra 	$L__BB5_14;
	not.b32 	%r331, %r459;
	add.s32 	%r4, %r69, %r331;
	and.b32  	%r332, %r4, 768;
	setp.eq.s32 	%p161, %r332, 768;
	@%p161 bra 	$L__BB5_11;
	mul.wide.u32 	%rd169, %r459, 8;
	add.s64 	%rd201, %rd16, %rd169;
	shr.u32 	%r333, %r4, 8;
	add.s32 	%r334, %r333, 1;
	and.b32  	%r335, %r334, 3;
	neg.s32 	%r457, %r335;
$L__BB5_10:
	.pragma "nounroll";
	// begin inline asm
	ld.global.nc.u64 %rd170, [%rd201];
	// end inline asm
	mov.b64 	%fd272, %rd170;
	setp.lt.f64 	%p162, %fd359, %fd272;
	selp.f64 	%fd359, %fd272, %fd359, %p162;
	add.s32 	%r459, %r459, 256;
	add.s64 	%rd201, %rd201, 2048;
	add.s32 	%r457, %r457, 1;
	setp.ne.s32 	%p163, %r457, 0;
	@%p163 bra 	$L__BB5_10;
$L__BB5_11:
	setp.lt.u32 	%p164, %r4, 768;
	@%p164 bra 	$L__BB5_14;
	mul.wide.u32 	%rd172, %r459, 8;
	add.s64 	%rd202, %rd16, %rd172;
$L__BB5_13:
	// begin inline asm
	ld.global.nc.u64 %rd173, [%rd202];
	// end inline asm
	mov.b64 	%fd273, %rd173;
	setp.lt.f64 	%p165, %fd359, %fd273;
	selp.f64 	%fd274, %fd273, %fd359, %p165;
	add.s64 	%rd176, %rd202, 2048;
	// begin inline asm
	ld.global.nc.u64 %rd175, [%rd176];
	// end inline asm
	mov.b64 	%fd275, %rd175;
	setp.lt.f64 	%p166, %fd274, %fd275;
	selp.f64 	%fd276, %fd275, %fd274, %p166;
	add.s64 	%rd178, %rd202, 4096;
	// begin inline asm
	ld.global.nc.u64 %rd177, [%rd178];
	// end inline asm
	mov.b64 	%fd277, %rd177;
	setp.lt.f64 	%p167, %fd276, %fd277;
	selp.f64 	%fd278, %fd277, %fd276, %p167;
	add.s64 	%rd180, %rd202, 6144;
	// begin inline asm
	ld.global.nc.u64 %rd179, [%rd180];
	// end inline asm
	mov.b64 	%fd279, %rd179;
	setp.lt.f64 	%p168, %fd278, %fd279;
	selp.f64 	%fd359, %fd279, %fd278, %p168;
	add.s32 	%r459, %r459, 1024;
	add.s64 	%rd202, %rd202, 8192;
	setp.lt.s32 	%p169, %r459, %r69;
	@%p169 bra 	$L__BB5_13;
$L__BB5_14:
	setp.lt.u32 	%p170, %r69, 256;
	@%p170 bra 	$L__BB5_19;
	// begin inline asm
	mov.u32 %r399, %laneid;
	// end inline asm
	mov.b64 	%rd191, %fd359;
	mov.b64 	{%r401, %r406}, %rd191;
	mov.b32 	%r407, 1;
	mov.b32 	%r448, 31;
	mov.b32 	%r449, -1;
	// begin inline asm
	shfl.sync.down.b32 %r400, %r401, %r407, %r448, %r449;
	// end inline asm
	// begin inline asm
	shfl.sync.down.b32 %r405, %r406, %r407, %r448, %r449;
	// end inline asm
	mov.b64 	%rd192, {%r400, %r405};
	mov.b64 	%fd327, %rd192;
	setp.gt.s32 	%p198, %r399, 30;
	setp.lt.f64 	%p199, %fd359, %fd327;
	selp.f64 	%fd328, %fd327, %fd359, %p199;
	selp.f64 	%fd329, %fd359, %fd328, %p198;
	mov.b64 	%rd193, %fd329;
	mov.b64 	{%r411, %r416}, %rd193;
	mov.b32 	%r417, 2;
	// begin inline asm
	shfl.sync.down.b32 %r410, %r411, %r417, %r448, %r449;
	// end inline asm
	// begin inline asm
	shfl.sync.down.b32 %r415, %r416, %r417, %r448, %r449;
	// end inline asm
	mov.b64 	%rd194, {%r410, %r415};
	mov.b64 	%fd330, %rd194;
	setp.gt.s32 	%p200, %r399, 29;
	setp.lt.f64 	%p201, %fd329, %fd330;
	selp.f64 	%fd331, %fd330, %fd329, %p201;
	selp.f64 	%fd332, %fd329, %fd331, %p200;
	mov.b64 	%rd195, %fd332;
	mov.b64 	{%r421, %r426}, %rd195;
	mov.b32 	%r427, 4;
	// begin inline asm
	shfl.sync.down.b32 %r420, %r421, %r427, %r448, %r449;
	// end inline asm
	// begin inline asm
	shfl.sync.down.b32 %r425, %r426, %r427, %r448, %r449;
	// end inline asm
	mov.b64 	%rd196, {%r420, %r425};
	mov.b64 	%fd333, %rd196;
	setp.gt.s32 	%p202, %r399, 27;
	setp.lt.f64 	%p203, %fd332, %fd333;
	selp.f64 	%fd334, %fd333, %fd332, %p203;
	selp.f64 	%fd335, %fd332, %fd334, %p202;
	mov.b64 	%rd197, %fd335;
	mov.b64 	{%r431, %r436}, %rd197;
	mov.b32 	%r437, 8;
	// begin inline asm
	shfl.sync.down.b32 %r430, %r431, %r437, %r448, %r449;
	// end inline asm
	// begin inline asm
	shfl.sync.down.b32 %r435, %r436, %r437, %r448, %r449;
	// end inline asm
	mov.b64 	%rd198, {%r430, %r435};
	mov.b64 	%fd336, %rd198;
	setp.gt.s32 	%p204, %r399, 23;
	setp.lt.f64 	%p205, %fd335, %fd336;
	selp.f64 	%fd337, %fd336, %fd335, %p205;
	selp.f64 	%fd338, %fd335, %fd337, %p204;
	mov.b64 	%rd199, %fd338;
	mov.b64 	{%r441, %r446}, %rd199;
	mov.b32 	%r447, 16;
	// begin inline asm
	shfl.sync.down.b32 %r440, %r441, %r447, %r448, %r449;
	// end inline asm
	// begin inline asm
	shfl.sync.down.b32 %r445, %r446, %r447, %r448, %r449;
	// end inline asm
	mov.b64 	%rd200, {%r440, %r445};
	mov.b64 	%fd339, %rd200;
	setp.gt.s32 	%p206, %r399, 15;
	setp.lt.f64 	%p207, %fd338, %fd339;
	selp.f64 	%fd10, %fd339, %fd338, %p207;
	selp.f64 	%fd380, %fd338, %fd10, %p206;
	setp.ne.s32 	%p208, %r399, 0;
	@%p208 bra 	$L__BB5_17;
	shr.u32 	%r450, %r1, 2;
	and.b32  	%r451, %r450, 248;
	mov.u32 	%r452, _ZZN3cub18CUB_300001_SM_10006detail6reduce28DeviceReduceSingleTileKernelINS2_10policy_hubIdjN4cuda3__47maximumIvEEE10Policy1000EPdSB_jS8_ddNS5_3std3__410__identityEEEvT0_T1_T2_T3_T4_T6_E12temp_storage;
	add.s32 	%r453, %r452, %r451;
	st.shared.f64 	[%r453+8], %fd10;
$L__BB5_17:
	bar.sync 	0;
	setp.ne.s32 	%p209, %r1, 0;
	@%p209 bra 	$L__BB5_74;
	ld.shared.f64 	%fd340, [_ZZN3cub18CUB_300001_SM_10006detail6reduce28DeviceReduceSingleTileKernelINS2_10policy_hubIdjN4cuda3__47maximumIvEEE10Policy1000EPdSB_jS8_ddNS5_3std3__410__identityEEEvT0_T1_T2_T3_T4_T6_E12temp_storage+16];
	setp.lt.f64 	%p210, %fd380, %fd340;
	selp.f64 	%fd341, %fd340, %fd380, %p210;
	ld.shared.f64 	%fd342, [_ZZN3cub18CUB_300001_SM_10006detail6reduce28DeviceReduceSingleTileKernelINS2_10policy_hubIdjN4cuda3__47maximumIvEEE10Policy1000EPdSB_jS8_ddNS5_3std3__410__identityEEEvT0_T1_T2_T3_T4_T6_E12temp_storage+24];
	setp.lt.f64 	%p211, %fd341, %fd342;
	selp.f64 	%fd343, %fd342, %fd341, %p211;
	ld.shared.f64 	%fd344, [_ZZN3cub18CUB_300001_SM_10006detail6reduce28DeviceReduceSingleTileKernelINS2_10policy_hubIdjN4cuda3__47maximumIvEEE10Policy1000EPdSB_jS8_ddNS5_3std3__410__identityEEEvT0_T1_T2_T3_T4_T6_E12temp_storage+32];
	setp.lt.f64 	%p212, %fd343, %fd344;
	selp.f64 	%fd345, %fd344, %fd343, %p212;
	ld.shared.f64 	%fd346, [_ZZN3cub18CUB_300001_SM_10006detail6reduce28DeviceReduceSingleTileKernelINS2_10policy_hubIdjN4cuda3__47maximumIvEEE10Policy1000EPdSB_jS8_ddNS5_3std3__410__identityEEEvT0_T1_T2_T3_T4_T6_E12temp_storage+40];
	setp.lt.f64 	%p213, %fd345, %fd346;
	selp.f64 	%fd347, %fd346, %fd345, %p213;
	ld.shared.f64 	%fd348, [_ZZN3cub18CUB_300001_SM_10006detail6reduce28DeviceReduceSingleTileKernelINS2_10policy_hubIdjN4cuda3__47maximumIvEEE10Policy1000EPdSB_jS8_ddNS5_3std3__410__identityEEEvT0_T1_T2_T3_T4_T6_E12temp_storage+48];
	setp.lt.f64 	%p214, %fd347, %fd348;
	selp.f64 	%fd349, %fd348, %fd347, %p214;
	ld.shared.f64 	%fd350, [_ZZN3cub18CUB_300001_SM_10006detail6reduce28DeviceReduceSingleTileKernelINS2_10policy_hubIdjN4cuda3__47maximumIvEEE10Policy1000EPdSB_jS8_ddNS5_3std3__410__identityEEEvT0_T1_T2_T3_T4_T6_E12temp_storage+56];
	setp.lt.f64 	%p215, %fd349, %fd350;
	selp.f64 	%fd351, %fd350, %fd349, %p215;
	ld.shared.f64 	%fd352, [_ZZN3cub18CUB_300001_SM_10006detail6reduce28DeviceReduceSingleTileKernelINS2_10policy_hubIdjN4cuda3__47maximumIvEEE10Policy1000EPdSB_jS8_ddNS5_3std3__410__identityEEEvT0_T1_T2_T3_T4_T6_E12temp_storage+64];
	setp.lt.f64 	%p216, %fd351, %fd352;
	selp.f64 	%fd380, %fd352, %fd351, %p216;
	bra.uni 	$L__BB5_74;
$L__BB5_19:
	// begin inline asm
	mov.u32 %r336, %laneid;
	// end inline asm
	and.b32  	%r387, %r1, 992;
	add.s32 	%r388, %r387, 32;
	setp.gt.u32 	%p171, %r388, %r69;
	not.b32 	%r389, %r387;
	add.s32 	%r390, %r69, %r389;
	selp.b32 	%r385, %r390, 31, %p171;
	mov.b64 	%rd181, %fd359;
	mov.b64 	{%r338, %r343}, %rd181;
	mov.b32 	%r344, 1;
	mov.b32 	%r386, -1;
	// begin inline asm
	shfl.sync.down.b32 %r337, %r338, %r344, %r385, %r386;
	// end inline asm
	// begin inline asm
	shfl.sync.down.b32 %r342, %r343, %r344, %r385, %r386;
	// end inline asm
	mov.b64 	%rd182, {%r337, %r342};
	mov.b64 	%fd280, %rd182;
	setp.lt.s32 	%p172, %r336, %r385;
	setp.lt.f64 	%p173, %fd359, %fd280;
	selp.f64 	%fd281, %fd280, %fd359, %p173;
	selp.f64 	%fd282, %fd281, %fd359, %p172;
	mov.b64 	%rd183, %fd282;
	mov.b64 	{%r348, %r353}, %rd183;
	mov.b32 	%r354, 2;
	// begin inline asm
	shfl.sync.down.b32 %r347, %r348, %r354, %r385, %r386;
	// end inline asm
	// begin inline asm
	shfl.sync.down.b32 %r352, %r353, %r354, %r385, %r386;
	// end inline asm
	mov.b64 	%rd184, {%r347, %r352};
	mov.b64 	%fd283, %rd184;
	add.s32 	%r391, %r336, 2;
	setp.gt.s32 	%p174, %r391, %r385;
	setp.lt.f64 	%p175, %fd282, %fd283;
	selp.f64 	%fd284, %fd283, %fd282, %p175;
	selp.f64 	%fd285, %fd282, %fd284, %p174;
	mov.b64 	%rd185, %fd285;
	mov.b64 	{%r358, %r363}, %rd185;
	mov.b32 	%r364, 4;
	// begin inline asm
	shfl.sync.down.b32 %r357, %r358, %r364, %r385, %r386;
	// end inline asm
	// begin inline asm
	shfl.sync.down.b32 %r362, %r363, %r364, %r385, %r386;
	// end inline asm
	mov.b64 	%rd186, {%r357, %r362};
	mov.b64 	%fd286, %rd186;
	add.s32 	%r392, %r336, 4;
	setp.gt.s32 	%p176, %r392, %r385;
	setp.lt.f64 	%p177, %fd285, %fd286;
	selp.f64 	%fd287, %fd286, %fd285, %p177;
	selp.f64 	%fd288, %fd285, %fd287, %p176;
	mov.b64 	%rd187, %fd288;
	mov.b64 	{%r368, %r373}, %rd187;
	mov.b32 	%r374, 8;
	// begin inline asm
	shfl.sync.down.b32 %r367, %r368, %r374, %r385, %r386;
	// end inline asm
	// begin inline asm
	shfl.sync.down.b32 %r372, %r373, %r374, %r385, %r386;
	// end inline asm
	mov.b64 	%rd188, {%r367, %r372};
	mov.b64 	%fd289, %rd188;
	add.s32 	%r393, %r336, 8;
	setp.gt.s32 	%p178, %r393, %r385;
	setp.lt.f64 	%p179, %fd288, %fd289;
	selp.f64 	%fd290, %fd289, %fd288, %p179;
	selp.f64 	%fd291, %fd288, %fd290, %p178;
	mov.b64 	%rd189, %fd291;
	mov.b64 	{%r378, %r383}, %rd189;
	mov.b32 	%r384, 16;
	// begin inline asm
	shfl.sync.down.b32 %r377, %r378, %r384, %r385, %r386;
	// end inline asm
	// begin inline asm
	shfl.sync.down.b32 %r382, %r383, %r384, %r385, %r386;
	// end inline asm
	mov.b64 	%rd190, {%r377, %r382};
	mov.b64 	%fd292, %rd190;
	add.s32 	%r394, %r336, 16;
	setp.gt.s32 	%p180, %r394, %r385;
	setp.lt.f64 	%p181, %fd291, %fd292;
	selp.f64 	%fd293, %fd292, %fd291, %p181;
	selp.f64 	%fd380, %fd291, %fd293, %p180;
	setp.ne.s32 	%p182, %r336, 0;
	@%p182 bra 	$L__BB5_21;
	shr.u32 	%r395, %r1, 2;
	and.b32  	%r396, %r395, 248;
	mov.u32 	%r397, _ZZN3cub18CUB_300001_SM_10006detail6reduce28DeviceReduceSingleTileKernelINS2_10policy_hubIdjN4cuda3__47maximumIvEEE10Policy1000EPdSB_jS8_ddNS5_3std3__410__identityEEEvT0_T1_T2_T3_T4_T6_E12temp_storage;
	add.s32 	%r398, %r397, %r396;
	st.shared.f64 	[%r398+8], %fd380;
$L__BB5_21:
	bar.sync 	0;
	setp.ne.s32 	%p183, %r1, 0;
	@%p183 bra 	$L__BB5_74;
	setp.gt.u32 	%p184, %r69, 32;
	ld.shared.f64 	%fd294, [_ZZN3cub18CUB_300001_SM_10006detail6reduce28DeviceReduceSingleTileKernelINS2_10policy_hubIdjN4cuda3__47maximumIvEEE10Policy1000EPdSB_jS8_ddNS5_3std3__410__identityEEEvT0_T1_T2_T3_T4_T6_E12temp_storage+16];
	setp.lt.f64 	%p185, %fd380, %fd294;
	selp.f64 	%fd296, %fd294, %fd380, %p185;
	selp.f64 	%fd297, %fd296, %fd380, %p184;
	setp.gt.u32 	%p186, %r69, 64;
	ld.shared.f64 	%fd299, [_ZZN3cub18CUB_300001_SM_10006detail6reduce28DeviceReduceSingleTileKernelINS2_10policy_hubIdjN4cuda3__47maximumIvEEE10Policy1000EPdSB_jS8_ddNS5_3std3__410__identityEEEvT0_T1_T2_T3_T4_T6_E12temp_storage+24];
	setp.lt.f64 	%p187, %fd297, %fd299;
	selp.f64 	%fd301, %fd299, %fd297, %p187;
	selp.f64 	%fd302, %fd301, %fd297, %p186;
	setp.gt.u32 	%p188, %r69, 96;
	ld.shared.f64 	%fd304, [_ZZN3cub18CUB_300001_SM_10006detail6reduce28DeviceReduceSingleTileKernelINS2_10policy_hubIdjN4cuda3__47maximumIvEEE10Policy1000EPdSB_jS8_ddNS5_3std3__410__identityEEEvT0_T1_T2_T3_T4_T6_E12temp_storage+32];
	setp.lt.f64 	%p189, %fd302, %fd304;
	selp.f64 	%fd306, %fd304, %fd302, %p189;
	selp.f64 	%fd307, %fd306, %fd302, %p188;
	setp.gt.u32 	%p190, %r69, 128;
	ld.shared.f64 	%fd309, [_ZZN3cub18CUB_300001_SM_10006detail6reduce28DeviceReduceSingleTileKernelINS2_10policy_hubIdjN4cuda3__47maximumIvEEE10Policy1000EPdSB_jS8_ddNS5_3std3__410__identityEEEvT0_T1_T2_T3_T4_T6_E12temp_storage+40];
	setp.lt.f64 	%p191, %fd307, %fd309;
	selp.f64 	%fd311, %fd309, %fd307, %p191;
	selp.f64 	%fd312, %fd311, %fd307, %p190;
	setp.gt.u32 	%p192, %r69, 160;
	ld.shared.f64 	%fd314, [_ZZN3cub18CUB_300001_SM_10006detail6reduce28DeviceReduceSingleTileKernelINS2_10policy_hubIdjN4cuda3__47maximumIvEEE10Policy1000EPdSB_jS8_ddNS5_3std3__410__identityEEEvT0_T1_T2_T3_T4_T6_E12temp_storage+48];
	setp.lt.f64 	%p193, %fd312, %fd314;
	selp.f64 	%fd316, %fd314, %fd312, %p193;
	selp.f64 	%fd317, %fd316, %fd312, %p192;
	setp.gt.u32 	%p194, %r69, 192;
	ld.shared.f64 	%fd319, [_ZZN3cub18CUB_300001_SM_10006detail6reduce28DeviceReduceSingleTileKernelINS2_10policy_hubIdjN4cuda3__47maximumIvEEE10Policy1000EPdSB_jS8_ddNS5_3std3__410__identityEEEvT0_T1_T2_T3_T4_T6_E12temp_storage+56];
	setp.lt.f64 	%p195, %fd317, %fd319;
	selp.f64 	%fd321, %fd319, %fd317, %p195;
	selp.f64 	%fd322, %fd321, %fd317, %p194;
	setp.gt.u32 	%p196, %r69, 224;
	ld.shared.f64 	%fd324, [_ZZN3cub18CUB_300001_SM_10006detail6reduce28DeviceReduceSingleTileKernelINS2_10policy_hubIdjN4cuda3__47maximumIvEEE10Policy1000EPdSB_jS8_ddNS5_3std3__410__identityEEEvT0_T1_T2_T3_T4_T6_E12temp_storage+64];
	setp.lt.f64 	%p197, %fd322, %fd324;
	selp.f64 	%fd326, %fd324, %fd322, %p197;
	selp.f64 	%fd380, %fd326, %fd322, %p196;
	bra.uni 	$L__BB5_74;
$L__BB5_23:
	mov.u32 	%r13, %tid.x;
	shl.b32 	%r263, %r13, 2;
	mul.wide.u32 	%rd127, %r263, 8;
	add.s64 	%rd117, %rd16, %rd127;
	// begin inline asm
	ld.global.nc.v2.u64 {%rd115, %rd116}, [%rd117];
	// end inline asm
	add.s64 	%rd120, %rd117, 16;
	// begin inline asm
	ld.global.nc.v2.u64 {%rd118, %rd119}, [%rd120];
	// end inline asm
	mov.b64 	%fd206, %rd115;
	mov.b64 	%fd207, %rd116;
	mov.b64 	%fd208, %rd118;
	mov.b64 	%fd209, %rd119;
	add.s64 	%rd123, %rd117, 8192;
	// begin inline asm
	ld.global.nc.v2.u64 {%rd121, %rd122}, [%rd123];
	// end inline asm
	add.s64 	%rd126, %rd117, 8208;
	// begin inline asm
	ld.global.nc.v2.u64 {%rd124, %rd125}, [%rd126];
	// end inline asm
	mov.b64 	%fd210, %rd121;
	mov.b64 	%fd211, %rd122;
	mov.b64 	%fd212, %rd124;
	mov.b64 	%fd213, %rd125;
	setp.lt.f64 	%p111, %fd206, %fd207;
	selp.f64 	%fd214, %fd207, %fd206, %p111;
	setp.lt.f64 	%p112, %fd214, %fd208;
	selp.f64 	%fd215, %fd208, %fd214, %p112;
	setp.lt.f64 	%p113, %fd215, %fd209;
	selp.f64 	%fd216, %fd209, %fd215, %p113;
	setp.lt.f64 	%p114, %fd216, %fd210;
	selp.f64 	%fd217, %fd210, %fd216, %p114;
	setp.lt.f64 	%p115, %fd217, %fd211;
	selp.f64 	%fd218, %fd211, %fd217, %p115;
	setp.lt.f64 	%p116, %fd218, %fd212;
	selp.f64 	%fd219, %fd212, %fd218, %p116;
	setp.lt.f64 	%p117, %fd219, %fd213;
	selp.f64 	%fd366, %fd213, %fd219, %p117;
	add.s32 	%r14, %r69, -2048;
	setp.lt.u32 	%p118, %r14, 2048;
	mov.b32 	%r462, 2048;
	@%p118 bra 	$L__BB5_27;
	mov.b32 	%r462, 2048;
$L__BB5_25:
	mul.wide.u32 	%rd140, %r462, 8;
	add.s64 	%rd130, %rd117, %rd140;
	// begin inline asm
	ld.global.nc.v2.u64 {%rd128, %rd129}, [%rd130];
	// end inline asm
	add.s64 	%rd133, %rd130, 16;
	// begin inline asm
	ld.global.nc.v2.u64 {%rd131, %rd132}, [%rd133];
	// end inline asm
	mov.b64 	%fd220, %rd128;
	mov.b64 	%fd221, %rd129;
	mov.b64 	%fd222, %rd131;
	mov.b64 	%fd223, %rd132;
	add.s64 	%rd136, %rd130, 8192;
	// begin inline asm
	ld.global.nc.v2.u64 {%rd134, %rd135}, [%rd136];
	// end inline asm
	add.s64 	%rd139, %rd130, 8208;
	// begin inline asm
	ld.global.nc.v2.u64 {%rd137, %rd138}, [%rd139];
	// end inline asm
	mov.b64 	%fd224, %rd134;
	mov.b64 	%fd225, %rd135;
	mov.b64 	%fd226, %rd137;
	mov.b64 	%fd227, %rd138;
	setp.lt.f64 	%p119, %fd366, %fd220;
	selp.f64 	%fd228, %fd220, %fd366, %p119;
	setp.lt.f64 	%p120, %fd228, %fd221;
	selp.f64 	%fd229, %fd221, %fd228, %p120;
	setp.lt.f64 	%p121, %fd229, %fd222;
	selp.f64 	%fd230, %fd222, %fd229, %p121;
	setp.lt.f64 	%p122, %fd230, %fd223;
	selp.f64 	%fd231, %fd223, %fd230, %p122;
	setp.lt.f64 	%p123, %fd231, %fd224;
	selp.f64 	%fd232, %fd224, %fd231, %p123;
	setp.lt.f64 	%p124, %fd232, %fd225;
	selp.f64 	%fd233, %fd225, %fd232, %p124;
	setp.lt.f64 	%p125, %fd233, %fd226;
	selp.f64 	%fd234, %fd226, %fd233, %p125;
	setp.lt.f64 	%p126, %fd234, %fd227;
	selp.f64 	%fd366, %fd227, %fd234, %p126;
	sub.s32 	%r265, %r69, %r462;
	setp.lt.u32 	%p127, %r265, 2048;
	@%p127 bra 	$L__BB5_35;
	add.s32 	%r462, %r462, 2048;
	setp.le.u32 	%p128, %r462, %r14;
	@%p128 bra 	$L__BB5_25;
$L__BB5_27:
	setp.le.u32 	%p129, %r69, %r462;
	@%p129 bra 	$L__BB5_35;
	sub.s32 	%r18, %r69, %r462;
	setp.ge.s32 	%p130, %r13, %r18;
	@%p130 bra 	$L__BB5_35;
	not.b32 	%r266, %r13;
	add.s32 	%r267, %r69, %r266;
	sub.s32 	%r19, %r267, %r462;
	and.b32  	%r268, %r19, 768;
	setp.eq.s32 	%p131, %r268, 768;
	mov.u32 	%r466, %r13;
	@%p131 bra 	$L__BB5_32;
	add.s32 	%r464, %r13, %r462;
	shr.u32 	%r269, %r19, 8;
	add.s32 	%r270, %r269, 1;
	and.b32  	%r271, %r270, 3;
	neg.s32 	%r463, %r271;
	mov.u32 	%r466, %r13;
$L__BB5_31:
	.pragma "nounroll";
	mul.wide.u32 	%rd143, %r464, 8;
	add.s64 	%rd142, %rd16, %rd143;
	// begin inline asm
	ld.global.nc.u64 %rd141, [%rd142];
	// end inline asm
	mov.b64 	%fd236, %rd141;
	setp.lt.f64 	%p132, %fd366, %fd236;
	selp.f64 	%fd366, %fd236, %fd366, %p132;
	add.s32 	%r466, %r466, 256;
	add.s32 	%r464, %r464, 256;
	add.s32 	%r463, %r463, 1;
	setp.ne.s32 	%p133, %r463, 0;
	@%p133 bra 	$L__BB5_31;
$L__BB5_32:
	setp.lt.u32 	%p134, %r19, 768;
	@%p134 bra 	$L__BB5_35;
	add.s32 	%r468, %r466, 512;
	add.s32 	%r467, %r466, %r462;
$L__BB5_34:
	mul.wide.u32 	%rd152, %r467, 8;
	add.s64 	%rd145, %rd16, %rd152;
	// begin inline asm
	ld.global.nc.u64 %rd144, [%rd145];
	// end inline asm
	mov.b64 	%fd237, %rd144;
	setp.lt.f64 	%p135, %fd366, %fd237;
	selp.f64 	%fd238, %fd237, %fd366, %p135;
	add.s32 	%r272, %r467, 256;
	mul.wide.u32 	%rd153, %r272, 8;
	add.s64 	%rd147, %rd16, %rd153;
	// begin inline asm
	ld.global.nc.u64 %rd146, [%rd147];
	// end inline asm
	mov.b64 	%fd239, %rd146;
	setp.lt.f64 	%p136, %fd238, %fd239;
	selp.f64 	%fd240, %fd239, %fd238, %p136;
	add.s32 	%r273, %r467, 512;
	mul.wide.u32 	%rd154, %r273, 8;
	add.s64 	%rd149, %rd16, %rd154;
	// begin inline asm
	ld.global.nc.u64 %rd148, [%rd149];
	// end inline asm
	mov.b64 	%fd241, %rd148;
	setp.lt.f64 	%p137, %fd240, %fd241;
	selp.f64 	%fd242, %fd241, %fd240, %p137;
	add.s32 	%r274, %r467, 768;
	mul.wide.u32 	%rd155, %r274, 8;
	add.s64 	%rd151, %rd16, %rd155;
	// begin inline asm
	ld.global.nc.u64 %rd150, [%rd151];
	// end inline asm
	mov.b64 	%fd243, %rd150;
	setp.lt.f64 	%p138, %fd242, %fd243;
	selp.f64 	%fd366, %fd243, %fd242, %p138;
	add.s32 	%r33, %r468, 1024;
	add.s32 	%r275, %r468, 512;
	add.s32 	%r467, %r467, 1024;
	setp.lt.s32 	%p139, %r275, %r18;
	mov.u32 	%r468, %r33;
	@%p139 bra 	$L__BB5_34;
$L__BB5_35:
	// begin inline asm
	mov.u32 %r276, %laneid;
	// end inline asm
	mov.b64 	%rd156, %fd366;
	mov.b64 	{%r278, %r283}, %rd156;
	mov.b32 	%r284, 1;
	mov.b32 	%r325, 31;
	mov.b32 	%r326, -1;
	// begin inline asm
	shfl.sync.down.b32 %r277, %r278, %r284, %r325, %r326;
	// end inline asm
	// begin inline asm
	shfl.sync.down.b32 %r282, %r283, %r284, %r325, %r326;
	// end inline asm
	mov.b64 	%rd157, {%r277, %r282};
	mov.b64 	%fd244, %rd157;
	setp.gt.s32 	%p140, %r276, 30;
	setp.lt.f64 	%p141, %fd366, %fd244;
	selp.f64 	%fd245, %fd244, %fd366, %p141;
	selp.f64 	%fd246, %fd366, %fd245, %p140;
	mov.b64 	%rd158, %fd246;
	mov.b64 	{%r288, %r293}, %rd158;
	mov.b32 	%r294, 2;
	// begin inline asm
	shfl.sync.down.b32 %r287, %r288, %r294, %r325, %r326;
	// end inline asm
	// begin inline asm
	shfl.sync.down.b32 %r292, %r293, %r294, %r325, %r326;
	// end inline asm
	mov.b64 	%rd159, {%r287, %r292};
	mov.b64 	%fd247, %rd159;
	setp.gt.s32 	%p142, %r276, 29;
	setp.lt.f64 	%p143, %fd246, %fd247;
	selp.f64 	%fd248, %fd247, %fd246, %p143;
	selp.f64 	%fd249, %fd246, %fd248, %p142;
	mov.b64 	%rd160, %fd249;
	mov.b64 	{%r298, %r303}, %rd160;
	mov.b32 	%r304, 4;
	// begin inline asm
	shfl.sync.down.b32 %r297, %r298, %r304, %r325, %r326;
	// end inline asm
	// begin inline asm
	shfl.sync.down.b32 %r302, %r303, %r304, %r325, %r326;
	// end inline asm
	mov.b64 	%rd161, {%r297, %r302};
	mov.b64 	%fd250, %rd161;
	setp.gt.s32 	%p144, %r276, 27;
	setp.lt.f64 	%p145, %fd249, %fd250;
	selp.f64 	%fd251, %fd250, %fd249, %p145;
	selp.f64 	%fd252, %fd249, %fd251, %p144;
	mov.b64 	%rd162, %fd252;
	mov.b64 	{%r308, %r313}, %rd162;
	mov.b32 	%r314, 8;
	// begin inline asm
	shfl.sync.down.b32 %r307, %r308, %r314, %r325, %r326;
	// end inline asm
	// begin inline asm
	shfl.sync.down.b32 %r312, %r313, %r314, %r325, %r326;
	// end inline asm
	mov.b64 	%rd163, {%r307, %r312};
	mov.b64 	%fd253, %rd163;
	setp.gt.s32 	%p146, %r276, 23;
	setp.lt.f64 	%p147, %fd252, %fd253;
	selp.f64 	%fd254, %fd253, %fd252, %p147;
	selp.f64 	%fd255, %fd252, %fd254, %p146;
	mov.b64 	%rd164, %fd255;
	mov.b64 	{%r318, %r323}, %rd164;
	mov.b32 	%r324, 16;
	// begin inline asm
	shfl.sync.down.b32 %r317, %r318, %r324, %r325, %r326;
	// end inline asm
	// begin inline asm
	shfl.sync.down.b32 %r322, %r323, %r324, %r325, %r326;
	// end inline asm
	mov.b64 	%rd165, {%r317, %r322};
	mov.b64 	%fd256, %rd165;
	setp.gt.s32 	%p148, %r276, 15;
	setp.lt.f64 	%p149, %fd255, %fd256;
	selp.f64 	%fd26, %fd256, %fd255, %p149;
	selp.f64 	%fd380, %fd255, %fd26, %p148;
	setp.ne.s32 	%p150, %r276, 0;
	@%p150 bra 	$L__BB5_37;
	shr.u32 	%r327, %r13, 2;
	and.b32  	%r328, %r327, 248;
	mov.u32 	%r329, _ZZN3cub18CUB_300001_SM_10006detail6reduce28DeviceReduceSingleTileKernelINS2_10policy_hubIdjN4cuda3__47maximumIvEEE10Policy1000EPdSB_jS8_ddNS5_3std3__410__identityEEEvT0_T1_T2_T3_T4_T6_E12temp_storage;
	add.s32 	%r330, %r329, %r328;
	st.shared.f64 	[%r330+8], %fd26;
$L__BB5_37:
	bar.sync 	0;
	setp.ne.s32 	%p151, %r13, 0;
	@%p151 bra 	$L__BB5_74;
	ld.shared.f64 	%fd257, [_ZZN3cub18CUB_300001_SM_10006detail6reduce28DeviceReduceSingleTileKernelINS2_10policy_hubIdjN4cuda3__47maximumIvEEE10Policy1000EPdSB_jS8_ddNS5_3std3__410__identityEEEvT0_T1_T2_T3_T4_T6_E12temp_storage+16];
	setp.lt.f64 	%p152, %fd380, %fd257;
	selp.f64 	%fd258, %fd257, %fd380, %p152;
	ld.shared.f64 	%fd259, [_ZZN3cub18CUB_300001_SM_10006detail6reduce28DeviceReduceSingleTileKernelINS2_10policy_hubIdjN4cuda3__47maximumIvEEE10Policy1000EPdSB_jS8_ddNS5_3std3__410__identityEEEvT0_T1_T2_T3_T4_T6_E12temp_storage+24];
	setp.lt.f64 	%p153, %fd258, %fd259;
	selp.f64 	%fd260, %fd259, %fd258, %p153;
	ld.shared.f64 	%fd261, [_ZZN3cub18CUB_300001_SM_10006detail6reduce28DeviceReduceSingleTileKernelINS2_10policy_hubIdjN4cuda3__47maximumIvEEE10Policy1000EPdSB_jS8_ddNS5_3std3__410__identityEEEvT0_T1_T2_T3_T4_T6_E12temp_storage+32];
	setp.lt.f64 	%p154, %fd260, %fd261;
	selp.f64 	%fd262, %fd261, %fd260, %p154;
	ld.shared.f64 	%fd263, [_ZZN3cub18CUB_300001_SM_10006detail6reduce28DeviceReduceSingleTileKernelINS2_10policy_hubIdjN4cuda3__47maximumIvEEE10Policy1000EPdSB_jS8_ddNS5_3std3__410__identityEEEvT0_T1_T2_T3_T4_T6_E12temp_storage+40];
	setp.lt.f64 	%p155, %fd262, %fd263;
	selp.f64 	%fd264, %fd263, %fd262, %p155;
	ld.shared.f64 	%fd265, [_ZZN3cub18CUB_300001_SM_10006detail6reduce28DeviceReduceSingleTileKernelINS2_10policy_hubIdjN4cuda3__47maximumIvEEE10Policy1000EPdSB_jS8_ddNS5_3std3__410__identityEEEvT0_T1_T2_T3_T4_T6_E12temp_storage+48];
	setp.lt.f64 	%p156, %fd264, %fd265;
	selp.f64 	%fd266, %fd265, %fd264, %p156;
	ld.shared.f64 	%fd267, [_ZZN3cub18CUB_300001_SM_10006detail6reduce28DeviceReduceSingleTileKernelINS2_10policy_hubIdjN4cuda3__47maximumIvEEE10Policy1000EPdSB_jS8_ddNS5_3std3__410__identityEEEvT0_T1_T2_T3_T4_T6_E12temp_storage+56];
	setp.lt.f64 	%p157, %fd266, %fd267;
	selp.f64 	%fd268, %fd267, %fd266, %p157;
	ld.shared.f64 	%fd269, [_ZZN3cub18CUB_300001_SM_10006detail6reduce28DeviceReduceSingleTileKernelINS2_10policy_hubIdjN4cuda3__47maximumIvEEE10Policy1000EPdSB_jS8_ddNS5_3std3__410__identityEEEvT0_T1_T2_T3_T4_T6_E12temp_storage+64];
	setp.lt.f64 	%p158, %fd268, %fd269;
	selp.f64 	%fd380, %fd269, %fd268, %p158;
	bra.uni 	$L__BB5_74;
$L__BB5_39:
	setp.gt.u32 	%p3, %r69, 2047;
	@%p3 bra 	$L__BB5_58;
	mov.u32 	%r35, %tid.x;
	setp.ge.u32 	%p52, %r35, %r69;
	mov.f64 	%fd372, 0d0000000000000000;
	mov.u32 	%r472, %r35;
	@%p52 bra 	$L__BB5_42;
	mul.wide.u32 	%rd82, %r35, 8;
	add.s64 	%rd81, %rd16, %rd82;
	// begin inline asm
	ld.global.nc.u64 %rd80, [%rd81];
	// end inline asm
	mov.b64 	%fd372, %rd80;
	add.s32 	%r472, %r35, 256;
$L__BB5_42:
	setp.ge.u32 	%p53, %r472, %r69;
	@%p53 bra 	$L__BB5_49;
	not.b32 	%r139, %r472;
	add.s32 	%r38, %r69, %r139;
	and.b32  	%r140, %r38, 768;
	setp.eq.s32 	%p54, %r140, 768;
	@%p54 bra 	$L__BB5_46;
	mul.wide.u32 	%rd83, %r472, 8;
	add.s64 	%rd203, %rd16, %rd83;
	shr.u32 	%r141, %r38, 8;
	add.s32 	%r142, %r141, 1;
	and.b32  	%r143, %r142, 3;
	neg.s32 	%r470, %r143;
$L__BB5_45:
	.pragma "nounroll";
	// begin inline asm
	ld.global.nc.u64 %rd84, [%rd203];
	// end inline asm
	mov.b64 	%fd125, %rd84;
	setp.lt.f64 	%p55, %fd372, %fd125;
	selp.f64 	%fd372, %fd125, %fd372, %p55;
	add.s32 	%r472, %r472, 256;
	add.s64 	%rd203, %rd203, 2048;
	add.s32 	%r470, %r470, 1;
	setp.ne.s32 	%p56, %r470, 0;
	@%p56 bra 	$L__BB5_45;
$L__BB5_46:
	setp.lt.u32 	%p57, %r38, 768;
	@%p57 bra 	$L__BB5_49;
	mul.wide.u32 	%rd86, %r472, 8;
	add.s64 	%rd204, %rd16, %rd86;
$L__BB5_48:
	// begin inline asm
	ld.global.nc.u64 %rd87, [%rd204];
	// end inline asm
	mov.b64 	%fd126, %rd87;
	setp.lt.f64 	%p58, %fd372, %fd126;
	selp.f64 	%fd127, %fd126, %fd372, %p58;
	add.s64 	%rd90, %rd204, 2048;
	// begin inline asm
	ld.global.nc.u64 %rd89, [%rd90];
	// end inline asm
	mov.b64 	%fd128, %rd89;
	setp.lt.f64 	%p59, %fd127, %fd128;
	selp.f64 	%fd129, %fd128, %fd127, %p59;
	add.s64 	%rd92, %rd204, 4096;
	// begin inline asm
	ld.global.nc.u64 %rd91, [%rd92];
	// end inline asm
	mov.b64 	%fd130, %rd91;
	setp.lt.f64 	%p60, %fd129, %fd130;
	selp.f64 	%fd131, %fd130, %fd129, %p60;
	add.s64 	%rd94, %rd204, 6144;
	// begin inline asm
	ld.global.nc.u64 %rd93, [%rd94];
	// end inline asm
	mov.b64 	%fd132, %rd93;
	setp.lt.f64 	%p61, %fd131, %fd132;
	selp.f64 	%fd372, %fd132, %fd131, %p61;
	add.s32 	%r472, %r472, 1024;
	add.s64 	%rd204, %rd204, 8192;
	setp.lt.s32 	%p62, %r472, %r69;
	@%p62 bra 	$L__BB5_48;
$L__BB5_49:
	setp.lt.u32 	%p63, %r69, 256;
	@%p63 bra 	$L__BB5_54;
	// begin inline asm
	mov.u32 %r207, %laneid;
	// end inline asm
	mov.b64 	%rd105, %fd372;
	mov.b64 	{%r209, %r214}, %rd105;
	mov.b32 	%r215, 1;
	mov.b32 	%r256, 31;
	mov.b32 	%r257, -1;
	// begin inline asm
	shfl.sync.down.b32 %r208, %r209, %r215, %r256, %r257;
	// end inline asm
	// begin inline asm
	shfl.sync.down.b32 %r213, %r214, %r215, %r256, %r257;
	// end inline asm
	mov.b64 	%rd106, {%r208, %r213};
	mov.b64 	%fd180, %rd106;
	setp.gt.s32 	%p91, %r207, 30;
	setp.lt.f64 	%p92, %fd372, %fd180;
	selp.f64 	%fd181, %fd180, %fd372, %p92;
	selp.f64 	%fd182, %fd372, %fd181, %p91;
	mov.b64 	%rd107, %fd182;
	mov.b64 	{%r219, %r224}, %rd107;
	mov.b32 	%r225, 2;
	// begin inline asm
	shfl.sync.down.b32 %r218, %r219, %r225, %r256, %r257;
	// end inline asm
	// begin inline asm
	shfl.sync.down.b32 %r223, %r224, %r225, %r256, %r257;
	// end inline asm
	mov.b64 	%rd108, {%r218, %r223};
	mov.b64 	%fd183, %rd108;
	setp.gt.s32 	%p93, %r207, 29;
	setp.lt.f64 	%p94, %fd182, %fd183;
	selp.f64 	%fd184, %fd183, %fd182, %p94;
	selp.f64 	%fd185, %fd182, %fd184, %p93;
	mov.b64 	%rd109, %fd185;
	mov.b64 	{%r229, %r234}, %rd109;
	mov.b32 	%r235, 4;
	// begin inline asm
	shfl.sync.down.b32 %r228, %r229, %r235, %r256, %r257;
	// end inline asm
	// begin inline asm
	shfl.sync.down.b32 %r233, %r234, %r235, %r256, %r257;
	// end inline asm
	mov.b64 	%rd110, {%r228, %r233};
	mov.b64 	%fd186, %rd110;
	setp.gt.s32 	%p95, %r207, 27;
	setp.lt.f64 	%p96, %fd185, %fd186;
	selp.f64 	%fd187, %fd186, %fd185, %p96;
	selp.f64 	%fd188, %fd185, %fd187, %p95;
	mov.b64 	%rd111, %fd188;
	mov.b64 	{%r239, %r244}, %rd111;
	mov.b32 	%r245, 8;
	// begin inline asm
	shfl.sync.down.b32 %r238, %r239, %r245, %r256, %r257;
	// end inline asm
	// begin inline asm
	shfl.sync.down.b32 %r243, %r244, %r245, %r256, %r257;
	// end inline asm
	mov.b64 	%rd112, {%r238, %r243};
	mov.b64 	%fd189, %rd112;
	setp.gt.s32 	%p97, %r207, 23;
	setp.lt.f64 	%p98, %fd188, %fd189;
	selp.f64 	%fd190, %fd189, %fd188, %p98;
	selp.f64 	%fd191, %fd188, %fd190, %p97;
	mov.b64 	%rd113, %fd191;
	mov.b64 	{%r249, %r254}, %rd113;
	mov.b32 	%r255, 16;
	// begin inline asm
	shfl.sync.down.b32 %r248, %r249, %r255, %r256, %r257;
	// end inline asm
	// begin inline asm
	shfl.sync.down.b32 %r253, %r254, %r255, %r256, %r257;
	// end inline asm
	mov.b64 	%rd114, {%r248, %r253};
	mov.b64 	%fd192, %rd114;
	setp.gt.s32 	%p99, %r207, 15;
	setp.lt.f64 	%p100, %fd191, %fd192;
	selp.f64 	%fd38, %fd192, %fd191, %p100;
	selp.f64 	%fd380, %fd191, %fd38, %p99;
	setp.ne.s32 	%p101, %r207, 0;
	@%p101 bra 	$L__BB5_52;
	shr.u32 	%r258, %r35, 2;
	and.b32  	%r259, %r258, 248;
	mov.u32 	%r260, _ZZN3cub18CUB_300001_SM_10006detail6reduce28DeviceReduceSingleTileKernelINS2_10policy_hubIdjN4cuda3__47maximumIvEEE10Policy1000EPdSB_jS8_ddNS5_3std3__410__identityEEEvT0_T1_T2_T3_T4_T6_E12temp_storage;
	add.s32 	%r261, %r260, %r259;
	st.shared.f64 	[%r261+8], %fd38;
$L__BB5_52:
	bar.sync 	0;
	setp.ne.s32 	%p102, %r35, 0;
	@%p102 bra 	$L__BB5_74;
	ld.shared.f64 	%fd193, [_ZZN3cub18CUB_300001_SM_10006detail6reduce28DeviceReduceSingleTileKernelINS2_10policy_hubIdjN4cuda3__47maximumIvEEE10Policy1000EPdSB_jS8_ddNS5_3std3__410__identityEEEvT0_T1_T2_T3_T4_T6_E12temp_storage+16];
	setp.lt.f64 	%p103, %fd380, %fd193;
	selp.f64 	%fd194, %fd193, %fd380, %p103;
	ld.shared.f64 	%fd195, [_ZZN3cub18CUB_300001_SM_10006detail6reduce28DeviceReduceSingleTileKernelINS2_10policy_hubIdjN4cuda3__47maximumIvEEE10Policy1000EPdSB_jS8_ddNS5_3std3__410__identityEEEvT0_T1_T2_T3_T4_T6_E12temp_storage+24];
	setp.lt.f64 	%p104, %fd194, %fd195;
	selp.f64 	%fd196, %fd195, %fd194, %p104;
	ld.shared.f64 	%fd197, [_ZZN3cub18CUB_300001_SM_10006detail6reduce28DeviceReduceSingleTileKernelINS2_10policy_hubIdjN4cuda3__47maximumIvEEE10Policy1000EPdSB_jS8_ddNS5_3std3__410__identityEEEvT0_T1_T2_T3_T4_T6_E12temp_storage+32];
	setp.lt.f64 	%p105, %fd196, %fd197;
	selp.f64 	%fd198, %fd197, %fd196, %p105;
	ld.shared.f64 	%fd199, [_ZZN3cub18CUB_300001_SM_10006detail6reduce28DeviceReduceSingleTileKernelINS2_10policy_hubIdjN4cuda3__47maximumIvEEE10Policy1000EPdSB_jS8_ddNS5_3std3__410__identityEEEvT0_T1_T2_T3_T4_T6_E12temp_storage+40];
	setp.lt.f64 	%p106, %fd198, %fd199;
	selp.f64 	%fd200, %fd199, %fd198, %p106;
	ld.shared.f64 	%fd201, [_ZZN3cub18CUB_300001_SM_10006detail6reduce28DeviceReduceSingleTileKernelINS2_10policy_hubIdjN4cuda3__47maximumIvEEE10Policy1000EPdSB_jS8_ddNS5_3std3__410__identityEEEvT0_T1_T2_T3_T4_T6_E12temp_storage+48];
	setp.lt.f64 	%p107, %fd200, %fd201;
	selp.f64 	%fd202, %fd201, %fd200, %p107;
	ld.shared.f64 	%fd203, [_ZZN3cub18CUB_300001_SM_10006detail6reduce28DeviceReduceSingleTileKernelINS2_10policy_hubIdjN4cuda3__47maximumIvEEE10Policy1000EPdSB_jS8_ddNS5_3std3__410__identityEEEvT0_T1_T2_T3_T4_T6_E12temp_storage+56];
	setp.lt.f64 	%p108, %fd202, %fd203;
	selp.f64 	%fd204, %fd203, %fd202, %p108;
	ld.shared.f64 	%fd205, [_ZZN3cub18CUB_300001_SM_10006detail6reduce28DeviceReduceSingleTileKernelINS2_10policy_hubIdjN4cuda3__47maximumIvEEE10Policy1000EPdSB_jS8_ddNS5_3std3__410__identityEEEvT0_T1_T2_T3_T4_T6_E12temp_storage+64];
	setp.lt.f64 	%p109, %fd204, %fd205;
	selp.f64 	%fd380, %fd205, %fd204, %p109;
	bra.uni 	$L__BB5_74;
$L__BB5_54:
	// begin inline asm
	mov.u32 %r144, %laneid;
	// end inline asm
	and.b32  	%r195, %r35, 992;
	add.s32 	%r196, %r195, 32;
	setp.gt.u32 	%p64, %r196, %r69;
	not.b32 	%r197, %r195;
	add.s32 	%r198, %r69, %r197;
	selp.b32 	%r193, %r198, 31, %p64;
	mov.b64 	%rd95, %fd372;
	mov.b64 	{%r146, %r151}, %rd95;
	mov.b32 	%r152, 1;
	mov.b32 	%r194, -1;
	// begin inline asm
	shfl.sync.down.b32 %r145, %r146, %r152, %r193, %r194;
	// end inline asm
	// begin inline asm
	shfl.sync.down.b32 %r150, %r151, %r152, %r193, %r194;
	// end inline asm
	mov.b64 	%rd96, {%r145, %r150};
	mov.b64 	%fd133, %rd96;
	setp.lt.s32 	%p65, %r144, %r193;
	setp.lt.f64 	%p66, %fd372, %fd133;
	selp.f64 	%fd134, %fd133, %fd372, %p66;
	selp.f64 	%fd135, %fd134, %fd372, %p65;
	mov.b64 	%rd97, %fd135;
	mov.b64 	{%r156, %r161}, %rd97;
	mov.b32 	%r162, 2;
	// begin inline asm
	shfl.sync.down.b32 %r155, %r156, %r162, %r193, %r194;
	// end inline asm
	// begin inline asm
	shfl.sync.down.b32 %r160, %r161, %r162, %r193, %r194;
	// end inline asm
	mov.b64 	%rd98, {%r155, %r160};
	mov.b64 	%fd136, %rd98;
	add.s32 	%r199, %r144, 2;
	setp.gt.s32 	%p67, %r199, %r193;
	setp.lt.f64 	%p68, %fd135, %fd136;
	selp.f64 	%fd137, %fd136, %fd135, %p68;
	selp.f64 	%fd138, %fd135, %fd137, %p67;
	mov.b64 	%rd99, %fd138;
	mov.b64 	{%r166, %r171}, %rd99;
	mov.b32 	%r172, 4;
	// begin inline asm
	shfl.sync.down.b32 %r165, %r166, %r172, %r193, %r194;
	// end inline asm
	// begin inline asm
	shfl.sync.down.b32 %r170, %r171, %r172, %r193, %r194;
	// end inline asm
	mov.b64 	%rd100, {%r165, %r170};
	mov.b64 	%fd139, %rd100;
	add.s32 	%r200, %r144, 4;
	setp.gt.s32 	%p69, %r200, %r193;
	setp.lt.f64 	%p70, %fd138, %fd139;
	selp.f64 	%fd140, %fd139, %fd138, %p70;
	selp.f64 	%fd141, %fd138, %fd140, %p69;
	mov.b64 	%rd101, %fd141;
	mov.b64 	{%r176, %r181}, %rd101;
	mov.b32 	%r182, 8;
	// begin inline asm
	shfl.sync.down.b32 %r175, %r176, %r182, %r193, %r194;
	// end inline asm
	// begin inline asm
	shfl.sync.down.b32 %r180, %r181, %r182, %r193, %r194;
	// end inline asm
	mov.b64 	%rd102, {%r175, %r180};
	mov.b64 	%fd142, %rd102;
	add.s32 	%r201, %r144, 8;
	setp.gt.s32 	%p71, %r201, %r193;
	setp.lt.f64 	%p72, %fd141, %fd142;
	selp.f64 	%fd143, %fd142, %fd141, %p72;
	selp.f64 	%fd144, %fd141, %fd143, %p71;
	mov.b64 	%rd103, %fd144;
	mov.b64 	{%r186, %r191}, %rd103;
	mov.b32 	%r192, 16;
	// begin inline asm
	shfl.sync.down.b32 %r185, %r186, %r192, %r193, %r194;
	// end inline asm
	// begin inline asm
	shfl.sync.down.b32 %r190, %r191, %r192, %r193, %r194;
	// end inline asm
	mov.b64 	%rd104, {%r185, %r190};
	mov.b64 	%fd145, %rd104;
	add.s32 	%r202, %r144, 16;
	setp.gt.s32 	%p73, %r202, %r193;
	setp.lt.f64 	%p74, %fd144, %fd145;
	selp.f64 	%fd146, %fd145, %fd144, %p74;
	selp.f64 	%fd380, %fd144, %fd146, %p73;
	setp.ne.s32 	%p75, %r144, 0;
	@%p75 bra 	$L__BB5_56;
	shr.u32 	%r203, %r35, 2;
	and.b32  	%r204, %r203, 248;
	mov.u32 	%r205, _ZZN3cub18CUB_300001_SM_10006detail6reduce28DeviceReduceSingleTileKernelINS2_10policy_hubIdjN4cuda3__47maximumIvEEE10Policy1000EPdSB_jS8_ddNS5_3std3__410__identityEEEvT0_T1_T2_T3_T4_T6_E12temp_storage;
	add.s32 	%r206, %r205, %r204;
	st.shared.f64 	[%r206+8], %fd380;
$L__BB5_56:
	bar.sync 	0;
	setp.ne.s32 	%p76, %r35, 0;
	@%p76 bra 	$L__BB5_74;
	setp.gt.u32 	%p77, %r69, 32;
	ld.shared.f64 	%fd147, [_ZZN3cub18CUB_300001_SM_10006detail6reduce28DeviceReduceSingleTileKernelINS2_10policy_hubIdjN4cuda3__47maximumIvEEE10Policy1000EPdSB_jS8_ddNS5_3std3__410__identityEEEvT0_T1_T2_T3_T4_T6_E12temp_storage+16];
	setp.lt.f64 	%p78, %fd380, %fd147;
	selp.f64 	%fd149, %fd147, %fd380, %p78;
	selp.f64 	%fd150, %fd149, %fd380, %p77;
	setp.gt.u32 	%p79, %r69, 64;
	ld.shared.f64 	%fd152, [_ZZN3cub18CUB_300001_SM_10006detail6reduce28DeviceReduceSingleTileKernelINS2_10policy_hubIdjN4cuda3__47maximumIvEEE10Policy1000EPdSB_jS8_ddNS5_3std3__410__identityEEEvT0_T1_T2_T3_T4_T6_E12temp_storage+24];
	setp.lt.f64 	%p80, %fd150, %fd152;
	selp.f64 	%fd154, %fd152, %fd150, %p80;
	selp.f64 	%fd155, %fd154, %fd150, %p79;
	setp.gt.u32 	%p81, %r69, 96;
	ld.shared.f64 	%fd157, [_ZZN3cub18CUB_300001_SM_10006detail6reduce28DeviceReduceSingleTileKernelINS2_10policy_hubIdjN4cuda3__47maximumIvEEE10Policy1000EPdSB_jS8_ddNS5_3std3__410__identityEEEvT0_T1_T2_T3_T4_T6_E12temp_storage+32];
	setp.lt.f64 	%p82, %fd155, %fd157;
	selp.f64 	%fd159, %fd157, %fd155, %p82;
	selp.f64 	%fd160, %fd159, %fd155, %p81;
	setp.gt.u32 	%p83, %r69, 128;
	ld.shared.f64 	%fd162, [_ZZN3cub18CUB_300001_SM_10006detail6reduce28DeviceReduceSingleTileKernelINS2_10policy_hubIdjN4cuda3__47maximumIvEEE10Policy1000EPdSB_jS8_ddNS5_3std3__410__identityEEEvT0_T1_T2_T3_T4_T6_E12temp_storage+40];
	setp.lt.f64 	%p84, %fd160, %fd162;
	selp.f64 	%fd164, %fd162, %fd160, %p84;
	selp.f64 	%fd165, %fd164, %fd160, %p83;
	setp.gt.u32 	%p85, %r69, 160;
	ld.shared.f64 	%fd167, [_ZZN3cub18CUB_300001_SM_10006detail6reduce28DeviceReduceSingleTileKernelINS2_10policy_hubIdjN4cuda3__47maximumIvEEE10Policy1000EPdSB_jS8_ddNS5_3std3__410__identityEEEvT0_T1_T2_T3_T4_T6_E12temp_storage+48];
	setp.lt.f64 	%p86, %fd165, %fd167;
	selp.f64 	%fd169, %fd167, %fd165, %p86;
	selp.f64 	%fd170, %fd169, %fd165, %p85;
	setp.gt.u32 	%p87, %r69, 192;
	ld.shared.f64 	%fd172, [_ZZN3cub18CUB_300001_SM_10006detail6reduce28DeviceReduceSingleTileKernelINS2_10policy_hubIdjN4cuda3__47maximumIvEEE10Policy1000EPdSB_jS8_ddNS5_3std3__410__identityEEEvT0_T1_T2_T3_T4_T6_E12temp_storage+56];
	setp.lt.f64 	%p88, %fd170, %fd172;
	selp.f64 	%fd174, %fd172, %fd170, %p88;
	selp.f64 	%fd175, %fd174, %fd170, %p87;
	setp.gt.u32 	%p89, %r69, 224;
	ld.shared.f64 	%fd177, [_ZZN3cub18CUB_300001_SM_10006detail6reduce28DeviceReduceSingleTileKernelINS2_10policy_hubIdjN4cuda3__47maximumIvEEE10Policy1000EPdSB_jS8_ddNS5_3std3__410__identityEEEvT0_T1_T2_T3_T4_T6_E12temp_storage+64];
	setp.lt.f64 	%p90, %fd175, %fd177;
	selp.f64 	%fd179, %fd177, %fd175, %p90;
	selp.f64 	%fd380, %fd179, %fd175, %p89;
	bra.uni 	$L__BB5_74;
$L__BB5_58:
	mov.u32 	%r47, %tid.x;
	mul.wide.u32 	%rd35, %r47, 8;
	add.s64 	%rd20, %rd16, %rd35;
	// begin inline asm
	ld.global.nc.u64 %rd19, [%rd20];
	// end inline asm
	mov.b64 	%fd59, %rd19;
	add.s64 	%rd22, %rd20, 2048;
	// begin inline asm
	ld.global.nc.u64 %rd21, [%rd22];
	// end inline asm
	mov.b64 	%fd60, %rd21;
	add.s64 	%rd24, %rd20, 4096;
	// begin inline asm
	ld.global.nc.u64 %rd23, [%rd24];
	// end inline asm
	mov.b64 	%fd61, %rd23;
	add.s64 	%rd26, %rd20, 6144;
	// begin inline asm
	ld.global.nc.u64 %rd25, [%rd26];
	// end inline asm
	mov.b64 	%fd62, %rd25;
	add.s64 	%rd28, %rd20, 8192;
	// begin inline asm
	ld.global.nc.u64 %rd27, [%rd28];
	// end inline asm
	mov.b64 	%fd63, %rd27;
	add.s64 	%rd30, %rd20, 10240;
	// begin inline asm
	ld.global.nc.u64 %rd29, [%rd30];
	// end inline asm
	mov.b64 	%fd64, %rd29;
	add.s64 	%rd32, %rd20, 12288;
	// begin inline asm
	ld.global.nc.u64 %rd31, [%rd32];
	// end inline asm
	mov.b64 	%fd65, %rd31;
	add.s64 	%rd34, %rd20, 14336;
	// begin inline asm
	ld.global.nc.u64 %rd33, [%rd34];
	// end inline asm
	mov.b64 	%fd66, %rd33;
	setp.lt.f64 	%p4, %fd59, %fd60;
	selp.f64 	%fd67, %fd60, %fd59, %p4;
	setp.lt.f64 	%p5, %fd67, %fd61;
	selp.f64 	%fd68, %fd61, %fd67, %p5;
	setp.lt.f64 	%p6, %fd68, %fd62;
	selp.f64 	%fd69, %fd62, %fd68, %p6;
	setp.lt.f64 	%p7, %fd69, %fd63;
	selp.f64 	%fd70, %fd63, %fd69, %p7;
	setp.lt.f64 	%p8, %fd70, %fd64;
	selp.f64 	%fd71, %fd64, %fd70, %p8;
	setp.lt.f64 	%p9, %fd71, %fd65;
	selp.f64 	%fd72, %fd65, %fd71, %p9;
	setp.lt.f64 	%p10, %fd72, %fd66;
	selp.f64 	%fd379, %fd66, %fd72, %p10;
	add.s32 	%r48, %r69, -2048;
	setp.lt.u32 	%p11, %r48, 2048;
	mov.b32 	%r475, 2048;
	@%p11 bra 	$L__BB5_62;
	mov.b32 	%r475, 2048;
$L__BB5_60:
	add.s32 	%r72, %r47, %r475;
	mul.wide.u32 	%rd52, %r72, 8;
	add.s64 	%rd37, %rd16, %rd52;
	// begin inline asm
	ld.global.nc.u64 %rd36, [%rd37];
	// end inline asm
	mov.b64 	%fd73, %rd36;
	mul.wide.u32 	%rd53, %r475, 8;
	add.s64 	%rd54, %rd20, %rd53;
	add.s64 	%rd39, %rd54, 2048;
	// begin inline asm
	ld.global.nc.u64 %rd38, [%rd39];
	// end inline asm
	mov.b64 	%fd74, %rd38;
	add.s64 	%rd41, %rd54, 4096;
	// begin inline asm
	ld.global.nc.u64 %rd40, [%rd41];
	// end inline asm
	mov.b64 	%fd75, %rd40;
	add.s64 	%rd43, %rd54, 6144;
	// begin inline asm
	ld.global.nc.u64 %rd42, [%rd43];
	// end inline asm
	mov.b64 	%fd76, %rd42;
	add.s64 	%rd45, %rd54, 8192;
	// begin inline asm
	ld.global.nc.u64 %rd44, [%rd45];
	// end inline asm
	mov.b64 	%fd77, %rd44;
	add.s64 	%rd47, %rd54, 10240;
	// begin inline asm
	ld.global.nc.u64 %rd46, [%rd47];
	// end inline asm
	mov.b64 	%fd78, %rd46;
	add.s64 	%rd49, %rd54, 12288;
	// begin inline asm
	ld.global.nc.u64 %rd48, [%rd49];
	// end inline asm
	mov.b64 	%fd79, %rd48;
	add.s64 	%rd51, %rd54, 14336;
	// begin inline asm
	ld.global.nc.u64 %rd50, [%rd51];
	// end inline asm
	mov.b64 	%fd80, %rd50;
	setp.lt.f64 	%p12, %fd379, %fd73;
	selp.f64 	%fd81, %fd73, %fd379, %p12;
	setp.lt.f64 	%p13, %fd81, %fd74;
	selp.f64 	%fd82, %fd74, %fd81, %p13;
	setp.lt.f64 	%p14, %fd82, %fd75;
	selp.f64 	%fd83, %fd75, %fd82, %p14;
	setp.lt.f64 	%p15, %fd83, %fd76;
	selp.f64 	%fd84, %fd76, %fd83, %p15;
	setp.lt.f64 	%p16, %fd84, %fd77;
	selp.f64 	%fd85, %fd77, %fd84, %p16;
	setp.lt.f64 	%p17, %fd85, %fd78;
	selp.f64 	%fd86, %fd78, %fd85, %p17;
	setp.lt.f64 	%p18, %fd86, %fd79;
	selp.f64 	%fd87, %fd79, %fd86, %p18;
	setp.lt.f64 	%p19, %fd87, %fd80;
	selp.f64 	%fd379, %fd80, %fd87, %p19;
	sub.s32 	%r73, %r69, %r475;
	setp.lt.u32 	%p20, %r73, 2048;
	@%p20 bra 	$L__BB5_70;
	add.s32 	%r475, %r475, 2048;
	setp.le.u32 	%p21, %r475, %r48;
	@%p21 bra 	$L__BB5_60;
$L__BB5_62:
	setp.le.u32 	%p22, %r69, %r475;
	@%p22 bra 	$L__BB5_70;
	sub.s32 	%r52, %r69, %r475;
	setp.ge.s32 	%p23, %r47, %r52;
	@%p23 bra 	$L__BB5_70;
	not.b32 	%r74, %r47;
	add.s32 	%r75, %r69, %r74;
	sub.s32 	%r53, %r75, %r475;
	and.b32  	%r76, %r53, 768;
	setp.eq.s32 	%p24, %r76, 768;
	mov.u32 	%r479, %r47;
	@%p24 bra 	$L__BB5_67;
	add.s32 	%r477, %r47, %r475;
	shr.u32 	%r77, %r53, 8;
	add.s32 	%r78, %r77, 1;
	and.b32  	%r79, %r78, 3;
	neg.s32 	%r476, %r79;
	mov.u32 	%r479, %r47;
$L__BB5_66:
	.pragma "nounroll";
	mul.wide.u32 	%rd57, %r477, 8;
	add.s64 	%rd56, %rd16, %rd57;
	// begin inline asm
	ld.global.nc.u64 %rd55, [%rd56];
	// end inline asm
	mov.b64 	%fd89, %rd55;
	setp.lt.f64 	%p25, %fd379, %fd89;
	selp.f64 	%fd379, %fd89, %fd379, %p25;
	add.s32 	%r479, %r479, 256;
	add.s32 	%r477, %r477, 256;
	add.s32 	%r476, %r476, 1;
	setp.ne.s32 	%p26, %r476, 0;
	@%p26 bra 	$L__BB5_66;
$L__BB5_67:
	setp.lt.u32 	%p27, %r53, 768;
	@%p27 bra 	$L__BB5_70;
	add.s32 	%r481, %r479, 512;
	add.s32 	%r480, %r479, %r475;
$L__BB5_69:
	mul.wide.u32 	%rd66, %r480, 8;
	add.s64 	%rd59, %rd16, %rd66;
	// begin inline asm
	ld.global.nc.u64 %rd58, [%rd59];
	// end inline asm
	mov.b64 	%fd90, %rd58;
	setp.lt.f64 	%p28, %fd379, %fd90;
	selp.f64 	%fd91, %fd90, %fd379, %p28;
	add.s32 	%r80, %r480, 256;
	mul.wide.u32 	%rd67, %r80, 8;
	add.s64 	%rd61, %rd16, %rd67;
	// begin inline asm
	ld.global.nc.u64 %rd60, [%rd61];
	// end inline asm
	mov.b64 	%fd92, %rd60;
	setp.lt.f64 	%p29, %fd91, %fd92;
	selp.f64 	%fd93, %fd92, %fd91, %p29;
	add.s32 	%r81, %r480, 512;
	mul.wide.u32 	%rd68, %r81, 8;
	add.s64 	%rd63, %rd16, %rd68;
	// begin inline asm
	ld.global.nc.u64 %rd62, [%rd63];
	// end inline asm
	mov.b64 	%fd94, %rd62;
	setp.lt.f64 	%p30, %fd93, %fd94;
	selp.f64 	%fd95, %fd94, %fd93, %p30;
	add.s32 	%r82, %r480, 768;
	mul.wide.u32 	%rd69, %r82, 8;
	add.s64 	%rd65, %rd16, %rd69;
	// begin inline asm
	ld.global.nc.u64 %rd64, [%rd65];
	// end inline asm
	mov.b64 	%fd96, %rd64;
	setp.lt.f64 	%p31, %fd95, %fd96;
	selp.f64 	%fd379, %fd96, %fd95, %p31;
	add.s32 	%r67, %r481, 1024;
	add.s32 	%r83, %r481, 512;
	add.s32 	%r480, %r480, 1024;
	setp.lt.s32 	%p32, %r83, %r52;
	mov.u32 	%r481, %r67;
	@%p32 bra 	$L__BB5_69;
$L__BB5_70:
	// begin inline asm
	mov.u32 %r84, %laneid;
	// end inline asm
	mov.b64 	%rd70, %fd379;
	mov.b64 	{%r86, %r91}, %rd70;
	mov.b32 	%r92, 1;
	mov.b32 	%r133, 31;
	mov.b32 	%r134, -1;
	// begin inline asm
	shfl.sync.down.b32 %r85, %r86, %r92, %r133, %r134;
	// end inline asm
	// begin inline asm
	shfl.sync.down.b32 %r90, %r91, %r92, %r133, %r134;
	// end inline asm
	mov.b64 	%rd71, {%r85, %r90};
	mov.b64 	%fd97, %rd71;
	setp.gt.s32 	%p33, %r84, 30;
	setp.lt.f64 	%p34, %fd379, %fd97;
	selp.f64 	%fd98, %fd97, %fd379, %p34;
	selp.f64 	%fd99, %fd379, %fd98, %p33;
	mov.b64 	%rd72, %fd99;
	mov.b64 	{%r96, %r101}, %rd72;
	mov.b32 	%r102, 2;
	// begin inline asm
	shfl.sync.down.b32 %r95, %r96, %r102, %r133, %r134;
	// end inline asm
	// begin inline asm
	shfl.sync.down.b32 %r100, %r101, %r102, %r133, %r134;
	// end inline asm
	mov.b64 	%rd73, {%r95, %r100};
	mov.b64 	%fd100, %rd73;
	setp.gt.s32 	%p35, %r84, 29;
	setp.lt.f64 	%p36, %fd99, %fd100;
	selp.f64 	%fd101, %fd100, %fd99, %p36;
	selp.f64 	%fd102, %fd99, %fd101, %p35;
	mov.b64 	%rd74, %fd102;
	mov.b64 	{%r106, %r111}, %rd74;
	mov.b32 	%r112, 4;
	// begin inline asm
	shfl.sync.down.b32 %r105, %r106, %r112, %r133, %r134;
	// end inline asm
	// begin inline asm
	shfl.sync.down.b32 %r110, %r111, %r112, %r133, %r134;
	// end inline asm
	mov.b64 	%rd75, {%r105, %r110};
	mov.b64 	%fd103, %rd75;
	setp.gt.s32 	%p37, %r84, 27;
	setp.lt.f64 	%p38, %fd102, %fd103;
	selp.f64 	%fd104, %fd103, %fd102, %p38;
	selp.f64 	%fd105, %fd102, %fd104, %p37;
	mov.b64 	%rd76, %fd105;
	mov.b64 	{%r116, %r121}, %rd76;
	mov.b32 	%r122, 8;
	// begin inline asm
	shfl.sync.down.b32 %r115, %r116, %r122, %r133, %r134;
	// end inline asm
	// begin inline asm
	shfl.sync.down.b32 %r120, %r121, %r122, %r133, %r134;
	// end inline asm
	mov.b64 	%rd77, {%r115, %r120};
	mov.b64 	%fd106, %rd77;
	setp.gt.s32 	%p39, %r84, 23;
	setp.lt.f64 	%p40, %fd105, %fd106;
	selp.f64 	%fd107, %fd106, %fd105, %p40;
	selp.f64 	%fd108, %fd105, %fd107, %p39;
	mov.b64 	%rd78, %fd108;
	mov.b64 	{%r126, %r131}, %rd78;
	mov.b32 	%r132, 16;
	// begin inline asm
	shfl.sync.down.b32 %r125, %r126, %r132, %r133, %r134;
	// end inline asm
	// begin inline asm
	shfl.sync.down.b32 %r130, %r131, %r132, %r133, %r134;
	// end inline asm
	mov.b64 	%rd79, {%r125, %r130};
	mov.b64 	%fd109, %rd79;
	setp.gt.s32 	%p41, %r84, 15;
	setp.lt.f64 	%p42, %fd108, %fd109;
	selp.f64 	%fd54, %fd109, %fd108, %p42;
	selp.f64 	%fd380, %fd108, %fd54, %p41;
	setp.ne.s32 	%p43, %r84, 0;
	@%p43 bra 	$L__BB5_72;
	shr.u32 	%r135, %r47, 2;
	and.b32  	%r136, %r135, 248;
	mov.u32 	%r137, _ZZN3cub18CUB_300001_SM_10006detail6reduce28DeviceReduceSingleTileKernelINS2_10policy_hubIdjN4cuda3__47maximumIvEEE10Policy1000EPdSB_jS8_ddNS5_3std3__410__identityEEEvT0_T1_T2_T3_T4_T6_E12temp_storage;
	add.s32 	%r138, %r137, %r136;
	st.shared.f64 	[%r138+8], %fd54;
$L__BB5_72:
	bar.sync 	0;
	setp.ne.s32 	%p44, %r47, 0;
	@%p44 bra 	$L__BB5_74;
	ld.shared.f64 	%fd110, [_ZZN3cub18CUB_300001_SM_10006detail6reduce28DeviceReduceSingleTileKernelINS2_10policy_hubIdjN4cuda3__47maximumIvEEE10Policy1000EPdSB_jS8_ddNS5_3std3__410__identityEEEvT0_T1_T2_T3_T4_T6_E12temp_storage+16];
	setp.lt.f64 	%p45, %fd380, %fd110;
	selp.f64 	%fd111, %fd110, %fd380, %p45;
	ld.shared.f64 	%fd112, [_ZZN3cub18CUB_300001_SM_10006detail6reduce28DeviceReduceSingleTileKernelINS2_10policy_hubIdjN4cuda3__47maximumIvEEE10Policy1000EPdSB_jS8_ddNS5_3std3__410__identityEEEvT0_T1_T2_T3_T4_T6_E12temp_storage+24];
	setp.lt.f64 	%p46, %fd111, %fd112;
	selp.f64 	%fd113, %fd112, %fd111, %p46;
	ld.shared.f64 	%fd114, [_ZZN3cub18CUB_300001_SM_10006detail6reduce28DeviceReduceSingleTileKernelINS2_10policy_hubIdjN4cuda3__47maximumIvEEE10Policy1000EPdSB_jS8_ddNS5_3std3__410__identityEEEvT0_T1_T2_T3_T4_T6_E12temp_storage+32];
	setp.lt.f64 	%p47, %fd113, %fd114;
	selp.f64 	%fd115, %fd114, %fd113, %p47;
	ld.shared.f64 	%fd116, [_ZZN3cub18CUB_300001_SM_10006detail6reduce28DeviceReduceSingleTileKernelINS2_10policy_hubIdjN4cuda3__47maximumIvEEE10Policy1000EPdSB_jS8_ddNS5_3std3__410__identityEEEvT0_T1_T2_T3_T4_T6_E12temp_storage+40];
	setp.lt.f64 	%p48, %fd115, %fd116;
	selp.f64 	%fd117, %fd116, %fd115, %p48;
	ld.shared.f64 	%fd118, [_ZZN3cub18CUB_300001_SM_10006detail6reduce28DeviceReduceSingleTileKernelINS2_10policy_hubIdjN4cuda3__47maximumIvEEE10Policy1000EPdSB_jS8_ddNS5_3std3__410__identityEEEvT0_T1_T2_T3_T4_T6_E12temp_storage+48];
	setp.lt.f64 	%p49, %fd117, %fd118;
	selp.f64 	%fd119, %fd118, %fd117, %p49;
	ld.shared.f64 	%fd120, [_ZZN3cub18CUB_300001_SM_10006detail6reduce28DeviceReduceSingleTileKernelINS2_10policy_hubIdjN4cuda3__47maximumIvEEE10Policy1000EPdSB_jS8_ddNS5_3std3__410__identityEEEvT0_T1_T2_T3_T4_T6_E12temp_storage+56];
	setp.lt.f64 	%p50, %fd119, %fd120;
	selp.f64 	%fd121, %fd120, %fd119, %p50;
	ld.shared.f64 	%fd122, [_ZZN3cub18CUB_300001_SM_10006detail6reduce28DeviceReduceSingleTileKernelINS2_10policy_hubIdjN4cuda3__47maximumIvEEE10Policy1000EPdSB_jS8_ddNS5_3std3__410__identityEEEvT0_T1_T2_T3_T4_T6_E12temp_storage+64];
	setp.lt.f64 	%p51, %fd121, %fd122;
	selp.f64 	%fd380, %fd122, %fd121, %p51;
$L__BB5_74:
	mov.u32 	%r454, %tid.x;
	setp.ne.s32 	%p217, %r454, 0;
	@%p217 bra 	$L__BB5_76;
	setp.lt.f64 	%p218, %fd58, %fd380;
	selp.f64 	%fd353, %fd380, %fd58, %p218;
	st.global.f64 	[%rd1], %fd353;
$L__BB5_76:
	ret;

}
	// .globl	_ZN3cub18CUB_300001_SM_10006detail6reduce18DeviceReduceKernelINS2_10policy_hubIdjN4cuda3__47maximumIvEEE10Policy1000EPdjS8_dNS5_3std3__410__identityEEEvT0_PT3_T1_NS0_13GridEvenShareISI_EET2_T4_
.visible .entry _ZN3cub18CUB_300001_SM_10006detail6reduce18DeviceReduceKernelINS2_10policy_hubIdjN4cuda3__47maximumIvEEE10Policy1000EPdjS8_dNS5_3std3__410__identityEEEvT0_PT3_T1_NS0_13GridEvenShareISI_EET2_T4_(
	.param .u64 .ptr .align 1 _ZN3cub18CUB_300001_SM_10006detail6reduce18DeviceReduceKernelINS2_10policy_hubIdjN4cuda3__47maximumIvEEE10Policy1000EPdjS8_dNS5_3std3__410__identityEEEvT0_PT3_T1_NS0_13GridEvenShareISI_EET2_T4__param_0,
	.param .u64 .ptr .align 1 _ZN3cub18CUB_300001_SM_10006detail6reduce18DeviceReduceKernelINS2_10policy_hubIdjN4cuda3__47maximumIvEEE10Policy1000EPdjS8_dNS5_3std3__410__identityEEEvT0_PT3_T1_NS0_13GridEvenShareISI_EET2_T4__param_1,
	.param .u32 _ZN3cub18CUB_300001_SM_10006detail6reduce18DeviceReduceKernelINS2_10policy_hubIdjN4cuda3__47maximumIvEEE10Policy1000EPdjS8_dNS5_3std3__410__identityEEEvT0_PT3_T1_NS0_13GridEvenShareISI_EET2_T4__param_2,
	.param .align 4 .b8 _ZN3cub18CUB_300001_SM_10006detail6reduce18DeviceReduceKernelINS2_10policy_hubIdjN4cuda3__47maximumIvEEE10Policy1000EPdjS8_dNS5_3std3__410__identityEEEvT0_PT3_T1_NS0_13GridEvenShareISI_EET2_T4__param_3[40],
	.param .align 1 .b8 _ZN3cub18CUB_300001_SM_10006detail6reduce18DeviceReduceKernelINS2_10policy_hubIdjN4cuda3__47maximumIvEEE10Policy1000EPdjS8_dNS5_3std3__410__identityEEEvT0_PT3_T1_NS0_13GridEvenShareISI_EET2_T4__param_4[1],
	.param .align 1 .b8 _ZN3cub18CUB_300001_SM_10006detail6reduce18DeviceReduceKernelINS2_10policy_hubIdjN4cuda3__47maximumIvEEE10Policy1000EPdjS8_dNS5_3std3__410__identityEEEvT0_PT3_T1_NS0_13GridEvenShareISI_EET2_T4__param_5[1]
)
.maxntid 256
{
	.reg .pred 	%p<217>;
	.reg .b32 	%r<542>;
	.reg .b64 	%rd<197>;
	.reg .b64 	%fd<375>;
	// demoted variable
	.shared .align 8 .b8 _ZZN3cub18CUB_300001_SM_10006detail6reduce18DeviceReduceKernelINS2_10policy_hubIdjN4cuda3__47maximumIvEEE10Policy1000EPdjS8_dNS5_3std3__410__identityEEEvT0_PT3_T1_NS0_13GridEvenShareISI_EET2_T4_E12temp_storage[80];
	ld.param.u32 	%r1, [_ZN3cub18CUB_300001_SM_10006detail6reduce18DeviceReduceKernelINS2_10policy_hubIdjN4cuda3__47maximumIvEEE10Policy1000EPdjS8_dNS5_3std3__410__identityEEEvT0_PT3_T1_NS0_13GridEvenShareISI_EET2_T4__param_3+20];
	ld.param.u64 	%rd1, [_ZN3cub18CUB_300001_SM_10006detail6reduce18DeviceReduceKernelINS2_10policy_hubIdjN4cuda3__47maximumIvEEE10Policy1000EPdjS8_dNS5_3std3__410__identityEEEvT0_PT3_T1_NS0_13GridEvenShareISI_EET2_T4__param_0];
	ld.param.u32 	%r2, [_ZN3cub18CUB_300001_SM_10006detail6reduce18DeviceReduceKernelINS2_10policy_hubIdjN4cuda3__47maximumIvEEE10Policy1000EPdjS8_dNS5_3std3__410__identityEEEvT0_PT3_T1_NS0_13GridEvenShareISI_EET2_T4__param_3+24];
	mov.u32 	%r3, %ctaid.x;
	shl.b32 	%r4, %r2, 11;
	shl.b32 	%r5, %r3, 11;
	and.b64  	%rd3, %rd1, 31;
	setp.ne.s64 	%p1, %rd3, 0;
	@%p1 bra 	$L__BB6_36;
	sub.s32 	%r6, %r1, %r5;
	setp.gt.u32 	%p109, %r6, 2047;
	@%p109 bra 	$L__BB6_20;
	mov.u32 	%r7, %tid.x;
	setp.ge.u32 	%p158, %r7, %r6;
	mov.f64 	%fd355, 0d0000000000000000;
	mov.u32 	%r512, %r7;
	@%p158 bra 	$L__BB6_4;
	add.s32 	%r378, %r5, %r7;
	mul.wide.u32 	%rd157, %r378, 8;
	add.s64 	%rd156, %rd1, %rd157;
	// begin inline asm
	ld.global.nc.u64 %rd155, [%rd156];
	// end inline asm
	mov.b64 	%fd355, %rd155;
	add.s32 	%r512, %r7, 256;
$L__BB6_4:
	setp.ge.u32 	%p159, %r512, %r6;
	@%p159 bra 	$L__BB6_11;
	not.b32 	%r379, %r512;
	add.s32 	%r10, %r1, %r379;
	and.b32  	%r380, %r10, 768;
	setp.eq.s32 	%p160, %r380, 768;
	@%p160 bra 	$L__BB6_8;
	add.s32 	%r510, %r512, %r5;
	shr.u32 	%r381, %r10, 8;
	add.s32 	%r382, %r381, 1;
	and.b32  	%r383, %r382, 3;
	neg.s32 	%r509, %r383;
$L__BB6_7:
	.pragma "nounroll";
	mul.wide.u32 	%rd160, %r510, 8;
	add.s64 	%rd159, %rd1, %rd160;
	// begin inline asm
	ld.global.nc.u64 %rd158, [%rd159];
	// end inline asm
	mov.b64 	%fd269, %rd158;
	setp.lt.f64 	%p161, %fd355, %fd269;
	selp.f64 	%fd355, %fd269, %fd355, %p161;
	add.s32 	%r512, %r512, 256;
	add.s32 	%r510, %r510, 256;
	add.s32 	%r509, %r509, 1;
	setp.ne.s32 	%p162, %r509, 0;
	@%p162 bra 	$L__BB6_7;
$L__BB6_8:
	sub.s32 	%r384, %r10, %r5;
	setp.lt.u32 	%p163, %r384, 768;
	@%p163 bra 	$L__BB6_11;
	add.s32 	%r514, %r512, 512;
	add.s32 	%r513, %r512, %r5;
$L__BB6_10:
	mul.wide.u32 	%rd169, %r513, 8;
	add.s64 	%rd162, %rd1, %rd169;
	// begin inline asm
	ld.global.nc.u64 %rd161, [%rd162];
	// end inline asm
	mov.b64 	%fd270, %rd161;
	setp.lt.f64 	%p164, %fd355, %fd270;
	selp.f64 	%fd271, %fd270, %fd355, %p164;
	add.s32 	%r385, %r513, 256;
	mul.wide.u32 	%rd170, %r385, 8;
	add.s64 	%rd164, %rd1, %rd170;
	// begin inline asm
	ld.global.nc.u64 %rd163, [%rd164];
	// end inline asm
	mov.b64 	%fd272, %rd163;
	setp.lt.f64 	%p165, %fd271, %fd272;
	selp.f64 	%fd273, %fd272, %fd271, %p165;
	add.s32 	%r386, %r513, 512;
	mul.wide.u32 	%rd171, %r386, 8;
	add.s64 	%rd166, %rd1, %rd171;
	// begin inline asm
	ld.global.nc.u64 %rd165, [%rd166];
	// end inline asm
	mov.b64 	%fd274, %rd165;
	setp.lt.f64 	%p166, %fd273, %fd274;
	selp.f64 	%fd275, %fd274, %fd273, %p166;
	add.s32 	%r387, %r513, 768;
	mul.wide.u32 	%rd172, %r387, 8;
	add.s64 	%rd168, %rd1, %rd172;
	// begin inline asm
	ld.global.nc.u64 %rd167, [%rd168];
	// end inline asm
	mov.b64 	%fd276, %rd167;
	setp.lt.f64 	%p167, %fd275, %fd276;
	selp.f64 	%fd355, %fd276, %fd275, %p167;
	add.s32 	%r24, %r514, 1024;
	add.s32 	%r388, %r514, 512;
	add.s32 	%r513, %r513, 1024;
	setp.lt.s32 	%p168, %r388, %r6;
	mov.u32 	%r514, %r24;
	@%p168 bra 	$L__BB6_10;
$L__BB6_11:
	setp.lt.u32 	%p169, %r6, 256;
	@%p169 bra 	$L__BB6_16;
	// begin inline asm
	mov.u32 %r452, %laneid;
	// end inline asm
	mov.b64 	%rd183, %fd355;
	mov.b64 	{%r454, %r459}, %rd183;
	mov.b32 	%r460, 1;
	mov.b32 	%r501, 31;
	mov.b32 	%r502, -1;
	// begin inline asm
	shfl.sync.down.b32 %r453, %r454, %r460, %r501, %r502;
	// end inline asm
	// begin inline asm
	shfl.sync.down.b32 %r458, %r459, %r460, %r501, %r502;
	// end inline asm
	mov.b64 	%rd184, {%r453, %r458};
	mov.b64 	%fd324, %rd184;
	setp.gt.s32 	%p197, %r452, 30;
	setp.lt.f64 	%p198, %fd355, %fd324;
	selp.f64 	%fd325, %fd324, %fd355, %p198;
	selp.f64 	%fd326, %fd355, %fd325, %p197;
	mov.b64 	%rd185, %fd326;
	mov.b64 	{%r464, %r469}, %rd185;
	mov.b32 	%r470, 2;
	// begin inline asm
	shfl.sync.down.b32 %r463, %r464, %r470, %r501, %r502;
	// end inline asm
	// begin inline asm
	shfl.sync.down.b32 %r468, %r469, %r470, %r501, %r502;
	// end inline asm
	mov.b64 	%rd186, {%r463, %r468};
	mov.b64 	%fd327, %rd186;
	setp.gt.s32 	%p199, %r452, 29;
	setp.lt.f64 	%p200, %fd326, %fd327;
	selp.f64 	%fd328, %fd327, %fd326, %p200;
	selp.f64 	%fd329, %fd326, %fd328, %p199;
	mov.b64 	%rd187, %fd329;
	mov.b64 	{%r474, %r479}, %rd187;
	mov.b32 	%r480, 4;
	// begin inline asm
	shfl.sync.down.b32 %r473, %r474, %r480, %r501, %r502;
	// end inline asm
	// begin inline asm
	shfl.sync.down.b32 %r478, %r479, %r480, %r501, %r502;
	// end inline asm
	mov.b64 	%rd188, {%r473, %r478};
	mov.b64 	%fd330, %rd188;
	setp.gt.s32 	%p201, %r452, 27;
	setp.lt.f64 	%p202, %fd329, %fd330;
	selp.f64 	%fd331, %fd330, %fd329, %p202;
	selp.f64 	%fd332, %fd329, %fd331, %p201;
	mov.b64 	%rd189, %fd332;
	mov.b64 	{%r484, %r489}, %rd189;
	mov.b32 	%r490, 8;
	// begin inline asm
	shfl.sync.down.b32 %r483, %r484, %r490, %r501, %r502;
	// end inline asm
	// begin inline asm
	shfl.sync.down.b32 %r488, %r489, %r490, %r501, %r502;
	// end inline asm
	mov.b64 	%rd190, {%r483, %r488};
	mov.b64 	%fd333, %rd190;
	setp.gt.s32 	%p203, %r452, 23;
	setp.lt.f64 	%p204, %fd332, %fd333;
	selp.f64 	%fd334, %fd333, %fd332, %p204;
	selp.f64 	%fd335, %fd332, %fd334, %p203;
	mov.b64 	%rd191, %fd335;
	mov.b64 	{%r494, %r499}, %rd191;
	mov.b32 	%r500, 16;
	// begin inline asm
	shfl.sync.down.b32 %r493, %r494, %r500, %r501, %r502;
	// end inline asm
	// begin inline asm
	shfl.sync.down.b32 %r498, %r499, %r500, %r501, %r502;
	// end inline asm
	mov.b64 	%rd192, {%r493, %r498};
	mov.b64 	%fd336, %rd192;
	setp.gt.s32 	%p205, %r452, 15;
	setp.lt.f64 	%p206, %fd335, %fd336;
	selp.f64 	%fd10, %fd336, %fd335, %p206;
	selp.f64 	%fd374, %fd335, %fd10, %p205;
	setp.ne.s32 	%p207, %r452, 0;
	@%p207 bra 	$L__BB6_14;
	shr.u32 	%r503, %r7, 2;
	and.b32  	%r504, %r503, 248;
	mov.u32 	%r505, _ZZN3cub18CUB_300001_SM_10006detail6reduce18DeviceReduceKernelINS2_10policy_hubIdjN4cuda3__47maximumIvEEE10Policy1000EPdjS8_dNS5_3std3__410__identityEEEvT0_PT3_T1_NS0_13GridEvenShareISI_EET2_T4_E12temp_storage;
	add.s32 	%r506, %r505, %r504;
	st.shared.f64 	[%r506+8], %fd10;
$L__BB6_14:
	bar.sync 	0;
	setp.ne.s32 	%p208, %r7, 0;
	@%p208 bra 	$L__BB6_71;
	ld.shared.f64 	%fd337, [_ZZN3cub18CUB_300001_SM_10006detail6reduce18DeviceReduceKernelINS2_10policy_hubIdjN4cuda3__47maximumIvEEE10Policy1000EPdjS8_dNS5_3std3__410__identityEEEvT0_PT3_T1_NS0_13GridEvenShareISI_EET2_T4_E12temp_storage+16];
	setp.lt.f64 	%p209, %fd374, %fd337;
	selp.f64 	%fd338, %fd337, %fd374, %p209;
	ld.shared.f64 	%fd339, [_ZZN3cub18CUB_300001_SM_10006detail6reduce18DeviceReduceKernelINS2_10policy_hubIdjN4cuda3__47maximumIvEEE10Policy1000EPdjS8_dNS5_3std3__410__identityEEEvT0_PT3_T1_NS0_13GridEvenShareISI_EET2_T4_E12temp_storage+24];
	setp.lt.f64 	%p210, %fd338, %fd339;
	selp.f64 	%fd340, %fd339, %fd338, %p210;
	ld.shared.f64 	%fd341, [_ZZN3cub18CUB_300001_SM_10006detail6reduce18DeviceReduceKernelINS2_10policy_hubIdjN4cuda3__47maximumIvEEE10Policy1000EPdjS8_dNS5_3std3__410__identityEEEvT0_PT3_T1_NS0_13GridEvenShareISI_EET2_T4_E12temp_storage+32];
	setp.lt.f64 	%p211, %fd340, %fd341;
	selp.f64 	%fd342, %fd341, %fd340, %p211;
	ld.shared.f64 	%fd343, [_ZZN3cub18CUB_300001_SM_10006detail6reduce18DeviceReduceKernelINS2_10policy_hubIdjN4cuda3__47maximumIvEEE10Policy1000EPdjS8_dNS5_3std3__410__identityEEEvT0_PT3_T1_NS0_13GridEvenShareISI_EET2_T4_E12temp_storage+40];
	setp.lt.f64 	%p212, %fd342, %fd343;
	selp.f64 	%fd344, %fd343, %fd342, %p212;
	ld.shared.f64 	%fd345, [_ZZN3cub18CUB_300001_SM_10006detail6reduce18DeviceReduceKernelINS2_10policy_hubIdjN4cuda3__47maximumIvEEE10Policy1000EPdjS8_dNS5_3std3__410__identityEEEvT0_PT3_T1_NS0_13GridEvenShareISI_EET2_T4_E12temp_storage+48];
	setp.lt.f64 	%p213, %fd344, %fd345;
	selp.f64 	%fd346, %fd345, %fd344, %p213;
	ld.shared.f64 	%fd347, [_ZZN3cub18CUB_300001_SM_10006detail6reduce18DeviceReduceKernelINS2_10policy_hubIdjN4cuda3__47maximumIvEEE10Policy1000EPdjS8_dNS5_3std3__410__identityEEEvT0_PT3_T1_NS0_13GridEvenShareISI_EET2_T4_E12temp_storage+56];
	setp.lt.f64 	%p214, %fd346, %fd347;
	selp.f64 	%fd348, %fd347, %fd346, %p214;
	ld.shared.f64 	%fd349, [_ZZN3cub18CUB_300001_SM_10006detail6reduce18DeviceReduceKernelINS2_10policy_hubIdjN4cuda3__47maximumIvEEE10Policy1000EPdjS8_dNS5_3std3__410__identityEEEvT0_PT3_T1_NS0_13GridEvenShareISI_EET2_T4_E12temp_storage+64];
	setp.lt.f64 	%p215, %fd348, %fd349;
	selp.f64 	%fd374, %fd349, %fd348, %p215;
	bra.uni 	$L__BB6_71;
$L__BB6_16:
	// begin inline asm
	mov.u32 %r389, %laneid;
	// end inline asm
	and.b32  	%r440, %r7, 992;
	add.s32 	%r441, %r440, 32;
	setp.gt.u32 	%p170, %r441, %r6;
	not.b32 	%r442, %r440;
	add.s32 	%r443, %r6, %r442;
	selp.b32 	%r438, %r443, 31, %p170;
	mov.b64 	%rd173, %fd355;
	mov.b64 	{%r391, %r396}, %rd173;
	mov.b32 	%r397, 1;
	mov.b32 	%r439, -1;
	// begin inline asm
	shfl.sync.down.b32 %r390, %r391, %r397, %r438, %r439;
	// end inline asm
	// begin inline asm
	shfl.sync.down.b32 %r395, %r396, %r397, %r438, %r439;
	// end inline asm
	mov.b64 	%rd174, {%r390, %r395};
	mov.b64 	%fd277, %rd174;
	setp.lt.s32 	%p171, %r389, %r438;
	setp.lt.f64 	%p172, %fd355, %fd277;
	selp.f64 	%fd278, %fd277, %fd355, %p172;
	selp.f64 	%fd279, %fd278, %fd355, %p171;
	mov.b64 	%rd175, %fd279;
	mov.b64 	{%r401, %r406}, %rd175;
	mov.b32 	%r407, 2;
	// begin inline asm
	shfl.sync.down.b32 %r400, %r401, %r407, %r438, %r439;
	// end inline asm
	// begin inline asm
	shfl.sync.down.b32 %r405, %r406, %r407, %r438, %r439;
	// end inline asm
	mov.b64 	%rd176, {%r400, %r405};
	mov.b64 	%fd280, %rd176;
	add.s32 	%r444, %r389, 2;
	setp.gt.s32 	%p173, %r444, %r438;
	setp.lt.f64 	%p174, %fd279, %fd280;
	selp.f64 	%fd281, %fd280, %fd279, %p174;
	selp.f64 	%fd282, %fd279, %fd281, %p173;
	mov.b64 	%rd177, %fd282;
	mov.b64 	{%r411, %r416}, %rd177;
	mov.b32 	%r417, 4;
	// begin inline asm
	shfl.sync.down.b32 %r410, %r411, %r417, %r438, %r439;
	// end inline asm
	// begin inline asm
	shfl.sync.down.b32 %r415, %r416, %r417, %r438, %r439;
	// end inline asm
	mov.b64 	%rd178, {%r410, %r415};
	mov.b64 	%fd283, %rd178;
	add.s32 	%r445, %r389, 4;
	setp.gt.s32 	%p175, %r445, %r438;
	setp.lt.f64 	%p176, %fd282, %fd283;
	selp.f64 	%fd284, %fd283, %fd282, %p176;
	selp.f64 	%fd285, %fd282, %fd284, %p175;
	mov.b64 	%rd179, %fd285;
	mov.b64 	{%r421, %r426}, %rd179;
	mov.b32 	%r427, 8;
	// begin inline asm
	shfl.sync.down.b32 %r420, %r421, %r427, %r438, %r439;
	// end inline asm
	// begin inline asm
	shfl.sync.down.b32 %r425, %r426, %r427, %r438, %r439;
	// end inline asm
	mov.b64 	%rd180, {%r420, %r425};
	mov.b64 	%fd286, %rd180;
	add.s32 	%r446, %r389, 8;
	setp.gt.s32 	%p177, %r446, %r438;
	setp.lt.f64 	%p178, %fd285, %fd286;
	selp.f64 	%fd287, %fd286, %fd285, %p178;
	selp.f64 	%fd288, %fd285, %fd287, %p177;
	mov.b64 	%rd181, %fd288;
	mov.b64 	{%r431, %r436}, %rd181;
	mov.b32 	%r437, 16;
	// begin inline asm
	shfl.sync.down.b32 %r430, %r431, %r437, %r438, %r439;
	// end inline asm
	// begin inline asm
	shfl.sync.down.b32 %r435, %r436, %r437, %r438, %r439;
	// end inline asm
	mov.b64 	%rd182, {%r430, %r435};
	mov.b64 	%fd289, %rd182;
	add.s32 	%r447, %r389, 16;
	setp.gt.s32 	%p179, %r447, %r438;
	setp.lt.f64 	%p180, %fd288, %fd289;
	selp.f64 	%fd290, %fd289, %fd288, %p180;
	selp.f64 	%fd374, %fd288, %fd290, %p179;
	setp.ne.s32 	%p181, %r389, 0;
	@%p181 bra 	$L__BB6_18;
	shr.u32 	%r448, %r7, 2;
	and.b32  	%r449, %r448, 248;
	mov.u32 	%r450, _ZZN3cub18CUB_300001_SM_10006detail6reduce18DeviceReduceKernelINS2_10policy_hubIdjN4cuda3__47maximumIvEEE10Policy1000EPdjS8_dNS5_3std3__410__identityEEEvT0_PT3_T1_NS0_13GridEvenShareISI_EET2_T4_E12temp_storage;
	add.s32 	%r451, %r450, %r449;
	st.shared.f64 	[%r451+8], %fd374;
$L__BB6_18:
	bar.sync 	0;
	setp.ne.s32 	%p182, %r7, 0;
	@%p182 bra 	$L__BB6_71;
	setp.gt.u32 	%p183, %r6, 32;
	ld.shared.f64 	%fd291, [_ZZN3cub18CUB_300001_SM_10006detail6reduce18DeviceReduceKernelINS2_10policy_hubIdjN4cuda3__47maximumIvEEE10Policy1000EPdjS8_dNS5_3std3__410__identityEEEvT0_PT3_T1_NS0_13GridEvenShareISI_EET2_T4_E12temp_storage+16];
	setp.lt.f64 	%p184, %fd374, %fd291;
	selp.f64 	%fd293, %fd291, %fd374, %p184;
	selp.f64 	%fd294, %fd293, %fd374, %p183;
	setp.gt.u32 	%p185, %r6, 64;
	ld.shared.f64 	%fd296, [_ZZN3cub18CUB_300001_SM_10006detail6reduce18DeviceReduceKernelINS2_10policy_hubIdjN4cuda3__47maximumIvEEE10Policy1000EPdjS8_dNS5_3std3__410__identityEEEvT0_PT3_T1_NS0_13GridEvenShareISI_EET2_T4_E12temp_storage+24];
	setp.lt.f64 	%p186, %fd294, %fd296;
	selp.f64 	%fd298, %fd296, %fd294, %p186;
	selp.f64 	%fd299, %fd298, %fd294, %p185;
	setp.gt.u32 	%p187, %r6, 96;
	ld.shared.f64 	%fd301, [_ZZN3cub18CUB_300001_SM_10006detail6reduce18DeviceReduceKernelINS2_10policy_hubIdjN4cuda3__47maximumIvEEE10Policy1000EPdjS8_dNS5_3std3__410__identityEEEvT0_PT3_T1_NS0_13GridEvenShareISI_EET2_T4_E12temp_storage+32];
	setp.lt.f64 	%p188, %fd299, %fd301;
	selp.f64 	%fd303, %fd301, %fd299, %p188;
	selp.f64 	%fd304, %fd303, %fd299, %p187;
	setp.gt.u32 	%p189, %r6, 128;
	ld.shared.f64 	%fd306, [_ZZN3cub18CUB_300001_SM_10006detail6reduce18DeviceReduceKernelINS2_10policy_hubIdjN4cuda3__47maximumIvEEE10Policy1000EPdjS8_dNS5_3std3__410__identityEEEvT0_PT3_T1_NS0_13GridEvenShareISI_EET2_T4_E12temp_storage+40];
	setp.lt.f64 	%p190, %fd304, %fd306;
	selp.f64 	%fd308, %fd306, %fd304, %p190;
	selp.f64 	%fd309, %fd308, %fd304, %p189;
	setp.gt.u32 	%p191, %r6, 160;
	ld.shared.f64 	%fd311, [_ZZN3cub18CUB_300001_SM_10006detail6reduce18DeviceReduceKernelINS2_10policy_hubIdjN4cuda3__47maximumIvEEE10Policy1000EPdjS8_dNS5_3std3__410__identityEEEvT0_PT3_T1_NS0_13GridEvenShareISI_EET2_T4_E12temp_storage+48];
	setp.lt.f64 	%p192, %fd309, %fd311;
	selp.f64 	%fd313, %fd311, %fd309, %p192;
	selp.f64 	%fd314, %fd313, %fd309, %p191;
	setp.gt.u32 	%p193, %r6, 192;
	ld.shared.f64 	%fd316, [_ZZN3cub18CUB_300001_SM_10006detail6reduce18DeviceReduceKernelINS2_10policy_hubIdjN4cuda3__47maximumIvEEE10Policy1000EPdjS8_dNS5_3std3__410__identityEEEvT0_PT3_T1_NS0_13GridEvenShareISI_EET2_T4_E12temp_storage+56];
	setp.lt.f64 	%p194, %fd314, %fd316;
	selp.f64 	%fd318, %fd316, %fd314, %p194;
	selp.f64 	%fd319, %fd318, %fd314, %p193;
	setp.gt.u32 	%p195, %r6, 224;
	ld.shared.f64 	%fd321, [_ZZN3cub18CUB_300001_SM_10006detail6reduce18DeviceReduceKernelINS2_10policy_hubIdjN4cuda3__47maximumIvEEE10Policy1000EPdjS8_dNS5_3std3__410__identityEEEvT0_PT3_T1_NS0_13GridEvenShareISI_EET2_T4_E12temp_storage+64];
	setp.lt.f64 	%p196, %fd319, %fd321;
	selp.f64 	%fd323, %fd321, %fd319, %p196;
	selp.f64 	%fd374, %fd323, %fd319, %p195;
	bra.uni 	$L__BB6_71;
$L__BB6_20:
	mov.u32 	%r26, %tid.x;
	shl.b32 	%r305, %r26, 2;
	add.s32 	%r306, %r5, %r305;
	mul.wide.u32 	%rd113, %r306, 8;
	add.s64 	%rd103, %rd1, %rd113;
	// begin inline asm
	ld.global.nc.v2.u64 {%rd101, %rd102}, [%rd103];
	// end inline asm
	add.s64 	%rd106, %rd103, 16;
	// begin inline asm
	ld.global.nc.v2.u64 {%rd104, %rd105}, [%rd106];
	// end inline asm
	mov.b64 	%fd203, %rd101;
	mov.b64 	%fd204, %rd102;
	mov.b64 	%fd205, %rd104;
	mov.b64 	%fd206, %rd105;
	add.s64 	%rd109, %rd103, 8192;
	// begin inline asm
	ld.global.nc.v2.u64 {%rd107, %rd108}, [%rd109];
	// end inline asm
	add.s64 	%rd112, %rd103, 8208;
	// begin inline asm
	ld.global.nc.v2.u64 {%rd110, %rd111}, [%rd112];
	// end inline asm
	mov.b64 	%fd207, %rd107;
	mov.b64 	%fd208, %rd108;
	mov.b64 	%fd209, %rd110;
	mov.b64 	%fd210, %rd111;
	setp.lt.f64 	%p110, %fd203, %fd204;
	selp.f64 	%fd211, %fd204, %fd203, %p110;
	setp.lt.f64 	%p111, %fd211, %fd205;
	selp.f64 	%fd212, %fd205, %fd211, %p111;
	setp.lt.f64 	%p112, %fd212, %fd206;
	selp.f64 	%fd213, %fd206, %fd212, %p112;
	setp.lt.f64 	%p113, %fd213, %fd207;
	selp.f64 	%fd214, %fd207, %fd213, %p113;
	setp.lt.f64 	%p114, %fd214, %fd208;
	selp.f64 	%fd215, %fd208, %fd214, %p114;
	setp.lt.f64 	%p115, %fd215, %fd209;
	selp.f64 	%fd216, %fd209, %fd215, %p115;
	setp.lt.f64 	%p116, %fd216, %fd210;
	selp.f64 	%fd361, %fd210, %fd216, %p116;
	setp.lt.u32 	%p117, %r6, %r4;
	@%p117 bra 	$L__BB6_32;
	add.s32 	%r27, %r4, %r5;
	add.s32 	%r516, %r27, 256;
	add.s32 	%r515, %r27, %r26;
	mov.b32 	%r517, 0;
$L__BB6_22:
	add.s32 	%r5, %r5, %r4;
	add.s32 	%r308, %r1, -2048;
	setp.gt.u32 	%p118, %r5, %r308;
	@%p118 bra 	$L__BB6_24;
	cvt.u64.u32 	%rd126, %r5;
	cvt.u64.u32 	%rd127, %r305;
	add.s64 	%rd128, %rd126, %rd127;
	shl.b64 	%rd129, %rd128, 3;
	add.s64 	%rd116, %rd1, %rd129;
	// begin inline asm
	ld.global.nc.v2.u64 {%rd114, %rd115}, [%rd116];
	// end inline asm
	add.s64 	%rd119, %rd116, 16;
	// begin inline asm
	ld.global.nc.v2.u64 {%rd117, %rd118}, [%rd119];
	// end inline asm
	mov.b64 	%fd217, %rd114;
	mov.b64 	%fd218, %rd115;
	mov.b64 	%fd219, %rd117;
	mov.b64 	%fd220, %rd118;
	add.s64 	%rd122, %rd116, 8192;
	// begin inline asm
	ld.global.nc.v2.u64 {%rd120, %rd121}, [%rd122];
	// end inline asm
	add.s64 	%rd125, %rd116, 8208;
	// begin inline asm
	ld.global.nc.v2.u64 {%rd123, %rd124}, [%rd125];
	// end inline asm
	mov.b64 	%fd221, %rd120;
	mov.b64 	%fd222, %rd121;
	mov.b64 	%fd223, %rd123;
	mov.b64 	%fd224, %rd124;
	setp.lt.f64 	%p119, %fd361, %fd217;
	selp.f64 	%fd225, %fd217, %fd361, %p119;
	setp.lt.f64 	%p120, %fd225, %fd218;
	selp.f64 	%fd226, %fd218, %fd225, %p120;
	setp.lt.f64 	%p121, %fd226, %fd219;
	selp.f64 	%fd227, %fd219, %fd226, %p121;
	setp.lt.f64 	%p122, %fd227, %fd220;
	selp.f64 	%fd228, %fd220, %fd227, %p122;
	setp.lt.f64 	%p123, %fd228, %fd221;
	selp.f64 	%fd229, %fd221, %fd228, %p123;
	setp.lt.f64 	%p124, %fd229, %fd222;
	selp.f64 	%fd230, %fd222, %fd229, %p124;
	setp.lt.f64 	%p125, %fd230, %fd223;
	selp.f64 	%fd231, %fd223, %fd230, %p125;
	setp.lt.f64 	%p126, %fd231, %fd224;
	selp.f64 	%fd361, %fd224, %fd231, %p126;
	sub.s32 	%r310, %r1, %r5;
	setp.lt.u32 	%p127, %r310, %r4;
	add.s32 	%r517, %r517, 1;
	add.s32 	%r516, %r516, %r4;
	add.s32 	%r515, %r515, %r4;
	@%p127 bra 	$L__BB6_32;
	bra.uni 	$L__BB6_22;
$L__BB6_24:
	setp.le.u32 	%p128, %r1, %r5;
	@%p128 bra 	$L__BB6_32;
	sub.s32 	%r38, %r1, %r5;
	setp.ge.s32 	%p129, %r26, %r38;
	@%p129 bra 	$L__BB6_32;
	not.b32 	%r311, %r26;
	add.s32 	%r312, %r1, %r311;
	sub.s32 	%r313, %r312, %r27;
	mul.lo.s32 	%r314, %r2, %r517;
	shl.b32 	%r315, %r314, 11;
	sub.s32 	%r39, %r313, %r315;
	shr.u32 	%r316, %r312, 8;
	add.s32 	%r40, %r316, 1;
	and.b32  	%r317, %r312, 768;
	setp.eq.s32 	%p130, %r317, 768;
	mov.u32 	%r522, %r26;
	@%p130 bra 	$L__BB6_29;
	and.b32  	%r318, %r40, 3;
	neg.s32 	%r519, %r318;
	mov.u32 	%r522, %r26;
$L__BB6_28:
	.pragma "nounroll";
	mul.wide.u32 	%rd132, %r515, 8;
	add.s64 	%rd131, %rd1, %rd132;
	// begin inline asm
	ld.global.nc.u64 %rd130, [%rd131];
	// end inline asm
	mov.b64 	%fd233, %rd130;
	setp.lt.f64 	%p131, %fd361, %fd233;
	selp.f64 	%fd361, %fd233, %fd361, %p131;
	add.s32 	%r522, %r522, 256;
	add.s32 	%r515, %r515, 256;
	add.s32 	%r519, %r519, 1;
	setp.ne.s32 	%p132, %r519, 0;
	@%p132 bra 	$L__BB6_28;
$L__BB6_29:
	setp.lt.u32 	%p133, %r39, 768;
	@%p133 bra 	$L__BB6_32;
	add.s32 	%r524, %r522, 512;
	add.s32 	%r523, %r522, %r516;
$L__BB6_31:
	add.s32 	%r319, %r523, -256;
	mul.wide.u32 	%rd141, %r319, 8;
	add.s64 	%rd134, %rd1, %rd141;
	// begin inline asm
	ld.global.nc.u64 %rd133, [%rd134];
	// end inline asm
	mov.b64 	%fd234, %rd133;
	setp.lt.f64 	%p134, %fd361, %fd234;
	selp.f64 	%fd235, %fd234, %fd361, %p134;
	mul.wide.u32 	%rd142, %r523, 8;
	add.s64 	%rd136, %rd1, %rd142;
	// begin inline asm
	ld.global.nc.u64 %rd135, [%rd136];
	// end inline asm
	mov.b64 	%fd236, %rd135;
	setp.lt.f64 	%p135, %fd235, %fd236;
	selp.f64 	%fd237, %fd236, %fd235, %p135;
	add.s32 	%r320, %r523, 256;
	mul.wide.u32 	%rd143, %r320, 8;
	add.s64 	%rd138, %rd1, %rd143;
	// begin inline asm
	ld.global.nc.u64 %rd137, [%rd138];
	// end inline asm
	mov.b64 	%fd238, %rd137;
	setp.lt.f64 	%p136, %fd237, %fd238;
	selp.f64 	%fd239, %fd238, %fd237, %p136;
	add.s32 	%r321, %r523, 512;
	mul.wide.u32 	%rd144, %r321, 8;
	add.s64 	%rd140, %rd1, %rd144;
	// begin inline asm
	ld.global.nc.u64 %rd139, [%rd140];
	// end inline asm
	mov.b64 	%fd240, %rd139;
	setp.lt.f64 	%p137, %fd239, %fd240;
	selp.f64 	%fd361, %fd240, %fd239, %p137;
	add.s32 	%r53, %r524, 1024;
	add.s32 	%r322, %r524, 512;
	add.s32 	%r523, %r523, 1024;
	setp.lt.s32 	%p138, %r322, %r38;
	mov.u32 	%r524, %r53;
	@%p138 bra 	$L__BB6_31;
$L__BB6_32:
	// begin inline asm
	mov.u32 %r323, %laneid;
	// end inline asm
	mov.b64 	%rd145, %fd361;
	mov.b64 	{%r325, %r330}, %rd145;
	mov.b32 	%r331, 1;
	mov.b32 	%r372, 31;
	mov.b32 	%r373, -1;
	// begin inline asm
	shfl.sync.down.b32 %r324, %r325, %r331, %r372, %r373;
	// end inline asm
	// begin inline asm
	shfl.sync.down.b32 %r329, %r330, %r331, %r372, %r373;
	// end inline asm
	mov.b64 	%rd146, {%r324, %r329};
	mov.b64 	%fd241, %rd146;
	setp.gt.s32 	%p139, %r323, 30;
	setp.lt.f64 	%p140, %fd361, %fd241;
	selp.f64 	%fd242, %fd241, %fd361, %p140;
	selp.f64 	%fd243, %fd361, %fd242, %p139;
	mov.b64 	%rd147, %fd243;
	mov.b64 	{%r335, %r340}, %rd147;
	mov.b32 	%r341, 2;
	// begin inline asm
	shfl.sync.down.b32 %r334, %r335, %r341, %r372, %r373;
	// end inline asm
	// begin inline asm
	shfl.sync.down.b32 %r339, %r340, %r341, %r372, %r373;
	// end inline asm
	mov.b64 	%rd148, {%r334, %r339};
	mov.b64 	%fd244, %rd148;
	setp.gt.s32 	%p141, %r323, 29;
	setp.lt.f64 	%p142, %fd243, %fd244;
	selp.f64 	%fd245, %fd244, %fd243, %p142;
	selp.f64 	%fd246, %fd243, %fd245, %p141;
	mov.b64 	%rd149, %fd246;
	mov.b64 	{%r345, %r350}, %rd149;
	mov.b32 	%r351, 4;
	// begin inline asm
	shfl.sync.down.b32 %r344, %r345, %r351, %r372, %r373;
	// end inline asm
	// begin inline asm
	shfl.sync.down.b32 %r349, %r350, %r351, %r372, %r373;
	// end inline asm
	mov.b64 	%rd150, {%r344, %r349};
	mov.b64 	%fd247, %rd150;
	setp.gt.s32 	%p143, %r323, 27;
	setp.lt.f64 	%p144, %fd246, %fd247;
	selp.f64 	%fd248, %fd247, %fd246, %p144;
	selp.f64 	%fd249, %fd246, %fd248, %p143;
	mov.b64 	%rd151, %fd249;
	mov.b64 	{%r355, %r360}, %rd151;
	mov.b32 	%r361, 8;
	// begin inline asm
	shfl.sync.down.b32 %r354, %r355, %r361, %r372, %r373;
	// end inline asm
	// begin inline asm
	shfl.sync.down.b32 %r359, %r360, %r361, %r372, %r373;
	// end inline asm
	mov.b64 	%rd152, {%r354, %r359};
	mov.b64 	%fd250, %rd152;
	setp.gt.s32 	%p145, %r323, 23;
	setp.lt.f64 	%p146, %fd249, %fd250;
	selp.f64 	%fd251, %fd250, %fd249, %p146;
	selp.f64 	%fd252, %fd249, %fd251, %p145;
	mov.b64 	%rd153, %fd252;
	mov.b64 	{%r365, %r370}, %rd153;
	mov.b32 	%r371, 16;
	// begin inline asm
	shfl.sync.down.b32 %r364, %r365, %r371, %r372, %r373;
	// end inline asm
	// begin inline asm
	shfl.sync.down.b32 %r369, %r370, %r371, %r372, %r373;
	// end inline asm
	mov.b64 	%rd154, {%r364, %r369};
	mov.b64 	%fd253, %rd154;
	setp.gt.s32 	%p147, %r323, 15;
	setp.lt.f64 	%p148, %fd252, %fd253;
	selp.f64 	%fd25, %fd253, %fd252, %p148;
	selp.f64 	%fd374, %fd252, %fd25, %p147;
	setp.ne.s32 	%p149, %r323, 0;
	@%p149 bra 	$L__BB6_34;
	shr.u32 	%r374, %r26, 2;
	and.b32  	%r375, %r374, 248;
	mov.u32 	%r376, _ZZN3cub18CUB_300001_SM_10006detail6reduce18DeviceReduceKernelINS2_10policy_hubIdjN4cuda3__47maximumIvEEE10Policy1000EPdjS8_dNS5_3std3__410__identityEEEvT0_PT3_T1_NS0_13GridEvenShareISI_EET2_T4_E12temp_storage;
	add.s32 	%r377, %r376, %r375;
	st.shared.f64 	[%r377+8], %fd25;
$L__BB6_34:
	bar.sync 	0;
	setp.ne.s32 	%p150, %r26, 0;
	@%p150 bra 	$L__BB6_71;
	ld.shared.f64 	%fd254, [_ZZN3cub18CUB_300001_SM_10006detail6reduce18DeviceReduceKernelINS2_10policy_hubIdjN4cuda3__47maximumIvEEE10Policy1000EPdjS8_dNS5_3std3__410__identityEEEvT0_PT3_T1_NS0_13GridEvenShareISI_EET2_T4_E12temp_storage+16];
	setp.lt.f64 	%p151, %fd374, %fd254;
	selp.f64 	%fd255, %fd254, %fd374, %p151;
	ld.shared.f64 	%fd256, [_ZZN3cub18CUB_300001_SM_10006detail6reduce18DeviceReduceKernelINS2_10policy_hubIdjN4cuda3__47maximumIvEEE10Policy1000EPdjS8_dNS5_3std3__410__identityEEEvT0_PT3_T1_NS0_13GridEvenShareISI_EET2_T4_E12temp_storage+24];
	setp.lt.f64 	%p152, %fd255, %fd256;
	selp.f64 	%fd257, %fd256, %fd255, %p152;
	ld.shared.f64 	%fd258, [_ZZN3cub18CUB_300001_SM_10006detail6reduce18DeviceReduceKernelINS2_10policy_hubIdjN4cuda3__47maximumIvEEE10Policy1000EPdjS8_dNS5_3std3__410__identityEEEvT0_PT3_T1_NS0_13GridEvenShareISI_EET2_T4_E12temp_storage+32];
	setp.lt.f64 	%p153, %fd257, %fd258;
	selp.f64 	%fd259, %fd258, %fd257, %p153;
	ld.shared.f64 	%fd260, [_ZZN3cub18CUB_300001_SM_10006detail6reduce18DeviceReduceKernelINS2_10policy_hubIdjN4cuda3__47maximumIvEEE10Policy1000EPdjS8_dNS5_3std3__410__identityEEEvT0_PT3_T1_NS0_13GridEvenShareISI_EET2_T4_E12temp_storage+40];
	setp.lt.f64 	%p154, %fd259, %fd260;
	selp.f64 	%fd261, %fd260, %fd259, %p154;
	ld.shared.f64 	%fd262, [_ZZN3cub18CUB_300001_SM_10006detail6reduce18DeviceReduceKernelINS2_10policy_hubIdjN4cuda3__47maximumIvEEE10Policy1000EPdjS8_dNS5_3std3__410__identityEEEvT0_PT3_T1_NS0_13GridEvenShareISI_EET2_T4_E12temp_storage+48];
	setp.lt.f64 	%p155, %fd261, %fd262;
	selp.f64 	%fd263, %fd262, %fd261, %p155;
	ld.shared.f64 	%fd264, [_ZZN3cub18CUB_300001_SM_10006detail6reduce18DeviceReduceKernelINS2_10policy_hubIdjN4cuda3__47maximumIvEEE10Policy1000EPdjS8_dNS5_3std3__410__identityEEEvT0_PT3_T1_NS0_13GridEvenShareISI_EET2_T4_E12temp_storage+56];
	setp.lt.f64 	%p156, %fd263, %fd264;
	selp.f64 	%fd265, %fd264, %fd263, %p156;
	ld.shared.f64 	%fd266, [_ZZN3cub18CUB_300001_SM_10006detail6reduce18DeviceReduceKernelINS2_10policy_hubIdjN4cuda3__47maximumIvEEE10Policy1000EPdjS8_dNS5_3std3__410__identityEEEvT0_PT3_T1_NS0_13GridEvenShareISI_EET2_T4_E12temp_storage+64];
	setp.lt.f64 	%p157, %fd265, %fd266;
	selp.f64 	%fd374, %fd266, %fd265, %p157;
	bra.uni 	$L__BB6_71;
$L__BB6_36:
	sub.s32 	%r55, %r1, %r5;
	setp.gt.u32 	%p2, %r55, 2047;
	@%p2 bra 	$L__BB6_55;
	mov.u32 	%r56, %tid.x;
	setp.ge.u32 	%p51, %r56, %r55;
	mov.f64 	%fd367, 0d0000000000000000;
	mov.u32 	%r529, %r56;
	@%p51 bra 	$L__BB6_39;
	add.s32 	%r176, %r5, %r56;
	mul.wide.u32 	%rd65, %r176, 8;
	add.s64 	%rd64, %rd1, %rd65;
	// begin inline asm
	ld.global.nc.u64 %rd63, [%rd64];
	// end inline asm
	mov.b64 	%fd367, %rd63;
	add.s32 	%r529, %r56, 256;
$L__BB6_39:
	setp.ge.u32 	%p52, %r529, %r55;
	@%p52 bra 	$L__BB6_46;
	not.b32 	%r177, %r529;
	add.s32 	%r59, %r1, %r177;
	and.b32  	%r178, %r59, 768;
	setp.eq.s32 	%p53, %r178, 768;
	@%p53 bra 	$L__BB6_43;
	add.s32 	%r527, %r529, %r5;
	shr.u32 	%r179, %r59, 8;
	add.s32 	%r180, %r179, 1;
	and.b32  	%r181, %r180, 3;
	neg.s32 	%r526, %r181;
$L__BB6_42:
	.pragma "nounroll";
	mul.wide.u32 	%rd68, %r527, 8;
	add.s64 	%rd67, %rd1, %rd68;
	// begin inline asm
	ld.global.nc.u64 %rd66, [%rd67];
	// end inline asm
	mov.b64 	%fd122, %rd66;
	setp.lt.f64 	%p54, %fd367, %fd122;
	selp.f64 	%fd367, %fd122, %fd367, %p54;
	add.s32 	%r529, %r529, 256;
	add.s32 	%r527, %r527, 256;
	add.s32 	%r526, %r526, 1;
	setp.ne.s32 	%p55, %r526, 0;
	@%p55 bra 	$L__BB6_42;
$L__BB6_43:
	sub.s32 	%r182, %r59, %r5;
	setp.lt.u32 	%p56, %r182, 768;
	@%p56 bra 	$L__BB6_46;
	add.s32 	%r531, %r529, 512;
	add.s32 	%r530, %r529, %r5;
$L__BB6_45:
	mul.wide.u32 	%rd77, %r530, 8;
	add.s64 	%rd70, %rd1, %rd77;
	// begin inline asm
	ld.global.nc.u64 %rd69, [%rd70];
	// end inline asm
	mov.b64 	%fd123, %rd69;
	setp.lt.f64 	%p57, %fd367, %fd123;
	selp.f64 	%fd124, %fd123, %fd367, %p57;
	add.s32 	%r183, %r530, 256;
	mul.wide.u32 	%rd78, %r183, 8;
	add.s64 	%rd72, %rd1, %rd78;
	// begin inline asm
	ld.global.nc.u64 %rd71, [%rd72];
	// end inline asm
	mov.b64 	%fd125, %rd71;
	setp.lt.f64 	%p58, %fd124, %fd125;
	selp.f64 	%fd126, %fd125, %fd124, %p58;
	add.s32 	%r184, %r530, 512;
	mul.wide.u32 	%rd79, %r184, 8;
	add.s64 	%rd74, %rd1, %rd79;
	// begin inline asm
	ld.global.nc.u64 %rd73, [%rd74];
	// end inline asm
	mov.b64 	%fd127, %rd73;
	setp.lt.f64 	%p59, %fd126, %fd127;
	selp.f64 	%fd128, %fd127, %fd126, %p59;
	add.s32 	%r185, %r530, 768;
	mul.wide.u32 	%rd80, %r185, 8;
	add.s64 	%rd76, %rd1, %rd80;
	// begin inline asm
	ld.global.nc.u64 %rd75, [%rd76];
	// end inline asm
	mov.b64 	%fd129, %rd75;
	setp.lt.f64 	%p60, %fd128, %fd129;
	selp.f64 	%fd367, %fd129, %fd128, %p60;
	add.s32 	%r73, %r531, 1024;
	add.s32 	%r186, %r531, 512;
	add.s32 	%r530, %r530, 1024;
	setp.lt.s32 	%p61, %r186, %r55;
	mov.u32 	%r531, %r73;
	@%p61 bra 	$L__BB6_45;
$L__BB6_46:
	setp.lt.u32 	%p62, %r55, 256;
	@%p62 bra 	$L__BB6_51;
	// begin inline asm
	mov.u32 %r250, %laneid;
	// end inline asm
	mov.b64 	%rd91, %fd367;
	mov.b64 	{%r252, %r257}, %rd91;
	mov.b32 	%r258, 1;
	mov.b32 	%r299, 31;
	mov.b32 	%r300, -1;
	// begin inline asm
	shfl.sync.down.b32 %r251, %r252, %r258, %r299, %r300;
	// end inline asm
	// begin inline asm
	shfl.sync.down.b32 %r256, %r257, %r258, %r299, %r300;
	// end inline asm
	mov.b64 	%rd92, {%r251, %r256};
	mov.b64 	%fd177, %rd92;
	setp.gt.s32 	%p90, %r250, 30;
	setp.lt.f64 	%p91, %fd367, %fd177;
	selp.f64 	%fd178, %fd177, %fd367, %p91;
	selp.f64 	%fd179, %fd367, %fd178, %p90;
	mov.b64 	%rd93, %fd179;
	mov.b64 	{%r262, %r267}, %rd93;
	mov.b32 	%r268, 2;
	// begin inline asm
	shfl.sync.down.b32 %r261, %r262, %r268, %r299, %r300;
	// end inline asm
	// begin inline asm
	shfl.sync.down.b32 %r266, %r267, %r268, %r299, %r300;
	// end inline asm
	mov.b64 	%rd94, {%r261, %r266};
	mov.b64 	%fd180, %rd94;
	setp.gt.s32 	%p92, %r250, 29;
	setp.lt.f64 	%p93, %fd179, %fd180;
	selp.f64 	%fd181, %fd180, %fd179, %p93;
	selp.f64 	%fd182, %fd179, %fd181, %p92;
	mov.b64 	%rd95, %fd182;
	mov.b64 	{%r272, %r277}, %rd95;
	mov.b32 	%r278, 4;
	// begin inline asm
	shfl.sync.down.b32 %r271, %r272, %r278, %r299, %r300;
	// end inline asm
	// begin inline asm
	shfl.sync.down.b32 %r276, %r277, %r278, %r299, %r300;
	// end inline asm
	mov.b64 	%rd96, {%r271, %r276};
	mov.b64 	%fd183, %rd96;
	setp.gt.s32 	%p94, %r250, 27;
	setp.lt.f64 	%p95, %fd182, %fd183;
	selp.f64 	%fd184, %fd183, %fd182, %p95;
	selp.f64 	%fd185, %fd182, %fd184, %p94;
	mov.b64 	%rd97, %fd185;
	mov.b64 	{%r282, %r287}, %rd97;
	mov.b32 	%r288, 8;
	// begin inline asm
	shfl.sync.down.b32 %r281, %r282, %r288, %r299, %r300;
	// end inline asm
	// begin inline asm
	shfl.sync.down.b32 %r286, %r287, %r288, %r299, %r300;
	// end inline asm
	mov.b64 	%rd98, {%r281, %r286};
	mov.b64 	%fd186, %rd98;
	setp.gt.s32 	%p96, %r250, 23;
	setp.lt.f64 	%p97, %fd185, %fd186;
	selp.f64 	%fd187, %fd186, %fd185, %p97;
	selp.f64 	%fd188, %fd185, %fd187, %p96;
	mov.b64 	%rd99, %fd188;
	mov.b64 	{%r292, %r297}, %rd99;
	mov.b32 	%r298, 16;
	// begin inline asm
	shfl.sync.down.b32 %r291, %r292, %r298, %r299, %r300;
	// end inline asm
	// begin inline asm
	shfl.sync.down.b32 %r296, %r297, %r298, %r299, %r300;
	// end inline asm
	mov.b64 	%rd100, {%r291, %r296};
	mov.b64 	%fd189, %rd100;
	setp.gt.s32 	%p98, %r250, 15;
	setp.lt.f64 	%p99, %fd188, %fd189;
	selp.f64 	%fd37, %fd189, %fd188, %p99;
	selp.f64 	%fd374, %fd188, %fd37, %p98;
	setp.ne.s32 	%p100, %r250, 0;
	@%p100 bra 	$L__BB6_49;
	shr.u32 	%r301, %r56, 2;
	and.b32  	%r302, %r301, 248;
	mov.u32 	%r303, _ZZN3cub18CUB_300001_SM_10006detail6reduce18DeviceReduceKernelINS2_10policy_hubIdjN4cuda3__47maximumIvEEE10Policy1000EPdjS8_dNS5_3std3__410__identityEEEvT0_PT3_T1_NS0_13GridEvenShareISI_EET2_T4_E12temp_storage;
	add.s32 	%r304, %r303, %r302;
	st.shared.f64 	[%r304+8], %fd37;
$L__BB6_49:
	bar.sync 	0;
	setp.ne.s32 	%p101, %r56, 0;
	@%p101 bra 	$L__BB6_71;
	ld.shared.f64 	%fd190, [_ZZN3cub18CUB_300001_SM_10006detail6reduce18DeviceReduceKernelINS2_10policy_hubIdjN4cuda3__47maximumIvEEE10Policy1000EPdjS8_dNS5_3std3__410__identityEEEvT0_PT3_T1_NS0_13GridEvenShareISI_EET2_T4_E12temp_storage+16];
	setp.lt.f64 	%p102, %fd374, %fd190;
	selp.f64 	%fd191, %fd190, %fd374, %p102;
	ld.shared.f64 	%fd192, [_ZZN3cub18CUB_300001_SM_10006detail6reduce18DeviceReduceKernelINS2_10policy_hubIdjN4cuda3__47maximumIvEEE10Policy1000EPdjS8_dNS5_3std3__410__identityEEEvT0_PT3_T1_NS0_13GridEvenShareISI_EET2_T4_E12temp_storage+24];
	setp.lt.f64 	%p103, %fd191, %fd192;
	selp.f64 	%fd193, %fd192, %fd191, %p103;
	ld.shared.f64 	%fd194, [_ZZN3cub18CUB_300001_SM_10006detail6reduce18DeviceReduceKernelINS2_10policy_hubIdjN4cuda3__47maximumIvEEE10Policy1000EPdjS8_dNS5_3std3__410__identityEEEvT0_PT3_T1_NS0_13GridEvenShareISI_EET2_T4_E12temp_storage+32];
	setp.lt.f64 	%p104, %fd193, %fd194;
	selp.f64 	%fd195, %fd194, %fd193, %p104;
	ld.shared.f64 	%fd196, [_ZZN3cub18CUB_300001_SM_10006detail6reduce18DeviceReduceKernelINS2_10policy_hubIdjN4cuda3__47maximumIvEEE10Policy1000EPdjS8_dNS5_3std3__410__identityEEEvT0_PT3_T1_NS0_13GridEvenShareISI_EET2_T4_E12temp_storage+40];
	setp.lt.f64 	%p105, %fd195, %fd196;
	selp.f64 	%fd197, %fd196, %fd195, %p105;
	ld.shared.f64 	%fd198, [_ZZN3cub18CUB_300001_SM_10006detail6reduce18DeviceReduceKernelINS2_10policy_hubIdjN4cuda3__47maximumIvEEE10Policy1000EPdjS8_dNS5_3std3__410__identityEEEvT0_PT3_T1_NS0_13GridEvenShareISI_EET2_T4_E12temp_storage+48];
	setp.lt.f64 	%p106, %fd197, %fd198;
	selp.f64 	%fd199, %fd198, %fd197, %p106;
	ld.shared.f64 	%fd200, [_ZZN3cub18CUB_300001_SM_10006detail6reduce18DeviceReduceKernelINS2_10policy_hubIdjN4cuda3__47maximumIvEEE10Policy1000EPdjS8_dNS5_3std3__410__identityEEEvT0_PT3_T1_NS0_13GridEvenShareISI_EET2_T4_E12temp_storage+56];
	setp.lt.f64 	%p107, %fd199, %fd200;
	selp.f64 	%fd201, %fd200, %fd199, %p107;
	ld.shared.f64 	%fd202, [_ZZN3cub18CUB_300001_SM_10006detail6reduce18DeviceReduceKernelINS2_10policy_hubIdjN4cuda3__47maximumIvEEE10Policy1000EPdjS8_dNS5_3std3__410__identityEEEvT0_PT3_T1_NS0_13GridEvenShareISI_EET2_T4_E12temp_storage+64];
	setp.lt.f64 	%p108, %fd201, %fd202;
	selp.f64 	%fd374, %fd202, %fd201, %p108;
	bra.uni 	$L__BB6_71;
$L__BB6_51:
	// begin inline asm
	mov.u32 %r187, %laneid;
	// end inline asm
	and.b32  	%r238, %r56, 992;
	add.s32 	%r239, %r238, 32;
	setp.gt.u32 	%p63, %r239, %r55;
	not.b32 	%r240, %r238;
	add.s32 	%r241, %r55, %r240;
	selp.b32 	%r236, %r241, 31, %p63;
	mov.b64 	%rd81, %fd367;
	mov.b64 	{%r189, %r194}, %rd81;
	mov.b32 	%r195, 1;
	mov.b32 	%r237, -1;
	// begin inline asm
	shfl.sync.down.b32 %r188, %r189, %r195, %r236, %r237;
	// end inline asm
	// begin inline asm
	shfl.sync.down.b32 %r193, %r194, %r195, %r236, %r237;
	// end inline asm
	mov.b64 	%rd82, {%r188, %r193};
	mov.b64 	%fd130, %rd82;
	setp.lt.s32 	%p64, %r187, %r236;
	setp.lt.f64 	%p65, %fd367, %fd130;
	selp.f64 	%fd131, %fd130, %fd367, %p65;
	selp.f64 	%fd132, %fd131, %fd367, %p64;
	mov.b64 	%rd83, %fd132;
	mov.b64 	{%r199, %r204}, %rd83;
	mov.b32 	%r205, 2;
	// begin inline asm
	shfl.sync.down.b32 %r198, %r199, %r205, %r236, %r237;
	// end inline asm
	// begin inline asm
	shfl.sync.down.b32 %r203, %r204, %r205, %r236, %r237;
	// end inline asm
	mov.b64 	%rd84, {%r198, %r203};
	mov.b64 	%fd133, %rd84;
	add.s32 	%r242, %r187, 2;
	setp.gt.s32 	%p66, %r242, %r236;
	setp.lt.f64 	%p67, %fd132, %fd133;
	selp.f64 	%fd134, %fd133, %fd132, %p67;
	selp.f64 	%fd135, %fd132, %fd134, %p66;
	mov.b64 	%rd85, %fd135;
	mov.b64 	{%r209, %r214}, %rd85;
	mov.b32 	%r215, 4;
	// begin inline asm
	shfl.sync.down.b32 %r208, %r209, %r215, %r236, %r237;
	// end inline asm
	// begin inline asm
	shfl.sync.down.b32 %r213, %r214, %r215, %r236, %r237;
	// end inline asm
	mov.b64 	%rd86, {%r208, %r213};
	mov.b64 	%fd136, %rd86;
	add.s32 	%r243, %r187, 4;
	setp.gt.s32 	%p68, %r243, %r236;
	setp.lt.f64 	%p69, %fd135, %fd136;
	selp.f64 	%fd137, %fd136, %fd135, %p69;
	selp.f64 	%fd138, %fd135, %fd137, %p68;
	mov.b64 	%rd87, %fd138;
	mov.b64 	{%r219, %r224}, %rd87;
	mov.b32 	%r225, 8;
	// begin inline asm
	shfl.sync.down.b32 %r218, %r219, %r225, %r236, %r237;
	// end inline asm
	// begin inline asm
	shfl.sync.down.b32 %r223, %r224, %r225, %r236, %r237;
	// end inline asm
	mov.b64 	%rd88, {%r218, %r223};
	mov.b64 	%fd139, %rd88;
	add.s32 	%r244, %r187, 8;
	setp.gt.s32 	%p70, %r244, %r236;
	setp.lt.f64 	%p71, %fd138, %fd139;
	selp.f64 	%fd140, %fd139, %fd138, %p71;
	selp.f64 	%fd141, %fd138, %fd140, %p70;
	mov.b64 	%rd89, %fd141;
	mov.b64 	{%r229, %r234}, %rd89;
	mov.b32 	%r235, 16;
	// begin inline asm
	shfl.sync.down.b32 %r228, %r229, %r235, %r236, %r237;
	// end inline asm
	// begin inline asm
	shfl.sync.down.b32 %r233, %r234, %r235, %r236, %r237;
	// end inline asm
	mov.b64 	%rd90, {%r228, %r233};
	mov.b64 	%fd142, %rd90;
	add.s32 	%r245, %r187, 16;
	setp.gt.s32 	%p72, %r245, %r236;
	setp.lt.f64 	%p73, %fd141, %fd142;
	selp.f64 	%fd143, %fd142, %fd141, %p73;
	selp.f64 	%fd374, %fd141, %fd143, %p72;
	setp.ne.s32 	%p74, %r187, 0;
	@%p74 bra 	$L__BB6_53;
	shr.u32 	%r246, %r56, 2;
	and.b32  	%r247, %r246, 248;
	mov.u32 	%r248, _ZZN3cub18CUB_300001_SM_10006detail6reduce18DeviceReduceKernelINS2_10policy_hubIdjN4cuda3__47maximumIvEEE10Policy1000EPdjS8_dNS5_3std3__410__identityEEEvT0_PT3_T1_NS0_13GridEvenShareISI_EET2_T4_E12temp_storage;
	add.s32 	%r249, %r248, %r247;
	st.shared.f64 	[%r249+8], %fd374;
$L__BB6_53:
	bar.sync 	0;
	setp.ne.s32 	%p75, %r56, 0;
	@%p75 bra 	$L__BB6_71;
	setp.gt.u32 	%p76, %r55, 32;
	ld.shared.f64 	%fd144, [_ZZN3cub18CUB_300001_SM_10006detail6reduce18DeviceReduceKernelINS2_10policy_hubIdjN4cuda3__47maximumIvEEE10Policy1000EPdjS8_dNS5_3std3__410__identityEEEvT0_PT3_T1_NS0_13GridEvenShareISI_EET2_T4_E12temp_storage+16];
	setp.lt.f64 	%p77, %fd374, %fd144;
	selp.f64 	%fd146, %fd144, %fd374, %p77;
	selp.f64 	%fd147, %fd146, %fd374, %p76;
	setp.gt.u32 	%p78, %r55, 64;
	ld.shared.f64 	%fd149, [_ZZN3cub18CUB_300001_SM_10006detail6reduce18DeviceReduceKernelINS2_10policy_hubIdjN4cuda3__47maximumIvEEE10Policy1000EPdjS8_dNS5_3std3__410__identityEEEvT0_PT3_T1_NS0_13GridEvenShareISI_EET2_T4_E12temp_storage+24];
	setp.lt.f64 	%p79, %fd147, %fd149;
	selp.f64 	%fd151, %fd149, %fd147, %p79;
	selp.f64 	%fd152, %fd151, %fd147, %p78;
	setp.gt.u32 	%p80, %r55, 96;
	ld.shared.f64 	%fd154, [_ZZN3cub18CUB_300001_SM_10006detail6reduce18DeviceReduceKernelINS2_10policy_hubIdjN4cuda3__47maximumIvEEE10Policy1000EPdjS8_dNS5_3std3__410__identityEEEvT0_PT3_T1_NS0_13GridEvenShareISI_EET2_T4_E12temp_storage+32];
	setp.lt.f64 	%p81, %fd152, %fd154;
	selp.f64 	%fd156, %fd154, %fd152, %p81;
	selp.f64 	%fd157, %fd156, %fd152, %p80;
	setp.gt.u32 	%p82, %r55, 128;
	ld.shared.f64 	%fd159, [_ZZN3cub18CUB_300001_SM_10006detail6reduce18DeviceReduceKernelINS2_10policy_hubIdjN4cuda3__47maximumIvEEE10Policy1000EPdjS8_dNS5_3std3__410__identityEEEvT0_PT3_T1_NS0_13GridEvenShareISI_EET2_T4_E12temp_storage+40];
	setp.lt.f64 	%p83, %fd157, %fd159;
	selp.f64 	%fd161, %fd159, %fd157, %p83;
	selp.f64 	%fd162, %fd161, %fd157, %p82;
	setp.gt.u32 	%p84, %r55, 160;
	ld.shared.f64 	%fd164, [_ZZN3cub18CUB_300001_SM_10006detail6reduce18DeviceReduceKernelINS2_10policy_hubIdjN4cuda3__47maximumIvEEE10Policy1000EPdjS8_dNS5_3std3__410__identityEEEvT0_PT3_T1_NS0_13GridEvenShareISI_EET2_T4_E12temp_storage+48];
	setp.lt.f64 	%p85, %fd162, %fd164;
	selp.f64 	%fd166, %fd164, %fd162, %p85;
	selp.f64 	%fd167, %fd166, %fd162, %p84;
	setp.gt.u32 	%p86, %r55, 192;
	ld.shared.f64 	%fd169, [_ZZN3cub18CUB_300001_SM_10006detail6reduce18DeviceReduceKernelINS2_10policy_hubIdjN4cuda3__47maximumIvEEE10Policy1000EPdjS8_dNS5_3std3__410__identityEEEvT0_PT3_T1_NS0_13GridEvenShareISI_EET2_T4_E12temp_storage+56];
	setp.lt.f64 	%p87, %fd167, %fd169;
	selp.f64 	%fd171, %fd169, %fd167, %p87;
	selp.f64 	%fd172, %fd171, %fd167, %p86;
	setp.gt.u32 	%p88, %r55, 224;
	ld.shared.f64 	%fd174, [_ZZN3cub18CUB_300001_SM_10006detail6reduce18DeviceReduceKernelINS2_10policy_hubIdjN4cuda3__47maximumIvEEE10Policy1000EPdjS8_dNS5_3std3__410__identityEEEvT0_PT3_T1_NS0_13GridEvenShareISI_EET2_T4_E12temp_storage+64];
	setp.lt.f64 	%p89, %fd172, %fd174;
	selp.f64 	%fd176, %fd174, %fd172, %p89;
	selp.f64 	%fd374, %fd176, %fd172, %p88;
	bra.uni 	$L__BB6_71;
$L__BB6_55:
	mov.u32 	%r75, %tid.x;
	add.s32 	%r104, %r75, %r5;
	mul.wide.u32 	%rd20, %r104, 8;
	add.s64 	%rd5, %rd1, %rd20;
	// begin inline asm
	ld.global.nc.u64 %rd4, [%rd5];
	// end inline asm
	mov.b64 	%fd56, %rd4;
	add.s64 	%rd7, %rd5, 2048;
	// begin inline asm
	ld.global.nc.u64 %rd6, [%rd7];
	// end inline asm
	mov.b64 	%fd57, %rd6;
	add.s64 	%rd9, %rd5, 4096;
	// begin inline asm
	ld.global.nc.u64 %rd8, [%rd9];
	// end inline asm
	mov.b64 	%fd58, %rd8;
	add.s64 	%rd11, %rd5, 6144;
	// begin inline asm
	ld.global.nc.u64 %rd10, [%rd11];
	// end inline asm
	mov.b64 	%fd59, %rd10;
	add.s64 	%rd13, %rd5, 8192;
	// begin inline asm
	ld.global.nc.u64 %rd12, [%rd13];
	// end inline asm
	mov.b64 	%fd60, %rd12;
	add.s64 	%rd15, %rd5, 10240;
	// begin inline asm
	ld.global.nc.u64 %rd14, [%rd15];
	// end inline asm
	mov.b64 	%fd61, %rd14;
	add.s64 	%rd17, %rd5, 12288;
	// begin inline asm
	ld.global.nc.u64 %rd16, [%rd17];
	// end inline asm
	mov.b64 	%fd62, %rd16;
	add.s64 	%rd19, %rd5, 14336;
	// begin inline asm
	ld.global.nc.u64 %rd18, [%rd19];
	// end inline asm
	mov.b64 	%fd63, %rd18;
	setp.lt.f64 	%p3, %fd56, %fd57;
	selp.f64 	%fd64, %fd57, %fd56, %p3;
	setp.lt.f64 	%p4, %fd64, %fd58;
	selp.f64 	%fd65, %fd58, %fd64, %p4;
	setp.lt.f64 	%p5, %fd65, %fd59;
	selp.f64 	%fd66, %fd59, %fd65, %p5;
	setp.lt.f64 	%p6, %fd66, %fd60;
	selp.f64 	%fd67, %fd60, %fd66, %p6;
	setp.lt.f64 	%p7, %fd67, %fd61;
	selp.f64 	%fd68, %fd61, %fd67, %p7;
	setp.lt.f64 	%p8, %fd68, %fd62;
	selp.f64 	%fd69, %fd62, %fd68, %p8;
	setp.lt.f64 	%p9, %fd69, %fd63;
	selp.f64 	%fd373, %fd63, %fd69, %p9;
	setp.lt.u32 	%p10, %r55, %r4;
	@%p10 bra 	$L__BB6_67;
	add.s32 	%r76, %r4, %r5;
	add.s32 	%r533, %r76, 256;
	add.s32 	%r532, %r76, %r75;
	mov.b32 	%r534, 0;
$L__BB6_57:
	add.s32 	%r5, %r5, %r4;
	add.s32 	%r106, %r1, -2048;
	setp.gt.u32 	%p11, %r5, %r106;
	@%p11 bra 	$L__BB6_59;
	add.s32 	%r107, %r75, %r5;
	mul.wide.u32 	%rd37, %r107, 8;
	add.s64 	%rd22, %rd1, %rd37;
	// begin inline asm
	ld.global.nc.u64 %rd21, [%rd22];
	// end inline asm
	mov.b64 	%fd70, %rd21;
	add.s64 	%rd24, %rd22, 2048;
	// begin inline asm
	ld.global.nc.u64 %rd23, [%rd24];
	// end inline asm
	mov.b64 	%fd71, %rd23;
	add.s64 	%rd26, %rd22, 4096;
	// begin inline asm
	ld.global.nc.u64 %rd25, [%rd26];
	// end inline asm
	mov.b64 	%fd72, %rd25;
	add.s64 	%rd28, %rd22, 6144;
	// begin inline asm
	ld.global.nc.u64 %rd27, [%rd28];
	// end inline asm
	mov.b64 	%fd73, %rd27;
	add.s64 	%rd30, %rd22, 8192;
	// begin inline asm
	ld.global.nc.u64 %rd29, [%rd30];
	// end inline asm
	mov.b64 	%fd74, %rd29;
	add.s64 	%rd32, %rd22, 10240;
	// begin inline asm
	ld.global.nc.u64 %rd31, [%rd32];
	// end inline asm
	mov.b64 	%fd75, %rd31;
	add.s64 	%rd34, %rd22, 12288;
	// begin inline asm
	ld.global.nc.u64 %rd33, [%rd34];
	// end inline asm
	mov.b64 	%fd76, %rd33;
	add.s64 	%rd36, %rd22, 14336;
	// begin inline asm
	ld.global.nc.u64 %rd35, [%rd36];
	// end inline asm
	mov.b64 	%fd77, %rd35;
	setp.lt.f64 	%p12, %fd373, %fd70;
	selp.f64 	%fd78, %fd70, %fd373, %p12;
	setp.lt.f64 	%p13, %fd78, %fd71;
	selp.f64 	%fd79, %fd71, %fd78, %p13;
	setp.lt.f64 	%p14, %fd79, %fd72;
	selp.f64 	%fd80, %fd72, %fd79, %p14;
	setp.lt.f64 	%p15, %fd80, %fd73;
	selp.f64 	%fd81, %fd73, %fd80, %p15;
	setp.lt.f64 	%p16, %fd81, %fd74;
	selp.f64 	%fd82, %fd74, %fd81, %p16;
	setp.lt.f64 	%p17, %fd82, %fd75;
	selp.f64 	%fd83, %fd75, %fd82, %p17;
	setp.lt.f64 	%p18, %fd83, %fd76;
	selp.f64 	%fd84, %fd76, %fd83, %p18;
	setp.lt.f64 	%p19, %fd84, %fd77;
	selp.f64 	%fd373, %fd77, %fd84, %p19;
	sub.s32 	%r108, %r1, %r5;
	setp.lt.u32 	%p20, %r108, %r4;
	add.s32 	%r534, %r534, 1;
	add.s32 	%r533, %r533, %r4;
	add.s32 	%r532, %r532, %r4;
	@%p20 bra 	$L__BB6_67;
	bra.uni 	$L__BB6_57;
$L__BB6_59:
	setp.le.u32 	%p21, %r1, %r5;
	@%p21 bra 	$L__BB6_67;
	sub.s32 	%r87, %r1, %r5;
	setp.ge.s32 	%p22, %r75, %r87;
	@%p22 bra 	$L__BB6_67;
	not.b32 	%r109, %r75;
	add.s32 	%r110, %r1, %r109;
	sub.s32 	%r111, %r110, %r76;
	mul.lo.s32 	%r112, %r2, %r534;
	shl.b32 	%r113, %r112, 11;
	sub.s32 	%r88, %r111, %r113;
	shr.u32 	%r114, %r110, 8;
	add.s32 	%r89, %r114, 1;
	and.b32  	%r115, %r110, 768;
	setp.eq.s32 	%p23, %r115, 768;
	mov.u32 	%r539, %r75;
	@%p23 bra 	$L__BB6_64;
	and.b32  	%r116, %r89, 3;
	neg.s32 	%r536, %r116;
	mov.u32 	%r539, %r75;
$L__BB6_63:
	.pragma "nounroll";
	mul.wide.u32 	%rd40, %r532, 8;
	add.s64 	%rd39, %rd1, %rd40;
	// begin inline asm
	ld.global.nc.u64 %rd38, [%rd39];
	// end inline asm
	mov.b64 	%fd86, %rd38;
	setp.lt.f64 	%p24, %fd373, %fd86;
	selp.f64 	%fd373, %fd86, %fd373, %p24;
	add.s32 	%r539, %r539, 256;
	add.s32 	%r532, %r532, 256;
	add.s32 	%r536, %r536, 1;
	setp.ne.s32 	%p25, %r536, 0;
	@%p25 bra 	$L__BB6_63;
$L__BB6_64:
	setp.lt.u32 	%p26, %r88, 768;
	@%p26 bra 	$L__BB6_67;
	add.s32 	%r541, %r539, 512;
	add.s32 	%r540, %r539, %r533;
$L__BB6_66:
	add.s32 	%r117, %r540, -256;
	mul.wide.u32 	%rd49, %r117, 8;
	add.s64 	%rd42, %rd1, %rd49;
	// begin inline asm
	ld.global.nc.u64 %rd41, [%rd42];
	// end inline asm
	mov.b64 	%fd87, %rd41;
	setp.lt.f64 	%p27, %fd373, %fd87;
	selp.f64 	%fd88, %fd87, %fd373, %p27;
	mul.wide.u32 	%rd50, %r540, 8;
	add.s64 	%rd44, %rd1, %rd50;
	// begin inline asm
	ld.global.nc.u64 %rd43, [%rd44];
	// end inline asm
	mov.b64 	%fd89, %rd43;
	setp.lt.f64 	%p28, %fd88, %fd89;
	selp.f64 	%fd90, %fd89, %fd88, %p28;
	add.s32 	%r118, %r540, 256;
	mul.wide.u32 	%rd51, %r118, 8;
	add.s64 	%rd46, %rd1, %rd51;
	// begin inline asm
	ld.global.nc.u64 %rd45, [%rd46];
	// end inline asm
	mov.b64 	%fd91, %rd45;
	setp.lt.f64 	%p29, %fd90, %fd91;
	selp.f64 	%fd92, %fd91, %fd90, %p29;
	add.s32 	%r119, %r540, 512;
	mul.wide.u32 	%rd52, %r119, 8;
	add.s64 	%rd48, %rd1, %rd52;
	// begin inline asm
	ld.global.nc.u64 %rd47, [%rd48];
	// end inline asm
	mov.b64 	%fd93, %rd47;
	setp.lt.f64 	%p30, %fd92, %fd93;
	selp.f64 	%fd373, %fd93, %fd92, %p30;
	add.s32 	%r102, %r541, 1024;
	add.s32 	%r120, %r541, 512;
	add.s32 	%r540, %r540, 1024;
	setp.lt.s32 	%p31, %r120, %r87;
	mov.u32 	%r541, %r102;
	@%p31 bra 	$L__BB6_66;
$L__BB6_67:
	// begin inline asm
	mov.u32 %r121, %laneid;
	// end inline asm
	mov.b64 	%rd53, %fd373;
	mov.b64 	{%r123, %r128}, %rd53;
	mov.b32 	%r129, 1;
	mov.b32 	%r170, 31;
	mov.b32 	%r171, -1;
	// begin inline asm
	shfl.sync.down.b32 %r122, %r123, %r129, %r170, %r171;
	// end inline asm
	// begin inline asm
	shfl.sync.down.b32 %r127, %r128, %r129, %r170, %r171;
	// end inline asm
	mov.b64 	%rd54, {%r122, %r127};
	mov.b64 	%fd94, %rd54;
	setp.gt.s32 	%p32, %r121, 30;
	setp.lt.f64 	%p33, %fd373, %fd94;
	selp.f64 	%fd95, %fd94, %fd373, %p33;
	selp.f64 	%fd96, %fd373, %fd95, %p32;
	mov.b64 	%rd55, %fd96;
	mov.b64 	{%r133, %r138}, %rd55;
	mov.b32 	%r139, 2;
	// begin inline asm
	shfl.sync.down.b32 %r132, %r133, %r139, %r170, %r171;
	// end inline asm
	// begin inline asm
	shfl.sync.down.b32 %r137, %r138, %r139, %r170, %r171;
	// end inline asm
	mov.b64 	%rd56, {%r132, %r137};
	mov.b64 	%fd97, %rd56;
	setp.gt.s32 	%p34, %r121, 29;
	setp.lt.f64 	%p35, %fd96, %fd97;
	selp.f64 	%fd98, %fd97, %fd96, %p35;
	selp.f64 	%fd99, %fd96, %fd98, %p34;
	mov.b64 	%rd57, %fd99;
	mov.b64 	{%r143, %r148}, %rd57;
	mov.b32 	%r149, 4;
	// begin inline asm
	shfl.sync.down.b32 %r142, %r143, %r149, %r170, %r171;
	// end inline asm
	// begin inline asm
	shfl.sync.down.b32 %r147, %r148, %r149, %r170, %r171;
	// end inline asm
	mov.b64 	%rd58, {%r142, %r147};
	mov.b64 	%fd100, %rd58;
	setp.gt.s32 	%p36, %r121, 27;
	setp.lt.f64 	%p37, %fd99, %fd100;
	selp.f64 	%fd101, %fd100, %fd99, %p37;
	selp.f64 	%fd102, %fd99, %fd101, %p36;
	mov.b64 	%rd59, %fd102;
	mov.b64 	{%r153, %r158}, %rd59;
	mov.b32 	%r159, 8;
	// begin inline asm
	shfl.sync.down.b32 %r152, %r153, %r159, %r170, %r171;
	// end inline asm
	// begin inline asm
	shfl.sync.down.b32 %r157, %r158, %r159, %r170, %r171;
	// end inline asm
	mov.b64 	%rd60, {%r152, %r157};
	mov.b64 	%fd103, %rd60;
	setp.gt.s32 	%p38, %r121, 23;
	setp.lt.f64 	%p39, %fd102, %fd103;
	selp.f64 	%fd104, %fd103, %fd102, %p39;
	selp.f64 	%fd105, %fd102, %fd104, %p38;
	mov.b64 	%rd61, %fd105;
	mov.b64 	{%r163, %r168}, %rd61;
	mov.b32 	%r169, 16;
	// begin inline asm
	shfl.sync.down.b32 %r162, %r163, %r169, %r170, %r171;
	// end inline asm
	// begin inline asm
	shfl.sync.down.b32 %r167, %r168, %r169, %r170, %r171;
	// end inline asm
	mov.b64 	%rd62, {%r162, %r167};
	mov.b64 	%fd106, %rd62;
	setp.gt.s32 	%p40, %r121, 15;
	setp.lt.f64 	%p41, %fd105, %fd106;
	selp.f64 	%fd52, %fd106, %fd105, %p41;
	selp.f64 	%fd374, %fd105, %fd52, %p40;
	setp.ne.s32 	%p42, %r121, 0;
	@%p42 bra 	$L__BB6_69;
	shr.u32 	%r172, %r75, 2;
	and.b32  	%r173, %r172, 248;
	mov.u32 	%r174, _ZZN3cub18CUB_300001_SM_10006detail6reduce18DeviceReduceKernelINS2_10policy_hubIdjN4cuda3__47maximumIvEEE10Policy1000EPdjS8_dNS5_3std3__410__identityEEEvT0_PT3_T1_NS0_13GridEvenShareISI_EET2_T4_E12temp_storage;
	add.s32 	%r175, %r174, %r173;
	st.shared.f64 	[%r175+8], %fd52;
$L__BB6_69:
	bar.sync 	0;
	setp.ne.s32 	%p43, %r75, 0;
	@%p43 bra 	$L__BB6_71;
	ld.shared.f64 	%fd107, [_ZZN3cub18CUB_300001_SM_10006detail6reduce18DeviceReduceKernelINS2_10policy_hubIdjN4cuda3__47maximumIvEEE10Policy1000EPdjS8_dNS5_3std3__410__identityEEEvT0_PT3_T1_NS0_13GridEvenShareISI_EET2_T4_E12temp_storage+16];
	setp.lt.f64 	%p44, %fd374, %fd107;
	selp.f64 	%fd108, %fd107, %fd374, %p44;
	ld.shared.f64 	%fd109, [_ZZN3cub18CUB_300001_SM_10006detail6reduce18DeviceReduceKernelINS2_10policy_hubIdjN4cuda3__47maximumIvEEE10Policy1000EPdjS8_dNS5_3std3__410__identityEEEvT0_PT3_T1_NS0_13GridEvenShareISI_EET2_T4_E12temp_storage+24];
	setp.lt.f64 	%p45, %fd108, %fd109;
	selp.f64 	%fd110, %fd109, %fd108, %p45;
	ld.shared.f64 	%fd111, [_ZZN3cub18CUB_300001_SM_10006detail6reduce18DeviceReduceKernelINS2_10policy_hubIdjN4cuda3__47maximumIvEEE10Policy1000EPdjS8_dNS5_3std3__410__identityEEEvT0_PT3_T1_NS0_13GridEvenShareISI_EET2_T4_E12temp_storage+32];
	setp.lt.f64 	%p46, %fd110, %fd111;
	selp.f64 	%fd112, %fd111, %fd110, %p46;
	ld.shared.f64 	%fd113, [_ZZN3cub18CUB_300001_SM_10006detail6reduce18DeviceReduceKernelINS2_10policy_hubIdjN4cuda3__47maximumIvEEE10Policy1000EPdjS8_dNS5_3std3__410__identityEEEvT0_PT3_T1_NS0_13GridEvenShareISI_EET2_T4_E12temp_storage+40];
	setp.lt.f64 	%p47, %fd112, %fd113;
	selp.f64 	%fd114, %fd113, %fd112, %p47;
	ld.shared.f64 	%fd115, [_ZZN3cub18CUB_300001_SM_10006detail6reduce18DeviceReduceKernelINS2_10policy_hubIdjN4cuda3__47maximumIvEEE10Policy1000EPdjS8_dNS5_3std3__410__identityEEEvT0_PT3_T1_NS0_13GridEvenShareISI_EET2_T4_E12temp_storage+48];
	setp.lt.f64 	%p48, %fd114, %fd115;
	selp.f64 	%fd116, %fd115, %fd114, %p48;
	ld.shared.f64 	%fd117, [_ZZN3cub18CUB_300001_SM_10006detail6reduce18DeviceReduceKernelINS2_10policy_hubIdjN4cuda3__47maximumIvEEE10Policy1000EPdjS8_dNS5_3std3__410__identityEEEvT0_PT3_T1_NS0_13GridEvenShareISI_EET2_T4_E12temp_storage+56];
	setp.lt.f64 	%p49, %fd116, %fd117;
	selp.f64 	%fd118, %fd117, %fd116, %p49;
	ld.shared.f64 	%fd119, [_ZZN3cub18CUB_300001_SM_10006detail6reduce18DeviceReduceKernelINS2_10policy_hubIdjN4cuda3__47maximumIvEEE10Policy1000EPdjS8_dNS5_3std3__410__identityEEEvT0_PT3_T1_NS0_13GridEvenShareISI_EET2_T4_E12temp_storage+64];
	setp.lt.f64 	%p50, %fd118, %fd119;
	selp.f64 	%fd374, %fd119, %fd118, %p50;
$L__BB6_71:
	mov.u32 	%r507, %tid.x;
	setp.ne.s32 	%p216, %r507, 0;
	@%p216 bra 	$L__BB6_73;
	ld.param.u64 	%rd196, [_ZN3cub18CUB_300001_SM_10006detail6reduce18DeviceReduceKernelINS2_10policy_hubIdjN4cuda3__47maximumIvEEE10Policy1000EPdjS8_dNS5_3std3__410__identityEEEvT0_PT3_T1_NS0_13GridEvenShareISI_EET2_T4__param_1];
	cvta.to.global.u64 	%rd193, %rd196;
	mul.wide.u32 	%rd194, %r3, 8;
	add.s64 	%rd195, %rd193, %rd194;
	st.global.f64 	[%rd195], %fd374;
$L__BB6_73:
	ret;

}
	// .globl	_ZN3cub18CUB_300001_SM_10006detail6reduce28DeviceReduceSingleTileKernelINS2_10policy_hubIdjN4cuda3__47maximumIvEEE10Policy1000EPdSB_iS8_ddNS5_3std3__410__identityEEEvT0_T1_T2_T3_T4_T6_
.visible .entry _ZN3cub18CUB_300001_SM_10006detail6reduce28DeviceReduceSingleTileKernelINS2_10policy_hubIdjN4cuda3__47maximumIvEEE10Policy1000EPdSB_iS8_ddNS5_3std3__410__identityEEEvT0_T1_T2_T3_T4_T6_(
	.param .u64 .ptr .align 1 _ZN3cub18CUB_300001_SM_10006detail6reduce28DeviceReduceSingleTileKernelINS2_10policy_hubIdjN4cuda3__47maximumIvEEE10Policy1000EPdSB_iS8_ddNS5_3std3__410__identityEEEvT0_T1_T2_T3_T4_T6__param_0,
	.param .u64 .ptr .align 1 _ZN3cub18CUB_300001_SM_10006detail6reduce28DeviceReduceSingleTileKernelINS2_10policy_hubIdjN4cuda3__47maximumIvEEE10Policy1000EPdSB_iS8_ddNS5_3std3__410__identityEEEvT0_T1_T2_T3_T4_T6__param_1,
	.param .u32 _ZN3cub18CUB_300001_SM_10006detail6reduce28DeviceReduceSingleTileKernelINS2_10policy_hubIdjN4cuda3__47maximumIvEEE10Policy1000EPdSB_iS8_ddNS5_3std3__410__identityEEEvT0_T1_T2_T3_T4_T6__param_2,
	.param .align 1 .b8 _ZN3cub18CUB_300001_SM_10006detail6reduce28DeviceReduceSingleTileKernelINS2_10policy_hubIdjN4cuda3__47maximumIvEEE10Policy1000EPdSB_iS8_ddNS5_3std3__410__identityEEEvT0_T1_T2_T3_T4_T6__param_3[1],
	.param .f64 _ZN3cub18CUB_300001_SM_10006detail6reduce28DeviceReduceSingleTileKernelINS2_10policy_hubIdjN4cuda3__47maximumIvEEE10Policy1000EPdSB_iS8_ddNS5_3std3__410__identityEEEvT0_T1_T2_T3_T4_T6__param_4,
	.param .align 1 .b8 _ZN3cub18CUB_300001_SM_10006detail6reduce28DeviceReduceSingleTileKernelINS2_10policy_hubIdjN4cuda3__47maximumIvEEE10Policy1000EPdSB_iS8_ddNS5_3std3__410__identityEEEvT0_T1_T2_T3_T4_T6__param_5[1]
)
.maxntid 256
.minnctapersm 1
{
	.reg .pred 	%p<220>;
	.reg .b32 	%r<472>;
	.reg .b64 	%rd<206>;
	.reg .b64 	%fd<381>;
	// demoted variable
	.shared .align 8 .b8 _ZZN3cub18CUB_300001_SM_10006detail6reduce28DeviceReduceSingleTileKernelINS2_10policy_hubIdjN4cuda3__47maximumIvEEE10Policy1000EPdSB_iS8_ddNS5_3std3__410__identityEEEvT0_T1_T2_T3_T4_T6_E12temp_storage[80];
	ld.param.u64 	%rd15, [_ZN3cub18CUB_300001_SM_10006detail6reduce28DeviceReduceSingleTileKernelINS2_10policy_hubIdjN4cuda3__47maximumIvEEE10Policy1000EPdSB_iS8_ddNS5_3std3__410__identityEEEvT0_T1_T2_T3_T4_T6__param_0];
	ld.param.u64 	%rd16, [_ZN3cub18CUB_300001_SM_10006detail6reduce28DeviceReduceSingleTileKernelINS2_10policy_hubIdjN4cuda3__47maximumIvEEE10Policy1000EPdSB_iS8_ddNS5_3std3__410__identityEEEvT0_T1_T2_T3_T4_T6__param_1];
	ld.param.u32 	%r68, [_ZN3cub18CUB_300001_SM_10006detail6reduce28DeviceReduceSingleTileKernelINS2_10policy_hubIdjN4cuda3__47maximumIvEEE10Policy1000EPdSB_iS8_ddNS5_3std3__410__identityEEEvT0_T1_T2_T3_T4_T6__param_2];
	ld.param.f64 	%fd58, [_ZN3cub18CUB_300001_SM_10006detail6reduce28DeviceReduceSingleTileKernelINS2_10policy_hubIdjN4cuda3__47maximumIvEEE10Policy1000EPdSB_iS8_ddNS5_3std3__410__identityEEEvT0_T1_T2_T3_T4_T6__param_4];
	cvta.to.global.u64 	%rd1, %rd16;
	setp.ne.s32 	%p1, %r68, 0;
	@%p1 bra 	$L__BB7_3;
	mov.u32 	%r445, %tid.x;
	setp.ne.s32 	%p219, %r445, 0;
	@%p219 bra 	$L__BB7_74;
	st.global.f64 	[%rd1], %fd58;
	bra.uni 	$L__BB7_74;
$L__BB7_3:
	and.b64  	%rd17, %rd15, 31;
	setp.ne.s64 	%p2, %rd17, 0;
	@%p2 bra 	$L__BB7_38;
	setp.gt.s32 	%p110, %r68, 2047;
	@%p110 bra 	$L__BB7_22;
	mov.u32 	%r1, %tid.x;
	setp.ge.s32 	%p159, %r1, %r68;
	mov.f64 	%fd359, 0d0000000000000000;
	mov.u32 	%r449, %r1;
	@%p159 bra 	$L__BB7_7;
	mul.wide.u32 	%rd169, %r1, 8;
	add.s64 	%rd168, %rd15, %rd169;
	// begin inline asm
	ld.global.nc.u64 %rd167, [%rd168];
	// end inline asm
	mov.b64 	%fd359, %rd167;
	add.s32 	%r449, %r1, 256;
$L__BB7_7:
	setp.ge.s32 	%p160, %r449, %r68;
	@%p160 bra 	$L__BB7_13;
	not.b32 	%r321, %r449;
	add.s32 	%r4, %r68, %r321;
	and.b32  	%r322, %r4, 768;
	setp.eq.s32 	%p161, %r322, 768;
	@%p161 bra 	$L__BB7_11;
	mul.wide.u32 	%rd170, %r449, 8;
	add.s64 	%rd202, %rd15, %rd170;
	shr.u32 	%r323, %r4, 8;
	add.s32 	%r324, %r323, 1;
	and.b32  	%r325, %r324, 3;
	neg.s32 	%r447, %r325;
$L__BB7_10:
	.pragma "nounroll";
	// begin inline asm
	ld.global.nc.u64 %rd171, [%rd202];
	// end inline asm
	mov.b64 	%fd272, %rd171;
	setp.lt.f64 	%p162, %fd359, %fd272;
	selp.f64 	%fd359, %fd272, %fd359, %p162;
	add.s32 	%r449, %r449, 256;
	add.s64 	%rd202, %rd202, 2048;
	add.s32 	%r447, %r447, 1;
	setp.ne.s32 	%p163, %r447, 0;
	@%p163 bra 	$L__BB7_10;
$L__BB7_11:
	setp.lt.u32 	%p164, %r4, 768;
	@%p164 bra 	$L__BB7_13;
$L__BB7_12:
	mul.wide.s32 	%rd181, %r449, 8;
	add.s64 	%rd174, %rd15, %rd181;
	// begin inline asm
	ld.global.nc.u64 %rd173, [%rd174];
	// end inline asm
	mov.b64 	%fd273, %rd173;
	setp.lt.f64 	%p165, %fd359, %fd273;
	selp.f64 	%fd274, %fd273, %fd359, %p165;
	add.s64 	%rd176, %rd174, 2048;
	// begin inline asm
	ld.global.nc.u64 %rd175, [%rd176];
	// end inline asm
	mov.b64 	%fd275, %rd175;
	setp.lt.f64 	%p166, %fd274, %fd275;
	selp.f64 	%fd276, %fd275, %fd274, %p166;
	add.s64 	%rd178, %rd174, 4096;
	// begin inline asm
	ld.global.nc.u64 %rd177, [%rd178];
	// end inline asm
	mov.b64 	%fd277, %rd177;
	setp.lt.f64 	%p167, %fd276, %fd277;
	selp.f64 	%fd278, %fd277, %fd276, %p167;
	add.s64 	%rd180, %rd174, 6144;
	// begin inline asm
	ld.global.nc.u64 %rd179, [%rd180];
	// end inline asm
	mov.b64 	%fd279, %rd179;
	setp.lt.f64 	%p168, %fd278, %fd279;
	selp.f64 	%fd359, %fd279, %fd278, %p168;
	add.s32 	%r449, %r449, 1024;
	setp.lt.s32 	%p169, %r449, %r68;
	@%p169 bra 	$L__BB7_12;
$L__BB7_13:
	setp.lt.s32 	%p170, %r68, 256;
	@%p170 bra 	$L__BB7_18;
	// begin inline asm
	mov.u32 %r389, %laneid;
	// end inline asm
	mov.b64 	%rd192, %fd359;
	mov.b64 	{%r391, %r396}, %rd192;
	mov.b32 	%r397, 1;
	mov.b32 	%r438, 31;
	mov.b32 	%r439, -1;
	// begin inline asm
	shfl.sync.down.b32 %r390, %r391, %r397, %r438, %r439;
	// end inline asm
	// begin inline asm
	shfl.sync.down.b32 %r395, %r396, %r397, %r438, %r439;
	// end inline asm
	mov.b64 	%rd193, {%r390, %r395};
	mov.b64 	%fd327, %rd193;
	setp.gt.s32 	%p198, %r389, 30;
	setp.lt.f64 	%p199, %fd359, %fd327;
	selp.f64 	%fd328, %fd327, %fd359, %p199;
	selp.f64 	%fd329, %fd359, %fd328, %p198;
	mov.b64 	%rd194, %fd329;
	mov.b64 	{%r401, %r406}, %rd194;
	mov.b32 	%r407, 2;
	// begin inline asm
	shfl.sync.down.b32 %r400, %r401, %r407, %r438, %r439;
	// end inline asm
	// begin inline asm
	shfl.sync.down.b32 %r405, %r406, %r407, %r438, %r439;
	// end inline asm
	mov.b64 	%rd195, {%r400, %r405};
	mov.b64 	%fd330, %rd195;
	setp.gt.s32 	%p200, %r389, 29;
	setp.lt.f64 	%p201, %fd329, %fd330;
	selp.f64 	%fd331, %fd330, %fd329, %p201;
	selp.f64 	%fd332, %fd329, %fd331, %p200;
	mov.b64 	%rd196, %fd332;
	mov.b64 	{%r411, %r416}, %rd196;
	mov.b32 	%r417, 4;
	// begin inline asm
	shfl.sync.down.b32 %r410, %r411, %r417, %r438, %r439;
	// end inline asm
	// begin inline asm
	shfl.sync.down.b32 %r415, %r416, %r417, %r438, %r439;
	// end inline asm
	mov.b64 	%rd197, {%r410, %r415};
	mov.b64 	%fd333, %rd197;
	setp.gt.s32 	%p202, %r389, 27;
	setp.lt.f64 	%p203, %fd332, %fd333;
	selp.f64 	%fd334, %fd333, %fd332, %p203;
	selp.f64 	%fd335, %fd332, %fd334, %p202;
	mov.b64 	%rd198, %fd335;
	mov.b64 	{%r421, %r426}, %rd198;
	mov.b32 	%r427, 8;
	// begin inline asm
	shfl.sync.down.b32 %r420, %r421, %r427, %r438, %r439;
	// end inline asm
	// begin inline asm
	shfl.sync.down.b32 %r425, %r426, %r427, %r438, %r439;
	// end inline asm
	mov.b64 	%rd199, {%r420, %r425};
	mov.b64 	%fd336, %rd199;
	setp.gt.s32 	%p204, %r389, 23;
	setp.lt.f64 	%p205, %fd335, %fd336;
	selp.f64 	%fd337, %fd336, %fd335, %p205;
	selp.f64 	%fd338, %fd335, %fd337, %p204;
	mov.b64 	%rd200, %fd338;
	mov.b64 	{%r431, %r436}, %rd200;
	mov.b32 	%r437, 16;
	// begin inline asm
	shfl.sync.down.b32 %r430, %r431, %r437, %r438, %r439;
	// end inline asm
	// begin inline asm
	shfl.sync.down.b32 %r435, %r436, %r437, %r438, %r439;
	// end inline asm
	mov.b64 	%rd201, {%r430, %r435};
	mov.b64 	%fd339, %rd201;
	setp.gt.s32 	%p206, %r389, 15;
	setp.lt.f64 	%p207, %fd338, %fd339;
	selp.f64 	%fd10, %fd339, %fd338, %p207;
	selp.f64 	%fd380, %fd338, %fd10, %p206;
	setp.ne.s32 	%p208, %r389, 0;
	@%p208 bra 	$L__BB7_16;
	shr.u32 	%r440, %r1, 2;
	and.b32  	%r441, %r440, 248;
	mov.u32 	%r442, _ZZN3cub18CUB_300001_SM_10006detail6reduce28DeviceReduceSingleTileKernelINS2_10policy_hubIdjN4cuda3__47maximumIvEEE10Policy1000EPdSB_iS8_ddNS5_3std3__410__identityEEEvT0_T1_T2_T3_T4_T6_E12temp_storage;
	add.s32 	%r443, %r442, %r441;
	st.shared.f64 	[%r443+8], %fd10;
$L__BB7_16:
	bar.sync 	0;
	setp.ne.s32 	%p209, %r1, 0;
	@%p209 bra 	$L__BB7_72;
	ld.shared.f64 	%fd340, [_ZZN3cub18CUB_300001_SM_10006detail6reduce28DeviceReduceSingleTileKernelINS2_10policy_hubIdjN4cuda3__47maximumIvEEE10Policy1000EPdSB_iS8_ddNS5_3std3__410__identityEEEvT0_T1_T2_T3_T4_T6_E12temp_storage+16];
	setp.lt.f64 	%p210, %fd380, %fd340;
	selp.f64 	%fd341, %fd340, %fd380, %p210;
	ld.shared.f64 	%fd342, [_ZZN3cub18CUB_300001_SM_10006detail6reduce28DeviceReduceSingleTileKernelINS2_10policy_hubIdjN4cuda3__47maximumIvEEE10Policy1000EPdSB_iS8_ddNS5_3std3__410__identityEEEvT0_T1_T2_T3_T4_T6_E12temp_storage+24];
	setp.lt.f64 	%p211, %fd341, %fd342;
	selp.f64 	%fd343, %fd342, %fd341, %p211;
	ld.shared.f64 	%fd344, [_ZZN3cub18CUB_300001_SM_10006detail6reduce28DeviceReduceSingleTileKernelINS2_10policy_hubIdjN4cuda3__47maximumIvEEE10Policy1000EPdSB_iS8_ddNS5_3std3__410__identityEEEvT0_T1_T2_T3_T4_T6_E12temp_storage+32];
	setp.lt.f64 	%p212, %fd343, %fd344;
	selp.f64 	%fd345, %fd344, %fd343, %p212;
	ld.shared.f64 	%fd346, [_ZZN3cub18CUB_300001_SM_10006detail6reduce28DeviceReduceSingleTileKernelINS2_10policy_hubIdjN4cuda3__47maximumIvEEE10Policy1000EPdSB_iS8_ddNS5_3std3__410__identityEEEvT0_T1_T2_T3_T4_T6_E12temp_storage+40];
	setp.lt.f64 	%p213, %fd345, %fd346;
	selp.f64 	%fd347, %fd346, %fd345, %p213;
	ld.shared.f64 	%fd348, [_ZZN3cub18CUB_300001_SM_10006detail6reduce28DeviceReduceSingleTileKernelINS2_10policy_hubIdjN4cuda3__47maximumIvEEE10Policy1000EPdSB_iS8_ddNS5_3std3__410__identityEEEvT0_T1_T2_T3_T4_T6_E12temp_storage+48];
	setp.lt.f64 	%p214, %fd347, %fd348;
	selp.f64 	%fd349, %fd348, %fd347, %p214;
	ld.shared.f64 	%fd350, [_ZZN3cub18CUB_300001_SM_10006detail6reduce28DeviceReduceSingleTileKernelINS2_10policy_hubIdjN4cuda3__47maximumIvEEE10Policy1000EPdSB_iS8_ddNS5_3std3__410__identityEEEvT0_T1_T2_T3_T4_T6_E12temp_storage+56];
	setp.lt.f64 	%p215, %fd349, %fd350;
	selp.f64 	%fd351, %fd350, %fd349, %p215;
	ld.shared.f64 	%fd352, [_ZZN3cub18CUB_300001_SM_10006detail6reduce28DeviceReduceSingleTileKernelINS2_10policy_hubIdjN4cuda3__47maximumIvEEE10Policy1000EPdSB_iS8_ddNS5_3std3__410__identityEEEvT0_T1_T2_T3_T4_T6_E12temp_storage+64];
	setp.lt.f64 	%p216, %fd351, %fd352;
	selp.f64 	%fd380, %fd352, %fd351, %p216;
	bra.uni 	$L__BB7_72;
$L__BB7_18:
	// begin inline asm
	mov.u32 %r326, %laneid;
	// end inline asm
	and.b32  	%r377, %r1, 992;
	add.s32 	%r378, %r377, 32;
	setp.gt.s32 	%p171, %r378, %r68;
	not.b32 	%r379, %r377;
	add.s32 	%r380, %r68, %r379;
	selp.b32 	%r375, %r380, 31, %p171;
	mov.b64 	%rd182, %fd359;
	mov.b64 	{%r328, %r333}, %rd182;
	mov.b32 	%r334, 1;
	mov.b32 	%r376, -1;
	// begin inline asm
	shfl.sync.down.b32 %r327, %r328, %r334, %r375, %r376;
	// end inline asm
	// begin inline asm
	shfl.sync.down.b32 %r332, %r333, %r334, %r375, %r376;
	// end inline asm
	mov.b64 	%rd183, {%r327, %r332};
	mov.b64 	%fd280, %rd183;
	setp.lt.s32 	%p172, %r326, %r375;
	setp.lt.f64 	%p173, %fd359, %fd280;
	selp.f64 	%fd281, %fd280, %fd359, %p173;
	selp.f64 	%fd282, %fd281, %fd359, %p172;
	mov.b64 	%rd184, %fd282;
	mov.b64 	{%r338, %r343}, %rd184;
	mov.b32 	%r344, 2;
	// begin inline asm
	shfl.sync.down.b32 %r337, %r338, %r344, %r375, %r376;
	// end inline asm
	// begin inline asm
	shfl.sync.down.b32 %r342, %r343, %r344, %r375, %r376;
	// end inline asm
	mov.b64 	%rd185, {%r337, %r342};
	mov.b64 	%fd283, %rd185;
	add.s32 	%r381, %r326, 2;
	setp.gt.s32 	%p174, %r381, %r375;
	setp.lt.f64 	%p175, %fd282, %fd283;
	selp.f64 	%fd284, %fd283, %fd282, %p175;
	selp.f64 	%fd285, %fd282, %fd284, %p174;
	mov.b64 	%rd186, %fd285;
	mov.b64 	{%r348, %r353}, %rd186;
	mov.b32 	%r354, 4;
	// begin inline asm
	shfl.sync.down.b32 %r347, %r348, %r354, %r375, %r376;
	// end inline asm
	// begin inline asm
	shfl.sync.down.b32 %r352, %r353, %r354, %r375, %r376;
	// end inline asm
	mov.b64 	%rd187, {%r347, %r352};
	mov.b64 	%fd286, %rd187;
	add.s32 	%r382, %r326, 4;
	setp.gt.s32 	%p176, %r382, %r375;
	setp.lt.f64 	%p177, %fd285, %fd286;
	selp.f64 	%fd287, %fd286, %fd285, %p177;
	selp.f64 	%fd288, %fd285, %fd287, %p176;
	mov.b64 	%rd188, %fd288;
	mov.b64 	{%r358, %r363}, %rd188;
	mov.b32 	%r364, 8;
	// begin inline asm
	shfl.sync.down.b32 %r357, %r358, %r364, %r375, %r376;
	// end inline asm
	// begin inline asm
	shfl.sync.down.b32 %r362, %r363, %r364, %r375, %r376;
	// end inline asm
	mov.b64 	%rd189, {%r357, %r362};
	mov.b64 	%fd289, %rd189;
	add.s32 	%r383, %r326, 8;
	setp.gt.s32 	%p178, %r383, %r375;
	setp.lt.f64 	%p179, %fd288, %fd289;
	selp.f64 	%fd290, %fd289, %fd288, %p179;
	selp.f64 	%fd291, %fd288, %fd290, %p178;
	mov.b64 	%rd190, %fd291;
	mov.b64 	{%r368, %r373}, %rd190;
	mov.b32 	%r374, 16;
	// begin inline asm
	shfl.sync.down.b32 %r367, %r368, %r374, %r375, %r376;
	// end inline asm
	// begin inline asm
	shfl.sync.down.b32 %r372, %r373, %r374, %r375, %r376;
	// end inline asm
	mov.b64 	%rd191, {%r367, %r372};
	mov.b64 	%fd292, %rd191;
	add.s32 	%r384, %r326, 16;
	setp.gt.s32 	%p180, %r384, %r375;
	setp.lt.f64 	%p181, %fd291, %fd292;
	selp.f64 	%fd293, %fd292, %fd291, %p181;
	selp.f64 	%fd380, %fd291, %fd293, %p180;
	setp.ne.s32 	%p182, %r326, 0;
	@%p182 bra 	$L__BB7_20;
	shr.u32 	%r385, %r1, 2;
	and.b32  	%r386, %r385, 248;
	mov.u32 	%r387, _ZZN3cub18CUB_300001_SM_10006detail6reduce28DeviceReduceSingleTileKernelINS2_10policy_hubIdjN4cuda3__47maximumIvEEE10Policy1000EPdSB_iS8_ddNS5_3std3__410__identityEEEvT0_T1_T2_T3_T4_T6_E12temp_storage;
	add.s32 	%r388, %r387, %r386;
	st.shared.f64 	[%r388+8], %fd380;
$L__BB7_20:
	bar.sync 	0;
	setp.ne.s32 	%p183, %r1, 0;
	@%p183 bra 	$L__BB7_72;
	setp.gt.s32 	%p184, %r68, 32;
	ld.shared.f64 	%fd294, [_ZZN3cub18CUB_300001_SM_10006detail6reduce28DeviceReduceSingleTileKernelINS2_10policy_hubIdjN4cuda3__47maximumIvEEE10Policy1000EPdSB_iS8_ddNS5_3std3__410__identityEEEvT0_T1_T2_T3_T4_T6_E12temp_storage+16];
	setp.lt.f64 	%p185, %fd380, %fd294;
	selp.f64 	%fd296, %fd294, %fd380, %p185;
	selp.f64 	%fd297, %fd296, %fd380, %p184;
	setp.gt.s32 	%p186, %r68, 64;
	ld.shared.f64 	%fd299, [_ZZN3cub18CUB_300001_SM_10006detail6reduce28DeviceReduceSingleTileKernelINS2_10policy_hubIdjN4cuda3__47maximumIvEEE10Policy1000EPdSB_iS8_ddNS5_3std3__410__identityEEEvT0_T1_T2_T3_T4_T6_E12temp_storage+24];
	setp.lt.f64 	%p187, %fd297, %fd299;
	selp.f64 	%fd301, %fd299, %fd297, %p187;
	selp.f64 	%fd302, %fd301, %fd297, %p186;
	setp.gt.s32 	%p188, %r68, 96;
	ld.shared.f64 	%fd304, [_ZZN3cub18CUB_300001_SM_10006detail6reduce28DeviceReduceSingleTileKernelINS2_10policy_hubIdjN4cuda3__47maximumIvEEE10Policy1000EPdSB_iS8_ddNS5_3std3__410__identityEEEvT0_T1_T2_T3_T4_T6_E12temp_storage+32];
	setp.lt.f64 	%p189, %fd302, %fd304;
	selp.f64 	%fd306, %fd304, %fd302, %p189;
	selp.f64 	%fd307, %fd306, %fd302, %p188;
	setp.gt.s32 	%p190, %r68, 128;
	ld.shared.f64 	%fd309, [_ZZN3cub18CUB_300001_SM_10006detail6reduce28DeviceReduceSingleTileKernelINS2_10policy_hubIdjN4cuda3__47maximumIvEEE10Policy1000EPdSB_iS8_ddNS5_3std3__410__identityEEEvT0_T1_T2_T3_T4_T6_E12temp_storage+40];
	setp.lt.f64 	%p191, %fd307, %fd309;
	selp.f64 	%fd311, %fd309, %fd307, %p191;
	selp.f64 	%fd312, %fd311, %fd307, %p190;
	setp.gt.s32 	%p192, %r68, 160;
	ld.shared.f64 	%fd314, [_ZZN3cub18CUB_300001_SM_10006detail6reduce28DeviceReduceSingleTileKernelINS2_10policy_hubIdjN4cuda3__47maximumIvEEE10Policy1000EPdSB_iS8_ddNS5_3std3__410__identityEEEvT0_T1_T2_T3_T4_T6_E12temp_storage+48];
	setp.lt.f64 	%p193, %fd312, %fd314;
	selp.f64 	%fd316, %fd314, %fd312, %p193;
	selp.f64 	%fd317, %fd316, %fd312, %p192;
	setp.gt.s32 	%p194, %r68, 192;
	ld.shared.f64 	%fd319, [_ZZN3cub18CUB_300001_SM_10006detail6reduce28DeviceReduceSingleTileKernelINS2_10policy_hubIdjN4cuda3__47maximumIvEEE10Policy1000EPdSB_iS8_ddNS5_3std3__410__identityEEEvT0_T1_T2_T3_T4_T6_E12temp_storage+56];
	setp.lt.f64 	%p195, %fd317, %fd319;
	selp.f64 	%fd321, %fd319, %fd317, %p195;
	selp.f64 	%fd322, %fd321, %fd317, %p194;
	setp.gt.s32 	%p196, %r68, 224;
	ld.shared.f64 	%fd324, [_ZZN3cub18CUB_300001_SM_10006detail6reduce28DeviceReduceSingleTileKernelINS2_10policy_hubIdjN4cuda3__47maximumIvEEE10Policy1000EPdSB_iS8_ddNS5_3std3__410__identityEEEvT0_T1_T2_T3_T4_T6_E12temp_storage+64];
	setp.lt.f64 	%p197, %fd322, %fd324;
	selp.f64 	%fd326, %fd324, %fd322, %p197;
	selp.f64 	%fd380, %fd326, %fd322, %p196;
	bra.uni 	$L__BB7_72;
$L__BB7_22:
	mov.u32 	%r13, %tid.x;
	shl.b32 	%r14, %r13, 2;
	mul.wide.u32 	%rd126, %r14, 8;
	add.s64 	%rd116, %rd15, %rd126;
	// begin inline asm
	ld.global.nc.v2.u64 {%rd114, %rd115}, [%rd116];
	// end inline asm
	add.s64 	%rd119, %rd116, 16;
	// begin inline asm
	ld.global.nc.v2.u64 {%rd117, %rd118}, [%rd119];
	// end inline asm
	mov.b64 	%fd206, %rd114;
	mov.b64 	%fd207, %rd115;
	mov.b64 	%fd208, %rd117;
	mov.b64 	%fd209, %rd118;
	add.s64 	%rd122, %rd116, 8192;
	// begin inline asm
	ld.global.nc.v2.u64 {%rd120, %rd121}, [%rd122];
	// end inline asm
	add.s64 	%rd125, %rd116, 8208;
	// begin inline asm
	ld.global.nc.v2.u64 {%rd123, %rd124}, [%rd125];
	// end inline asm
	mov.b64 	%fd210, %rd120;
	mov.b64 	%fd211, %rd121;
	mov.b64 	%fd212, %rd123;
	mov.b64 	%fd213, %rd124;
	setp.lt.f64 	%p111, %fd206, %fd207;
	selp.f64 	%fd214, %fd207, %fd206, %p111;
	setp.lt.f64 	%p112, %fd214, %fd208;
	selp.f64 	%fd215, %fd208, %fd214, %p112;
	setp.lt.f64 	%p113, %fd215, %fd209;
	selp.f64 	%fd216, %fd209, %fd215, %p113;
	setp.lt.f64 	%p114, %fd216, %fd210;
	selp.f64 	%fd217, %fd210, %fd216, %p114;
	setp.lt.f64 	%p115, %fd217, %fd211;
	selp.f64 	%fd218, %fd211, %fd217, %p115;
	setp.lt.f64 	%p116, %fd218, %fd212;
	selp.f64 	%fd219, %fd212, %fd218, %p116;
	setp.lt.f64 	%p117, %fd219, %fd213;
	selp.f64 	%fd366, %fd213, %fd219, %p117;
	setp.lt.u32 	%p118, %r68, 4096;
	mov.b32 	%r452, 2048;
	@%p118 bra 	$L__BB7_26;
	add.s32 	%r15, %r68, -2048;
	mov.b32 	%r452, 2048;
$L__BB7_24:
	add.s32 	%r258, %r452, %r14;
	mul.wide.u32 	%rd139, %r258, 8;
	add.s64 	%rd129, %rd15, %rd139;
	// begin inline asm
	ld.global.nc.v2.u64 {%rd127, %rd128}, [%rd129];
	// end inline asm
	add.s64 	%rd132, %rd129, 16;
	// begin inline asm
	ld.global.nc.v2.u64 {%rd130, %rd131}, [%rd132];
	// end inline asm
	mov.b64 	%fd220, %rd127;
	mov.b64 	%fd221, %rd128;
	mov.b64 	%fd222, %rd130;
	mov.b64 	%fd223, %rd131;
	add.s64 	%rd135, %rd129, 8192;
	// begin inline asm
	ld.global.nc.v2.u64 {%rd133, %rd134}, [%rd135];
	// end inline asm
	add.s64 	%rd138, %rd129, 8208;
	// begin inline asm
	ld.global.nc.v2.u64 {%rd136, %rd137}, [%rd138];
	// end inline asm
	mov.b64 	%fd224, %rd133;
	mov.b64 	%fd225, %rd134;
	mov.b64 	%fd226, %rd136;
	mov.b64 	%fd227, %rd137;
	setp.lt.f64 	%p119, %fd366, %fd220;
	selp.f64 	%fd228, %fd220, %fd366, %p119;
	setp.lt.f64 	%p120, %fd228, %fd221;
	selp.f64 	%fd229, %fd221, %fd228, %p120;
	setp.lt.f64 	%p121, %fd229, %fd222;
	selp.f64 	%fd230, %fd222, %fd229, %p121;
	setp.lt.f64 	%p122, %fd230, %fd223;
	selp.f64 	%fd231, %fd223, %fd230, %p122;
	setp.lt.f64 	%p123, %fd231, %fd224;
	selp.f64 	%fd232, %fd224, %fd231, %p123;
	setp.lt.f64 	%p124, %fd232, %fd225;
	selp.f64 	%fd233, %fd225, %fd232, %p124;
	setp.lt.f64 	%p125, %fd233, %fd226;
	selp.f64 	%fd234, %fd226, %fd233, %p125;
	setp.lt.f64 	%p126, %fd234, %fd227;
	selp.f64 	%fd366, %fd227, %fd234, %p126;
	sub.s32 	%r259, %r68, %r452;
	setp.lt.s32 	%p127, %r259, 2048;
	@%p127 bra 	$L__BB7_34;
	add.s32 	%r452, %r452, 2048;
	setp.le.s32 	%p128, %r452, %r15;
	@%p128 bra 	$L__BB7_24;
$L__BB7_26:
	setp.le.s32 	%p129, %r68, %r452;
	@%p129 bra 	$L__BB7_34;
	sub.s32 	%r19, %r68, %r452;
	setp.ge.s32 	%p130, %r13, %r19;
	@%p130 bra 	$L__BB7_34;
	not.b32 	%r260, %r13;
	add.s32 	%r261, %r68, %r260;
	sub.s32 	%r20, %r261, %r452;
	and.b32  	%r262, %r20, 768;
	setp.eq.s32 	%p131, %r262, 768;
	mov.u32 	%r456, %r13;
	@%p131 bra 	$L__BB7_31;
	add.s32 	%r454, %r13, %r452;
	shr.u32 	%r263, %r20, 8;
	add.s32 	%r264, %r263, 1;
	and.b32  	%r265, %r264, 3;
	neg.s32 	%r453, %r265;
	mov.u32 	%r456, %r13;
$L__BB7_30:
	.pragma "nounroll";
	mul.wide.u32 	%rd142, %r454, 8;
	add.s64 	%rd141, %rd15, %rd142;
	// begin inline asm
	ld.global.nc.u64 %rd140, [%rd141];
	// end inline asm
	mov.b64 	%fd236, %rd140;
	setp.lt.f64 	%p132, %fd366, %fd236;
	selp.f64 	%fd366, %fd236, %fd366, %p132;
	add.s32 	%r456, %r456, 256;
	add.s32 	%r454, %r454, 256;
	add.s32 	%r453, %r453, 1;
	setp.ne.s32 	%p133, %r453, 0;
	@%p133 bra 	$L__BB7_30;
$L__BB7_31:
	setp.lt.u32 	%p134, %r20, 768;
	@%p134 bra 	$L__BB7_34;
	cvt.u64.u32 	%rd143, %r456;
	cvt.u64.u32 	%rd144, %r452;
	add.s64 	%rd145, %rd143, %rd144;
	shl.b64 	%rd146, %rd145, 3;
	add.s64 	%rd147, %rd146, %rd15;
	add.s64 	%rd203, %rd147, 4096;
	add.s32 	%r457, %r456, %r452;
$L__BB7_33:
	mul.wide.u32 	%rd156, %r457, 8;
	add.s64 	%rd149, %rd15, %rd156;
	// begin inline asm
	ld.global.nc.u64 %rd148, [%rd149];
	// end inline asm
	mov.b64 	%fd237, %rd148;
	setp.lt.f64 	%p135, %fd366, %fd237;
	selp.f64 	%fd238, %fd237, %fd366, %p135;
	add.s64 	%rd151, %rd203, -2048;
	// begin inline asm
	ld.global.nc.u64 %rd150, [%rd151];
	// end inline asm
	mov.b64 	%fd239, %rd150;
	setp.lt.f64 	%p136, %fd238, %fd239;
	selp.f64 	%fd240, %fd239, %fd238, %p136;
	// begin inline asm
	ld.global.nc.u64 %rd152, [%rd203];
	// end inline asm
	mov.b64 	%fd241, %rd152;
	setp.lt.f64 	%p137, %fd240, %fd241;
	selp.f64 	%fd242, %fd241, %fd240, %p137;
	add.s64 	%rd155, %rd203, 2048;
	// begin inline asm
	ld.global.nc.u64 %rd154, [%rd155];
	// end inline asm
	mov.b64 	%fd243, %rd154;
	setp.lt.f64 	%p138, %fd242, %fd243;
	selp.f64 	%fd366, %fd243, %fd242, %p138;
	add.s32 	%r456, %r456, 1024;
	add.s64 	%rd203, %rd203, 8192;
	add.s32 	%r457, %r457, 1024;
	setp.lt.s32 	%p139, %r456, %r19;
	@%p139 bra 	$L__BB7_33;
$L__BB7_34:
	// begin inline asm
	mov.u32 %r266, %laneid;
	// end inline asm
	mov.b64 	%rd157, %fd366;
	mov.b64 	{%r268, %r273}, %rd157;
	mov.b32 	%r274, 1;
	mov.b32 	%r315, 31;
	mov.b32 	%r316, -1;
	// begin inline asm
	shfl.sync.down.b32 %r267, %r268, %r274, %r315, %r316;
	// end inline asm
	// begin inline asm
	shfl.sync.down.b32 %r272, %r273, %r274, %r315, %r316;
	// end inline asm
	mov.b64 	%rd158, {%r267, %r272};
	mov.b64 	%fd244, %rd158;
	setp.gt.s32 	%p140, %r266, 30;
	setp.lt.f64 	%p141, %fd366, %fd244;
	selp.f64 	%fd245, %fd244, %fd366, %p141;
	selp.f64 	%fd246, %fd366, %fd245, %p140;
	mov.b64 	%rd159, %fd246;
	mov.b64 	{%r278, %r283}, %rd159;
	mov.b32 	%r284, 2;
	// begin inline asm
	shfl.sync.down.b32 %r277, %r278, %r284, %r315, %r316;
	// end inline asm
	// begin inline asm
	shfl.sync.down.b32 %r282, %r283, %r284, %r315, %r316;
	// end inline asm
	mov.b64 	%rd160, {%r277, %r282};
	mov.b64 	%fd247, %rd160;
	setp.gt.s32 	%p142, %r266, 29;
	setp.lt.f64 	%p143, %fd246, %fd247;
	selp.f64 	%fd248, %fd247, %fd246, %p143;
	selp.f64 	%fd249, %fd246, %fd248, %p142;
	mov.b64 	%rd161, %fd249;
	mov.b64 	{%r288, %r293}, %rd161;
	mov.b32 	%r294, 4;
	// begin inline asm
	shfl.sync.down.b32 %r287, %r288, %r294, %r315, %r316;
	// end inline asm
	// begin inline asm
	shfl.sync.down.b32 %r292, %r293, %r294, %r315, %r316;
	// end inline asm
	mov.b64 	%rd162, {%r287, %r292};
	mov.b64 	%fd250, %rd162;
	setp.gt.s32 	%p144, %r266, 27;
	setp.lt.f64 	%p145, %fd249, %fd250;
	selp.f64 	%fd251, %fd250, %fd249, %p145;
	selp.f64 	%fd252, %fd249, %fd251, %p144;
	mov.b64 	%rd163, %fd252;
	mov.b64 	{%r298, %r303}, %rd163;
	mov.b32 	%r304, 8;
	// begin inline asm
	shfl.sync.down.b32 %r297, %r298, %r304, %r315, %r316;
	// end inline asm
	// begin inline asm
	shfl.sync.down.b32 %r302, %r303, %r304, %r315, %r316;
	// end inline asm
	mov.b64 	%rd164, {%r297, %r302};
	mov.b64 	%fd253, %rd164;
	setp.gt.s32 	%p146, %r266, 23;
	setp.lt.f64 	%p147, %fd252, %fd253;
	selp.f64 	%fd254, %fd253, %fd252, %p147;
	selp.f64 	%fd255, %fd252, %fd254, %p146;
	mov.b64 	%rd165, %fd255;
	mov.b64 	{%r308, %r313}, %rd165;
	mov.b32 	%r314, 16;
	// begin inline asm
	shfl.sync.down.b32 %r307, %r308, %r314, %r315, %r316;
	// end inline asm
	// begin inline asm
	shfl.sync.down.b32 %r312, %r313, %r314, %r315, %r316;
	// end inline asm
	mov.b64 	%rd166, {%r307, %r312};
	mov.b64 	%fd256, %rd166;
	setp.gt.s32 	%p148, %r266, 15;
	setp.lt.f64 	%p149, %fd255, %fd256;
	selp.f64 	%fd26, %fd256, %fd255, %p149;
	selp.f64 	%fd380, %fd255, %fd26, %p148;
	setp.ne.s32 	%p150, %r266, 0;
	@%p150 bra 	$L__BB7_36;
	shr.u32 	%r317, %r13, 2;
	and.b32  	%r318, %r317, 248;
	mov.u32 	%r319, _ZZN3cub18CUB_300001_SM_10006detail6reduce28DeviceReduceSingleTileKernelINS2_10policy_hubIdjN4cuda3__47maximumIvEEE10Policy1000EPdSB_iS8_ddNS5_3std3__410__identityEEEvT0_T1_T2_T3_T4_T6_E12temp_storage;
	add.s32 	%r320, %r319, %r318;
	st.shared.f64 	[%r320+8], %fd26;
$L__BB7_36:
	bar.sync 	0;
	setp.ne.s32 	%p151, %r13, 0;
	@%p151 bra 	$L__BB7_72;
	ld.shared.f64 	%fd257, [_ZZN3cub18CUB_300001_SM_10006detail6reduce28DeviceReduceSingleTileKernelINS2_10policy_hubIdjN4cuda3__47maximumIvEEE10Policy1000EPdSB_iS8_ddNS5_3std3__410__identityEEEvT0_T1_T2_T3_T4_T6_E12temp_storage+16];
	setp.lt.f64 	%p152, %fd380, %fd257;
	selp.f64 	%fd258, %fd257, %fd380, %p152;
	ld.shared.f64 	%fd259, [_ZZN3cub18CUB_300001_SM_10006detail6reduce28DeviceReduceSingleTileKernelINS2_10policy_hubIdjN4cuda3__47maximumIvEEE10Policy1000EPdSB_iS8_ddNS5_3std3__410__identityEEEvT0_T1_T2_T3_T4_T6_E12temp_storage+24];
	setp.lt.f64 	%p153, %fd258, %fd259;
	selp.f64 	%fd260, %fd259, %fd258, %p153;
	ld.shared.f64 	%fd261, [_ZZN3cub18CUB_300001_SM_10006detail6reduce28DeviceReduceSingleTileKernelINS2_10policy_hubIdjN4cuda3__47maximumIvEEE10Policy1000EPdSB_iS8_ddNS5_3std3__410__identityEEEvT0_T1_T2_T3_T4_T6_E12temp_storage+32];
	setp.lt.f64 	%p154, %fd260, %fd261;
	selp.f64 	%fd262, %fd261, %fd260, %p154;
	ld.shared.f64 	%fd263, [_ZZN3cub18CUB_300001_SM_10006detail6reduce28DeviceReduceSingleTileKernelINS2_10policy_hubIdjN4cuda3__47maximumIvEEE10Policy1000EPdSB_iS8_ddNS5_3std3__410__identityEEEvT0_T1_T2_T3_T4_T6_E12temp_storage+40];
	setp.lt.f64 	%p155, %fd262, %fd263;
	selp.f64 	%fd264, %fd263, %fd262, %p155;
	ld.shared.f64 	%fd265, [_ZZN3cub18CUB_300001_SM_10006detail6reduce28DeviceReduceSingleTileKernelINS2_10policy_hubIdjN4cuda3__47maximumIvEEE10Policy1000EPdSB_iS8_ddNS5_3std3__410__identityEEEvT0_T1_T2_T3_T4_T6_E12temp_storage+48];
	setp.lt.f64 	%p156, %fd264, %fd265;
	selp.f64 	%fd266, %fd265, %fd264, %p156;
	ld.shared.f64 	%fd267, [_ZZN3cub18CUB_300001_SM_10006detail6reduce28DeviceReduceSingleTileKernelINS2_10policy_hubIdjN4cuda3__47maximumIvEEE10Policy1000EPdSB_iS8_ddNS5_3std3__410__identityEEEvT0_T1_T2_T3_T4_T6_E12temp_storage+56];
	setp.lt.f64 	%p157, %fd266, %fd267;
	selp.f64 	%fd268, %fd267, %fd266, %p157;
	ld.shared.f64 	%fd269, [_ZZN3cub18CUB_300001_SM_10006detail6reduce28DeviceReduceSingleTileKernelINS2_10policy_hubIdjN4cuda3__47maximumIvEEE10Policy1000EPdSB_iS8_ddNS5_3std3__410__identityEEEvT0_T1_T2_T3_T4_T6_E12temp_storage+64];
	setp.lt.f64 	%p158, %fd268, %fd269;
	selp.f64 	%fd380, %fd269, %fd268, %p158;
	bra.uni 	$L__BB7_72;
$L__BB7_38:
	setp.gt.s32 	%p3, %r68, 2047;
	@%p3 bra 	$L__BB7_56;
	mov.u32 	%r35, %tid.x;
	setp.ge.s32 	%p52, %r35, %r68;
	mov.f64 	%fd372, 0d0000000000000000;
	mov.u32 	%r462, %r35;
	@%p52 bra 	$L__BB7_41;
	mul.wide.u32 	%rd81, %r35, 8;
	add.s64 	%rd80, %rd15, %rd81;
	// begin inline asm
	ld.global.nc.u64 %rd79, [%rd80];
	// end inline asm
	mov.b64 	%fd372, %rd79;
	add.s32 	%r462, %r35, 256;
$L__BB7_41:
	setp.ge.s32 	%p53, %r462, %r68;
	@%p53 bra 	$L__BB7_47;
	not.b32 	%r133, %r462;
	add.s32 	%r38, %r68, %r133;
	and.b32  	%r134, %r38, 768;
	setp.eq.s32 	%p54, %r134, 768;
	@%p54 bra 	$L__BB7_45;
	mul.wide.u32 	%rd82, %r462, 8;
	add.s64 	%rd204, %rd15, %rd82;
	shr.u32 	%r135, %r38, 8;
	add.s32 	%r136, %r135, 1;
	and.b32  	%r137, %r136, 3;
	neg.s32 	%r460, %r137;
$L__BB7_44:
	.pragma "nounroll";
	// begin inline asm
	ld.global.nc.u64 %rd83, [%rd204];
	// end inline asm
	mov.b64 	%fd125, %rd83;
	setp.lt.f64 	%p55, %fd372, %fd125;
	selp.f64 	%fd372, %fd125, %fd372, %p55;
	add.s32 	%r462, %r462, 256;
	add.s64 	%rd204, %rd204, 2048;
	add.s32 	%r460, %r460, 1;
	setp.ne.s32 	%p56, %r460, 0;
	@%p56 bra 	$L__BB7_44;
$L__BB7_45:
	setp.lt.u32 	%p57, %r38, 768;
	@%p57 bra 	$L__BB7_47;
$L__BB7_46:
	mul.wide.s32 	%rd93, %r462, 8;
	add.s64 	%rd86, %rd15, %rd93;
	// begin inline asm
	ld.global.nc.u64 %rd85, [%rd86];
	// end inline asm
	mov.b64 	%fd126, %rd85;
	setp.lt.f64 	%p58, %fd372, %fd126;
	selp.f64 	%fd127, %fd126, %fd372, %p58;
	add.s64 	%rd88, %rd86, 2048;
	// begin inline asm
	ld.global.nc.u64 %rd87, [%rd88];
	// end inline asm
	mov.b64 	%fd128, %rd87;
	setp.lt.f64 	%p59, %fd127, %fd128;
	selp.f64 	%fd129, %fd128, %fd127, %p59;
	add.s64 	%rd90, %rd86, 4096;
	// begin inline asm
	ld.global.nc.u64 %rd89, [%rd90];
	// end inline asm
	mov.b64 	%fd130, %rd89;
	setp.lt.f64 	%p60, %fd129, %fd130;
	selp.f64 	%fd131, %fd130, %fd129, %p60;
	add.s64 	%rd92, %rd86, 6144;
	// begin inline asm
	ld.global.nc.u64 %rd91, [%rd92];
	// end inline asm
	mov.b64 	%fd132, %rd91;
	setp.lt.f64 	%p61, %fd131, %fd132;
	selp.f64 	%fd372, %fd132, %fd131, %p61;
	add.s32 	%r462, %r462, 1024;
	setp.lt.s32 	%p62, %r462, %r68;
	@%p62 bra 	$L__BB7_46;
$L__BB7_47:
	setp.lt.s32 	%p63, %r68, 256;
	@%p63 bra 	$L__BB7_52;
	// begin inline asm
	mov.u32 %r201, %laneid;
	// end inline asm
	mov.b64 	%rd104, %fd372;
	mov.b64 	{%r203, %r208}, %rd104;
	mov.b32 	%r209, 1;
	mov.b32 	%r250, 31;
	mov.b32 	%r251, -1;
	// begin inline asm
	shfl.sync.down.b32 %r202, %r203, %r209, %r250, %r251;
	// end inline asm
	// begin inline asm
	shfl.sync.down.b32 %r207, %r208, %r209, %r250, %r251;
	// end inline asm
	mov.b64 	%rd105, {%r202, %r207};
	mov.b64 	%fd180, %rd105;
	setp.gt.s32 	%p91, %r201, 30;
	setp.lt.f64 	%p92, %fd372, %fd180;
	selp.f64 	%fd181, %fd180, %fd372, %p92;
	selp.f64 	%fd182, %fd372, %fd181, %p91;
	mov.b64 	%rd106, %fd182;
	mov.b64 	{%r213, %r218}, %rd106;
	mov.b32 	%r219, 2;
	// begin inline asm
	shfl.sync.down.b32 %r212, %r213, %r219, %r250, %r251;
	// end inline asm
	// begin inline asm
	shfl.sync.down.b32 %r217, %r218, %r219, %r250, %r251;
	// end inline asm
	mov.b64 	%rd107, {%r212, %r217};
	mov.b64 	%fd183, %rd107;
	setp.gt.s32 	%p93, %r201, 29;
	setp.lt.f64 	%p94, %fd182, %fd183;
	selp.f64 	%fd184, %fd183, %fd182, %p94;
	selp.f64 	%fd185, %fd182, %fd184, %p93;
	mov.b64 	%rd108, %fd185;
	mov.b64 	{%r223, %r228}, %rd108;
	mov.b32 	%r229, 4;
	// begin inline asm
	shfl.sync.down.b32 %r222, %r223, %r229, %r250, %r251;
	// end inline asm
	// begin inline asm
	shfl.sync.down.b32 %r227, %r228, %r229, %r250, %r251;
	// end inline asm
	mov.b64 	%rd109, {%r222, %r227};
	mov.b64 	%fd186, %rd109;
	setp.gt.s32 	%p95, %r201, 27;
	setp.lt.f64 	%p96, %fd185, %fd186;
	selp.f64 	%fd187, %fd186, %fd185, %p96;
	selp.f64 	%fd188, %fd185, %fd187, %p95;
	mov.b64 	%rd110, %fd188;
	mov.b64 	{%r233, %r238}, %rd110;
	mov.b32 	%r239, 8;
	// begin inline asm
	shfl.sync.down.b32 %r232, %r233, %r239, %r250, %r251;
	// end inline asm
	// begin inline asm
	shfl.sync.down.b32 %r237, %r238, %r239, %r250, %r251;
	// end inline asm
	mov.b64 	%rd111, {%r232, %r237};
	mov.b64 	%fd189, %rd111;
	setp.gt.s32 	%p97, %r201, 23;
	setp.lt.f64 	%p98, %fd188, %fd189;
	selp.f64 	%fd190, %fd189, %fd188, %p98;
	selp.f64 	%fd191, %fd188, %fd190, %p97;
	mov.b64 	%rd112, %fd191;
	mov.b64 	{%r243, %r248}, %rd112;
	mov.b32 	%r249, 16;
	// begin inline asm
	shfl.sync.down.b32 %r242, %r243, %r249, %r250, %r251;
	// end inline asm
	// begin inline asm
	shfl.sync.down.b32 %r247, %r248, %r249, %r250, %r251;
	// end inline asm
	mov.b64 	%rd113, {%r242, %r247};
	mov.b64 	%fd192, %rd113;
	setp.gt.s32 	%p99, %r201, 15;
	setp.lt.f64 	%p100, %fd191, %fd192;
	selp.f64 	%fd38, %fd192, %fd191, %p100;
	selp.f64 	%fd380, %fd191, %fd38, %p99;
	setp.ne.s32 	%p101, %r201, 0;
	@%p101 bra 	$L__BB7_50;
	shr.u32 	%r252, %r35, 2;
	and.b32  	%r253, %r252, 248;
	mov.u32 	%r254, _ZZN3cub18CUB_300001_SM_10006detail6reduce28DeviceReduceSingleTileKernelINS2_10policy_hubIdjN4cuda3__47maximumIvEEE10Policy1000EPdSB_iS8_ddNS5_3std3__410__identityEEEvT0_T1_T2_T3_T4_T6_E12temp_storage;
	add.s32 	%r255, %r254, %r253;
	st.shared.f64 	[%r255+8], %fd38;
$L__BB7_50:
	bar.sync 	0;
	setp.ne.s32 	%p102, %r35, 0;
	@%p102 bra 	$L__BB7_72;
	ld.shared.f64 	%fd193, [_ZZN3cub18CUB_300001_SM_10006detail6reduce28DeviceReduceSingleTileKernelINS2_10policy_hubIdjN4cuda3__47maximumIvEEE10Policy1000EPdSB_iS8_ddNS5_3std3__410__identityEEEvT0_T1_T2_T3_T4_T6_E12temp_storage+16];
	setp.lt.f64 	%p103, %fd380, %fd193;
	selp.f64 	%fd194, %fd193, %fd380, %p103;
	ld.shared.f64 	%fd195, [_ZZN3cub18CUB_300001_SM_10006detail6reduce28DeviceReduceSingleTileKernelINS2_10policy_hubIdjN4cuda3__47maximumIvEEE10Policy1000EPdSB_iS8_ddNS5_3std3__410__identityEEEvT0_T1_T2_T3_T4_T6_E12temp_storage+24];
	setp.lt.f64 	%p104, %fd194, %fd195;
	selp.f64 	%fd196, %fd195, %fd194, %p104;
	ld.shared.f64 	%fd197, [_ZZN3cub18CUB_300001_SM_10006detail6reduce28DeviceReduceSingleTileKernelINS2_10policy_hubIdjN4cuda3__47maximumIvEEE10Policy1000EPdSB_iS8_ddNS5_3std3__410__identityEEEvT0_T1_T2_T3_T4_T6_E12temp_storage+32];
	setp.lt.f64 	%p105, %fd196, %fd197;
	selp.f64 	%fd198, %fd197, %fd196, %p105;
	ld.shared.f64 	%fd199, [_ZZN3cub18CUB_300001_SM_10006detail6reduce28DeviceReduceSingleTileKernelINS2_10policy_hubIdjN4cuda3__47maximumIvEEE10Policy1000EPdSB_iS8_ddNS5_3std3__410__identityEEEvT0_T1_T2_T3_T4_T6_E12temp_storage+40];
	setp.lt.f64 	%p106, %fd198, %fd199;
	selp.f64 	%fd200, %fd199, %fd198, %p106;
	ld.shared.f64 	%fd201, [_ZZN3cub18CUB_300001_SM_10006detail6reduce28DeviceReduceSingleTileKernelINS2_10policy_hubIdjN4cuda3__47maximumIvEEE10Policy1000EPdSB_iS8_ddNS5_3std3__410__identityEEEvT0_T1_T2_T3_T4_T6_E12temp_storage+48];
	setp.lt.f64 	%p107, %fd200, %fd201;
	selp.f64 	%fd202, %fd201, %fd200, %p107;
	ld.shared.f64 	%fd203, [_ZZN3cub18CUB_300001_SM_10006detail6reduce28DeviceReduceSingleTileKernelINS2_10policy_hubIdjN4cuda3__47maximumIvEEE10Policy1000EPdSB_iS8_ddNS5_3std3__410__identityEEEvT0_T1_T2_T3_T4_T6_E12temp_storage+56];
	setp.lt.f64 	%p108, %fd202, %fd203;
	selp.f64 	%fd204, %fd203, %fd202, %p108;
	ld.shared.f64 	%fd205, [_ZZN3cub18CUB_300001_SM_10006detail6reduce28DeviceReduceSingleTileKernelINS2_10policy_hubIdjN4cuda3__47maximumIvEEE10Policy1000EPdSB_iS8_ddNS5_3std3__410__identityEEEvT0_T1_T2_T3_T4_T6_E12temp_storage+64];
	setp.lt.f64 	%p109, %fd204, %fd205;
	selp.f64 	%fd380, %fd205, %fd204, %p109;
	bra.uni 	$L__BB7_72;
$L__BB7_52:
	// begin inline asm
	mov.u32 %r138, %laneid;
	// end inline asm
	and.b32  	%r189, %r35, 992;
	add.s32 	%r190, %r189, 32;
	setp.gt.s32 	%p64, %r190, %r68;
	not.b32 	%r191, %r189;
	add.s32 	%r192, %r68, %r191;
	selp.b32 	%r187, %r192, 31, %p64;
	mov.b64 	%rd94, %fd372;
	mov.b64 	{%r140, %r145}, %rd94;
	mov.b32 	%r146, 1;
	mov.b32 	%r188, -1;
	// begin inline asm
	shfl.sync.down.b32 %r139, %r140, %r146, %r187, %r188;
	// end inline asm
	// begin inline asm
	shfl.sync.down.b32 %r144, %r145, %r146, %r187, %r188;
	// end inline asm
	mov.b64 	%rd95, {%r139, %r144};
	mov.b64 	%fd133, %rd95;
	setp.lt.s32 	%p65, %r138, %r187;
	setp.lt.f64 	%p66, %fd372, %fd133;
	selp.f64 	%fd134, %fd133, %fd372, %p66;
	selp.f64 	%fd135, %fd134, %fd372, %p65;
	mov.b64 	%rd96, %fd135;
	mov.b64 	{%r150, %r155}, %rd96;
	mov.b32 	%r156, 2;
	// begin inline asm
	shfl.sync.down.b32 %r149, %r150, %r156, %r187, %r188;
	// end inline asm
	// begin inline asm
	shfl.sync.down.b32 %r154, %r155, %r156, %r187, %r188;
	// end inline asm
	mov.b64 	%rd97, {%r149, %r154};
	mov.b64 	%fd136, %rd97;
	add.s32 	%r193, %r138, 2;
	setp.gt.s32 	%p67, %r193, %r187;
	setp.lt.f64 	%p68, %fd135, %fd136;
	selp.f64 	%fd137, %fd136, %fd135, %p68;
	selp.f64 	%fd138, %fd135, %fd137, %p67;
	mov.b64 	%rd98, %fd138;
	mov.b64 	{%r160, %r165}, %rd98;
	mov.b32 	%r166, 4;
	// begin inline asm
	shfl.sync.down.b32 %r159, %r160, %r166, %r187, %r188;
	// end inline asm
	// begin inline asm
	shfl.sync.down.b32 %r164, %r165, %r166, %r187, %r188;
	// end inline asm
	mov.b64 	%rd99, {%r159, %r164};
	mov.b64 	%fd139, %rd99;
	add.s32 	%r194, %r138, 4;
	setp.gt.s32 	%p69, %r194, %r187;
	setp.lt.f64 	%p70, %fd138, %fd139;
	selp.f64 	%fd140, %fd139, %fd138, %p70;
	selp.f64 	%fd141, %fd138, %fd140, %p69;
	mov.b64 	%rd100, %fd141;
	mov.b64 	{%r170, %r175}, %rd100;
	mov.b32 	%r176, 8;
	// begin inline asm
	shfl.sync.down.b32 %r169, %r170, %r176, %r187, %r188;
	// end inline asm
	// begin inline asm
	shfl.sync.down.b32 %r174, %r175, %r176, %r187, %r188;
	// end inline asm
	mov.b64 	%rd101, {%r169, %r174};
	mov.b64 	%fd142, %rd101;
	add.s32 	%r195, %r138, 8;
	setp.gt.s32 	%p71, %r195, %r187;
	setp.lt.f64 	%p72, %fd141, %fd142;
	selp.f64 	%fd143, %fd142, %fd141, %p72;
	selp.f64 	%fd144, %fd141, %fd143, %p71;
	mov.b64 	%rd102, %fd144;
	mov.b64 	{%r180, %r185}, %rd102;
	mov.b32 	%r186, 16;
	// begin inline asm
	shfl.sync.down.b32 %r179, %r180, %r186, %r187, %r188;
	// end inline asm
	// begin inline asm
	shfl.sync.down.b32 %r184, %r185, %r186, %r187, %r188;
	// end inline asm
	mov.b64 	%rd103, {%r179, %r184};
	mov.b64 	%fd145, %rd103;
	add.s32 	%r196, %r138, 16;
	setp.gt.s32 	%p73, %r196, %r187;
	setp.lt.f64 	%p74, %fd144, %fd145;
	selp.f64 	%fd146, %fd145, %fd144, %p74;
	selp.f64 	%fd380, %fd144, %fd146, %p73;
	setp.ne.s32 	%p75, %r138, 0;
	@%p75 bra 	$L__BB7_54;
	shr.u32 	%r197, %r35, 2;
	and.b32  	%r198, %r197, 248;
	mov.u32 	%r199, _ZZN3cub18CUB_300001_SM_10006detail6reduce28DeviceReduceSingleTileKernelINS2_10policy_hubIdjN4cuda3__47maximumIvEEE10Policy1000EPdSB_iS8_ddNS5_3std3__410__identityEEEvT0_T1_T2_T3_T4_T6_E12temp_storage;
	add.s32 	%r200, %r199, %r198;
	st.shared.f64 	[%r200+8], %fd380;
$L__BB7_54:
	bar.sync 	0;
	setp.ne.s32 	%p76, %r35, 0;
	@%p76 bra 	$L__BB7_72;
	setp.gt.s32 	%p77, %r68, 32;
	ld.shared.f64 	%fd147, [_ZZN3cub18CUB_300001_SM_10006detail6reduce28DeviceReduceSingleTileKernelINS2_10policy_hubIdjN4cuda3__47maximumIvEEE10Policy1000EPdSB_iS8_ddNS5_3std3__410__identityEEEvT0_T1_T2_T3_T4_T6_E12temp_storage+16];
	setp.lt.f64 	%p78, %fd380, %fd147;
	selp.f64 	%fd149, %fd147, %fd380, %p78;
	selp.f64 	%fd150, %fd149, %fd380, %p77;
	setp.gt.s32 	%p79, %r68, 64;
	ld.shared.f64 	%fd152, [_ZZN3cub18CUB_300001_SM_10006detail6reduce28DeviceReduceSingleTileKernelINS2_10policy_hubIdjN4cuda3__47maximumIvEEE10Policy1000EPdSB_iS8_ddNS5_3std3__410__identityEEEvT0_T1_T2_T3_T4_T6_E12temp_storage+24];
	setp.lt.f64 	%p80, %fd150, %fd152;
	selp.f64 	%fd154, %fd152, %fd150, %p80;
	selp.f64 	%fd155, %fd154, %fd150, %p79;
	setp.gt.s32 	%p81, %r68, 96;
	ld.shared.f64 	%fd157, [_ZZN3cub18CUB_300001_SM_10006detail6reduce28DeviceReduceSingleTileKernelINS2_10policy_hubIdjN4cuda3__47maximumIvEEE10Policy1000EPdSB_iS8_ddNS5_3std3__410__identityEEEvT0_T1_T2_T3_T4_T6_E12temp_storage+32];
	setp.lt.f64 	%p82, %fd155, %fd157;
	selp.f64 	%fd159, %fd157, %fd155, %p82;
	selp.f64 	%fd160, %fd159, %fd155, %p81;
	setp.gt.s32 	%p83, %r68, 128;
	ld.shared.f64 	%fd162, [_ZZN3cub18CUB_300001_SM_10006detail6reduce28DeviceReduceSingleTileKernelINS2_10policy_hubIdjN4cuda3__47maximumIvEEE10Policy1000EPdSB_iS8_ddNS5_3std3__410__identityEEEvT0_T1_T2_T3_T4_T6_E12temp_storage+40];
	setp.lt.f64 	%p84, %fd160, %fd162;
	selp.f64 	%fd164, %fd162, %fd160, %p84;
	selp.f64 	%fd165, %fd164, %fd160, %p83;
	setp.gt.s32 	%p85, %r68, 160;
	ld.shared.f64 	%fd167, [_ZZN3cub18CUB_300001_SM_10006detail6reduce28DeviceReduceSingleTileKernelINS2_10policy_hubIdjN4cuda3__47maximumIvEEE10Policy1000EPdSB_iS8_ddNS5_3std3__410__identityEEEvT0_T1_T2_T3_T4_T6_E12temp_storage+48];
	setp.lt.f64 	%p86, %fd165, %fd167;
	selp.f64 	%fd169, %fd167, %fd165, %p86;
	selp.f64 	%fd170, %fd169, %fd165, %p85;
	setp.gt.s32 	%p87, %r68, 192;
	ld.shared.f64 	%fd172, [_ZZN3cub18CUB_300001_SM_10006detail6reduce28DeviceReduceSingleTileKernelINS2_10policy_hubIdjN4cuda3__47maximumIvEEE10Policy1000EPdSB_iS8_ddNS5_3std3__410__identityEEEvT0_T1_T2_T3_T4_T6_E12temp_storage+56];
	setp.lt.f64 	%p88, %fd170, %fd172;
	selp.f64 	%fd174, %fd172, %fd170, %p88;
	selp.f64 	%fd175, %fd174, %fd170, %p87;
	setp.gt.s32 	%p89, %r68, 224;
	ld.shared.f64 	%fd177, [_ZZN3cub18CUB_300001_SM_10006detail6reduce28DeviceReduceSingleTileKernelINS2_10policy_hubIdjN4cuda3__47maximumIvEEE10Policy1000EPdSB_iS8_ddNS5_3std3__410__identityEEEvT0_T1_T2_T3_T4_T6_E12temp_storage+64];
	setp.lt.f64 	%p90, %fd175, %fd177;
	selp.f64 	%fd179, %fd177, %fd175, %p90;
	selp.f64 	%fd380, %fd179, %fd175, %p89;
	bra.uni 	$L__BB7_72;
$L__BB7_56:
	mov.u32 	%r47, %tid.x;
	mul.wide.u32 	%rd34, %r47, 8;
	add.s64 	%rd19, %rd15, %rd34;
	// begin inline asm
	ld.global.nc.u64 %rd18, [%rd19];
	// end inline asm
	mov.b64 	%fd59, %rd18;
	add.s64 	%rd21, %rd19, 2048;
	// begin inline asm
	ld.global.nc.u64 %rd20, [%rd21];
	// end inline asm
	mov.b64 	%fd60, %rd20;
	add.s64 	%rd23, %rd19, 4096;
	// begin inline asm
	ld.global.nc.u64 %rd22, [%rd23];
	// end inline asm
	mov.b64 	%fd61, %rd22;
	add.s64 	%rd25, %rd19, 6144;
	// begin inline asm
	ld.global.nc.u64 %rd24, [%rd25];
	// end inline asm
	mov.b64 	%fd62, %rd24;
	add.s64 	%rd27, %rd19, 8192;
	// begin inline asm
	ld.global.nc.u64 %rd26, [%rd27];
	// end inline asm
	mov.b64 	%fd63, %rd26;
	add.s64 	%rd29, %rd19, 10240;
	// begin inline asm
	ld.global.nc.u64 %rd28, [%rd29];
	// end inline asm
	mov.b64 	%fd64, %rd28;
	add.s64 	%rd31, %rd19, 12288;
	// begin inline asm
	ld.global.nc.u64 %rd30, [%rd31];
	// end inline asm
	mov.b64 	%fd65, %rd30;
	add.s64 	%rd33, %rd19, 14336;
	// begin inline asm
	ld.global.nc.u64 %rd32, [%rd33];
	// end inline asm
	mov.b64 	%fd66, %rd32;
	setp.lt.f64 	%p4, %fd59, %fd60;
	selp.f64 	%fd67, %fd60, %fd59, %p4;
	setp.lt.f64 	%p5, %fd67, %fd61;
	selp.f64 	%fd68, %fd61, %fd67, %p5;
	setp.lt.f64 	%p6, %fd68, %fd62;
	selp.f64 	%fd69, %fd62, %fd68, %p6;
	setp.lt.f64 	%p7, %fd69, %fd63;
	selp.f64 	%fd70, %fd63, %fd69, %p7;
	setp.lt.f64 	%p8, %fd70, %fd64;
	selp.f64 	%fd71, %fd64, %fd70, %p8;
	setp.lt.f64 	%p9, %fd71, %fd65;
	selp.f64 	%fd72, %fd65, %fd71, %p9;
	setp.lt.f64 	%p10, %fd72, %fd66;
	selp.f64 	%fd379, %fd66, %fd72, %p10;
	setp.lt.u32 	%p11, %r68, 4096;
	mov.b32 	%r465, 2048;
	@%p11 bra 	$L__BB7_60;
	add.s32 	%r48, %r68, -2048;
	mov.b32 	%r465, 2048;
$L__BB7_58:
	mul.wide.s32 	%rd51, %r465, 8;
	add.s64 	%rd36, %rd19, %rd51;
	// begin inline asm
	ld.global.nc.u64 %rd35, [%rd36];
	// end inline asm
	mov.b64 	%fd73, %rd35;
	add.s64 	%rd38, %rd36, 2048;
	// begin inline asm
	ld.global.nc.u64 %rd37, [%rd38];
	// end inline asm
	mov.b64 	%fd74, %rd37;
	add.s64 	%rd40, %rd36, 4096;
	// begin inline asm
	ld.global.nc.u64 %rd39, [%rd40];
	// end inline asm
	mov.b64 	%fd75, %rd39;
	add.s64 	%rd42, %rd36, 6144;
	// begin inline asm
	ld.global.nc.u64 %rd41, [%rd42];
	// end inline asm
	mov.b64 	%fd76, %rd41;
	add.s64 	%rd44, %rd36, 8192;
	// begin inline asm
	ld.global.nc.u64 %rd43, [%rd44];
	// end inline asm
	mov.b64 	%fd77, %rd43;
	add.s64 	%rd46, %rd36, 10240;
	// begin inline asm
	ld.global.nc.u64 %rd45, [%rd46];
	// end inline asm
	mov.b64 	%fd78, %rd45;
	add.s64 	%rd48, %rd36, 12288;
	// begin inline asm
	ld.global.nc.u64 %rd47, [%rd48];
	// end inline asm
	mov.b64 	%fd79, %rd47;
	add.s64 	%rd50, %rd36, 14336;
	// begin inline asm
	ld.global.nc.u64 %rd49, [%rd50];
	// end inline asm
	mov.b64 	%fd80, %rd49;
	setp.lt.f64 	%p12, %fd379, %fd73;
	selp.f64 	%fd81, %fd73, %fd379, %p12;
	setp.lt.f64 	%p13, %fd81, %fd74;
	selp.f64 	%fd82, %fd74, %fd81, %p13;
	setp.lt.f64 	%p14, %fd82, %fd75;
	selp.f64 	%fd83, %fd75, %fd82, %p14;
	setp.lt.f64 	%p15, %fd83, %fd76;
	selp.f64 	%fd84, %fd76, %fd83, %p15;
	setp.lt.f64 	%p16, %fd84, %fd77;
	selp.f64 	%fd85, %fd77, %fd84, %p16;
	setp.lt.f64 	%p17, %fd85, %fd78;
	selp.f64 	%fd86, %fd78, %fd85, %p17;
	setp.lt.f64 	%p18, %fd86, %fd79;
	selp.f64 	%fd87, %fd79, %fd86, %p18;
	setp.lt.f64 	%p19, %fd87, %fd80;
	selp.f64 	%fd379, %fd80, %fd87, %p19;
	sub.s32 	%r71, %r68, %r465;
	setp.lt.s32 	%p20, %r71, 2048;
	@%p20 bra 	$L__BB7_68;
	add.s32 	%r465, %r465, 2048;
	setp.le.s32 	%p21, %r465, %r48;
	@%p21 bra 	$L__BB7_58;
$L__BB7_60:
	setp.le.s32 	%p22, %r68, %r465;
	@%p22 bra 	$L__BB7_68;
	sub.s32 	%r52, %r68, %r465;
	setp.ge.s32 	%p23, %r47, %r52;
	@%p23 bra 	$L__BB7_68;
	not.b32 	%r72, %r47;
	add.s32 	%r73, %r68, %r72;
	sub.s32 	%r53, %r73, %r465;
	and.b32  	%r74, %r53, 768;
	setp.eq.s32 	%p24, %r74, 768;
	mov.u32 	%r469, %r47;
	@%p24 bra 	$L__BB7_65;
	add.s32 	%r467, %r47, %r465;
	shr.u32 	%r75, %r53, 8;
	add.s32 	%r76, %r75, 1;
	and.b32  	%r77, %r76, 3;
	neg.s32 	%r466, %r77;
	mov.u32 	%r469, %r47;
$L__BB7_64:
	.pragma "nounroll";
	mul.wide.u32 	%rd54, %r467, 8;
	add.s64 	%rd53, %rd15, %rd54;
	// begin inline asm
	ld.global.nc.u64 %rd52, [%rd53];
	// end inline asm
	mov.b64 	%fd89, %rd52;
	setp.lt.f64 	%p25, %fd379, %fd89;
	selp.f64 	%fd379, %fd89, %fd379, %p25;
	add.s32 	%r469, %r469, 256;
	add.s32 	%r467, %r467, 256;
	add.s32 	%r466, %r466, 1;
	setp.ne.s32 	%p26, %r466, 0;
	@%p26 bra 	$L__BB7_64;
$L__BB7_65:
	setp.lt.u32 	%p27, %r53, 768;
	@%p27 bra 	$L__BB7_68;
	cvt.u64.u32 	%rd55, %r469;
	cvt.u64.u32 	%rd56, %r465;
	add.s64 	%rd57, %rd55, %rd56;
	shl.b64 	%rd58, %rd57, 3;
	add.s64 	%rd59, %rd58, %rd15;
	add.s64 	%rd205, %rd59, 4096;
	add.s32 	%r470, %r469, %r465;
$L__BB7_67:
	mul.wide.u32 	%rd68, %r470, 8;
	add.s64 	%rd61, %rd15, %rd68;
	// begin inline asm
	ld.global.nc.u64 %rd60, [%rd61];
	// end inline asm
	mov.b64 	%fd90, %rd60;
	setp.lt.f64 	%p28, %fd379, %fd90;
	selp.f64 	%fd91, %fd90, %fd379, %p28;
	add.s64 	%rd63, %rd205, -2048;
	// begin inline asm
	ld.global.nc.u64 %rd62, [%rd63];
	// end inline asm
	mov.b64 	%fd92, %rd62;
	setp.lt.f64 	%p29, %fd91, %fd92;
	selp.f64 	%fd93, %fd92, %fd91, %p29;
	// begin inline asm
	ld.global.nc.u64 %rd64, [%rd205];
	// end inline asm
	mov.b64 	%fd94, %rd64;
	setp.lt.f64 	%p30, %fd93, %fd94;
	selp.f64 	%fd95, %fd94, %fd93, %p30;
	add.s64 	%rd67, %rd205, 2048;
	// begin inline asm
	ld.global.nc.u64 %rd66, [%rd67];
	// end inline asm
	mov.b64 	%fd96, %rd66;
	setp.lt.f64 	%p31, %fd95, %fd96;
	selp.f64 	%fd379, %fd96, %fd95, %p31;
	add.s32 	%r469, %r469, 1024;
	add.s64 	%rd205, %rd205, 8192;
	add.s32 	%r470, %r470, 1024;
	setp.lt.s32 	%p32, %r469, %r52;
	@%p32 bra 	$L__BB7_67;
$L__BB7_68:
	// begin inline asm
	mov.u32 %r78, %laneid;
	// end inline asm
	mov.b64 	%rd69, %fd379;
	mov.b64 	{%r80, %r85}, %rd69;
	mov.b32 	%r86, 1;
	mov.b32 	%r127, 31;
	mov.b32 	%r128, -1;
	// begin inline asm
	shfl.sync.down.b32 %r79, %r80, %r86, %r127, %r128;
	// end inline asm
	// begin inline asm
	shfl.sync.down.b32 %r84, %r85, %r86, %r127, %r128;
	// end inline asm
	mov.b64 	%rd70, {%r79, %r84};
	mov.b64 	%fd97, %rd70;
	setp.gt.s32 	%p33, %r78, 30;
	setp.lt.f64 	%p34, %fd379, %fd97;
	selp.f64 	%fd98, %fd97, %fd379, %p34;
	selp.f64 	%fd99, %fd379, %fd98, %p33;
	mov.b64 	%rd71, %fd99;
	mov.b64 	{%r90, %r95}, %rd71;
	mov.b32 	%r96, 2;
	// begin inline asm
	shfl.sync.down.b32 %r89, %r90, %r96, %r127, %r128;
	// end inline asm
	// begin inline asm
	shfl.sync.down.b32 %r94, %r95, %r96, %r127, %r128;
	// end inline asm
	mov.b64 	%rd72, {%r89, %r94};
	mov.b64 	%fd100, %rd72;
	setp.gt.s32 	%p35, %r78, 29;
	setp.lt.f64 	%p36, %fd99, %fd100;
	selp.f64 	%fd101, %fd100, %fd99, %p36;
	selp.f64 	%fd102, %fd99, %fd101, %p35;
	mov.b64 	%rd73, %fd102;
	mov.b64 	{%r100, %r105}, %rd73;
	mov.b32 	%r106, 4;
	// begin inline asm
	shfl.sync.down.b32 %r99, %r100, %r106, %r127, %r128;
	// end inline asm
	// begin inline asm
	shfl.sync.down.b32 %r104, %r105, %r106, %r127, %r128;
	// end inline asm
	mov.b64 	%rd74, {%r99, %r104};
	mov.b64 	%fd103, %rd74;
	setp.gt.s32 	%p37, %r78, 27;
	setp.lt.f64 	%p38, %fd102, %fd103;
	selp.f64 	%fd104, %fd103, %fd102, %p38;
	selp.f64 	%fd105, %fd102, %fd104, %p37;
	mov.b64 	%rd75, %fd105;
	mov.b64 	{%r110, %r115}, %rd75;
	mov.b32 	%r116, 8;
	// begin inline asm
	shfl.sync.down.b32 %r109, %r110, %r116, %r127, %r128;
	// end inline asm
	// begin inline asm
	shfl.sync.down.b32 %r114, %r115, %r116, %r127, %r128;
	// end inline asm
	mov.b64 	%rd76, {%r109, %r114};
	mov.b64 	%fd106, %rd76;
	setp.gt.s32 	%p39, %r78, 23;
	setp.lt.f64 	%p40, %fd105, %fd106;
	selp.f64 	%fd107, %fd106, %fd105, %p40;
	selp.f64 	%fd108, %fd105, %fd107, %p39;
	mov.b64 	%rd77, %fd108;
	mov.b64 	{%r120, %r125}, %rd77;
	mov.b32 	%r126, 16;
	// begin inline asm
	shfl.sync.down.b32 %r119, %r120, %r126, %r127, %r128;
	// end inline asm
	// begin inline asm
	shfl.sync.down.b32 %r124, %r125, %r126, %r127, %r128;
	// end inline asm
	mov.b64 	%rd78, {%r119, %r124};
	mov.b64 	%fd109, %rd78;
	setp.gt.s32 	%p41, %r78, 15;
	setp.lt.f64 	%p42, %fd108, %fd109;
	selp.f64 	%fd54, %fd109, %fd108, %p42;
	selp.f64 	%fd380, %fd108, %fd54, %p41;
	setp.ne.s32 	%p43, %r78, 0;
	@%p43 bra 	$L__BB7_70;
	shr.u32 	%r129, %r47, 2;
	and.b32  	%r130, %r129, 248;
	mov.u32 	%r131, _ZZN3cub18CUB_300001_SM_10006detail6reduce28DeviceReduceSingleTileKernelINS2_10policy_hubIdjN4cuda3__47maximumIvEEE10Policy1000EPdSB_iS8_ddNS5_3std3__410__identityEEEvT0_T1_T2_T3_T4_T6_E12temp_storage;
	add.s32 	%r132, %r131, %r130;
	st.shared.f64 	[%r132+8], %fd54;
$L__BB7_70:
	bar.sync 	0;
	setp.ne.s32 	%p44, %r47, 0;
	@%p44 bra 	$L__BB7_72;
	ld.shared.f64 	%fd110, [_ZZN3cub18CUB_300001_SM_10006detail6reduce28DeviceReduceSingleTileKernelINS2_10policy_hubIdjN4cuda3__47maximumIvEEE10Policy1000EPdSB_iS8_ddNS5_3std3__410__identityEEEvT0_T1_T2_T3_T4_T6_E12temp_storage+16];
	setp.lt.f64 	%p45, %fd380, %fd110;
	selp.f64 	%fd111, %fd110, %fd380, %p45;
	ld.shared.f64 	%fd112, [_ZZN3cub18CUB_300001_SM_10006detail6reduce28DeviceReduceSingleTileKernelINS2_10policy_hubIdjN4cuda3__47maximumIvEEE10Policy1000EPdSB_iS8_ddNS5_3std3__410__identityEEEvT0_T1_T2_T3_T4_T6_E12temp_storage+24];
	setp.lt.f64 	%p46, %fd111, %fd112;
	selp.f64 	%fd113, %fd112, %fd111, %p46;
	ld.shared.f64 	%fd114, [_ZZN3cub18CUB_300001_SM_10006detail6reduce28DeviceReduceSingleTileKernelINS2_10policy_hubIdjN4cuda3__47maximumIvEEE10Policy1000EPdSB_iS8_ddNS5_3std3__410__identityEEEvT0_T1_T2_T3_T4_T6_E12temp_storage+32];
	setp.lt.f64 	%p47, %fd113, %fd114;
	selp.f64 	%fd115, %fd114, %fd113, %p47;
	ld.shared.f64 	%fd116, [_ZZN3cub18CUB_300001_SM_10006detail6reduce28DeviceReduceSingleTileKernelINS2_10policy_hubIdjN4cuda3__47maximumIvEEE10Policy1000EPdSB_iS8_ddNS5_3std3__410__identityEEEvT0_T1_T2_T3_T4_T6_E12temp_storage+40];
	setp.lt.f64 	%p48, %fd115, %fd116;
	selp.f64 	%fd117, %fd116, %fd115, %p48;
	ld.shared.f64 	%fd118, [_ZZN3cub18CUB_300001_SM_10006detail6reduce28DeviceReduceSingleTileKernelINS2_10policy_hubIdjN4cuda3__47maximumIvEEE10Policy1000EPdSB_iS8_ddNS5_3std3__410__identityEEEvT0_T1_T2_T3_T4_T6_E12temp_storage+48];
	setp.lt.f64 	%p49, %fd117, %fd118;
	selp.f64 	%fd119, %fd118, %fd117, %p49;
	ld.shared.f64 	%fd120, [_ZZN3cub18CUB_300001_SM_10006detail6reduce28DeviceReduceSingleTileKernelINS2_10policy_hubIdjN4cuda3__47maximumIvEEE10Policy1000EPdSB_iS8_ddNS5_3std3__410__identityEEEvT0_T1_T2_T3_T4_T6_E12temp_storage+56];
	setp.lt.f64 	%p50, %fd119, %fd120;
	selp.f64 	%fd121, %fd120, %fd119, %p50;
	ld.shared.f64 	%fd122, [_ZZN3cub18CUB_300001_SM_10006detail6reduce28DeviceReduceSingleTileKernelINS2_10policy_hubIdjN4cuda3__47maximumIvEEE10Policy1000EPdSB_iS8_ddNS5_3std3__410__identityEEEvT0_T1_T2_T3_T4_T6_E12temp_storage+64];
	setp.lt.f64 	%p51, %fd121, %fd122;
	selp.f64 	%fd380, %fd122, %fd121, %p51;
$L__BB7_72:
	mov.u32 	%r444, %tid.x;
	setp.ne.s32 	%p217, %r444, 0;
	@%p217 bra 	$L__BB7_74;
	setp.lt.f64 	%p218, %fd58, %fd380;
	selp.f64 	%fd353, %fd380, %fd58, %p218;
	st.global.f64 	[%rd1], %fd353;
$L__BB7_74:
	ret;

}


// ===== COMPILED SASS (sm_100) =====

	.target	sm_100

	.elftype	@"ET_EXEC"


//--------------------- .note.nv.tkinfo           --------------------------
	.section	.note.nv.tkinfo,"",@"SHT_NOTE"
	.sectionflags	@"SHF_NOTE_NV_TKINFO"
	.tkinfo
        /*0018*/ 	.word	0x00000002
        /*0030*/ 	.string	""
        /*0030*/ 	.string	"ptxas"
        /*0030*/ 	.string	"Cuda compilation tools, release 13.0, V13.0.88"
        /*0030*/ 	.string	"Build cuda_13.0.r13.0/compiler.36424714_0"
        /*0030*/ 	.string	"-arch sm_100 -m 64 "



//--------------------- .note.nv.cuinfo           --------------------------
	.section	.note.nv.cuinfo,"",@"SHT_NOTE"
	.sectionflags	@"SHF_NOTE_NV_CUINFO"
        /*0018*/ 	.short	0x0002
        /*001a*/ 	.short	0x0064
        /*001c*/ 	.short	0x0082
	.zero		2


//--------------------- .nv.info                  --------------------------
	.section	.nv.info,"",@"SHT_CUDA_INFO"
	.align	4


	//----- nvinfo : EIATTR_REGCOUNT
	.align		4
        /*0000*/ 	.byte	0x04, 0x2f
        /*0002*/ 	.short	(.L_43 - .L_42)
	.align		4
.L_42:
        /*0004*/ 	.word	index@(_Z4initPdi)
        /*0008*/ 	.word	0x0000001a


	//----- nvinfo : EIATTR_FRAME_SIZE
	.align		4
.L_43:
        /*000c*/ 	.byte	0x04, 0x11
        /*000e*/ 	.short	(.L_45 - .L_44)
	.align		4
.L_44:
        /*0010*/ 	.word	index@($__internal_0_$__cuda_sm20_div_rn_f64_full)
        /*0014*/ 	.word	0x00000000


	//----- nvinfo : EIATTR_FRAME_SIZE
	.align		4
.L_45:
        /*0018*/ 	.byte	0x04, 0x11
        /*001a*/ 	.short	(.L_47 - .L_46)
	.align		4
.L_46:
        /*001c*/ 	.word	index@(_Z4initPdi)
        /*0020*/ 	.word	0x00000000


	//----- nvinfo : EIATTR_REGCOUNT
	.align		4
.L_47:
        /*0024*/ 	.byte	0x04, 0x2f
        /*0026*/ 	.short	(.L_49 - .L_48)
	.align		4
.L_48:
        /*0028*/ 	.word	index@(_Z7computePdS_i)
        /*002c*/ 	.word	0x00000010


	//----- nvinfo : EIATTR_FRAME_SIZE
	.align		4
.L_49:
        /*0030*/ 	.byte	0x04, 0x11
        /*0032*/ 	.short	(.L_51 - .L_50)
	.align		4
.L_50:
        /*0034*/ 	.word	index@(_Z7computePdS_i)
        /*0038*/ 	.word	0x00000000


	//----- nvinfo : EIATTR_REGCOUNT
	.align		4
.L_51:
        /*003c*/ 	.byte	0x04, 0x2f
        /*003e*/ 	.short	(.L_53 - .L_52)
	.align		4
.L_52:
        /*0040*/ 	.word	index@(_Z14loss_calculatePdS_S_)
        /*0044*/ 	.word	0x0000000e


	//----- nvinfo : EIATTR_FRAME_SIZE
	.align		4
.L_53:
        /*0048*/ 	.byte	0x04, 0x11
        /*004a*/ 	.short	(.L_55 - .L_54)
	.align		4
.L_54:
        /*004c*/ 	.word	index@(_Z14loss_calculatePdS_S_)
        /*0050*/ 	.word	0x00000000


	//----- nvinfo : EIATTR_REGCOUNT
	.align		4
.L_55:
        /*0054*/ 	.byte	0x04, 0x2f
        /*0056*/ 	.short	(.L_57 - .L_56)
	.align		4
.L_56:
        /*0058*/ 	.word	index@(_Z8printArrPdi)
        /*005c*/ 	.word	0x00000020


	//----- nvinfo : EIATTR_FRAME_SIZE
	.align		4
.L_57:
        /*0060*/ 	.byte	0x04, 0x11
        /*0062*/ 	.short	(.L_59 - .L_58)
	.align		4
.L_58:
        /*0064*/ 	.word	index@(_Z8printArrPdi)
        /*0068*/ 	.word	0x00000008


	//----- nvinfo : EIATTR_REGCOUNT
	.align		4
.L_59:
        /*006c*/ 	.byte	0x04, 0x2f
        /*006e*/ 	.short	(.L_61 - .L_60)
	.align		4
.L_60:
        /*0070*/ 	.word	index@(_ZN3cub18CUB_300001_SM_10006detail11EmptyKernelIvEEvv)
        /*0074*/ 	.word	0x00000004


	//----- nvinfo : EIATTR_FRAME_SIZE
	.align		4
.L_61:
        /*0078*/ 	.byte	0x04, 0x11
        /*007a*/ 	.short	(.L_63 - .L_62)
	.align		4
.L_62:
        /*007c*/ 	.word	index@(_ZN3cub18CUB_300001_SM_10006detail11EmptyKernelIvEEvv)
        /*0080*/ 	.word	0x00000000


	//----- nvinfo : EIATTR_REGCOUNT
	.align		4
.L_63:
        /*0084*/ 	.byte	0x04, 0x2f
        /*0086*/ 	.short	(.L_65 - .L_64)
	.align		4
.L_64:
        /*0088*/ 	.word	index@(_ZN3cub18CUB_300001_SM_10006detail6reduce28DeviceReduceSingleTileKernelINS2_10policy_hubIdjN4cuda3__47maximumIvEEE10Policy1000EPdSB_jS8_ddNS5_3std3__410__identityEEEvT0_T1_T2_T3_T4_T6_)
        /*008c*/ 	.word	0x0000002c


	//----- nvinfo : EIATTR_FRAME_SIZE
	.align		4
.L_65:
        /*0090*/ 	.byte	0x04, 0x11
        /*0092*/ 	.short	(.L_67 - .L_66)
	.align		4
.L_66:
        /*0094*/ 	.word	index@(_ZN3cub18CUB_300001_SM_10006detail6reduce28DeviceReduceSingleTileKernelINS2_10policy_hubIdjN4cuda3__47maximumIvEEE10Policy1000EPdSB_jS8_ddNS5_3std3__410__identityEEEvT0_T1_T2_T3_T4_T6_)
        /*0098*/ 	.word	0x00000000


	//----- nvinfo : EIATTR_REGCOUNT
	.align		4
.L_67:
        /*009c*/ 	.byte	0x04, 0x2f
        /*009e*/ 	.short	(.L_69 - .L_68)
	.align		4
.L_68:
        /*00a0*/ 	.word	index@(_ZN3cub18CUB_300001_SM_10006detail6reduce18DeviceReduceKernelINS2_10policy_hubIdjN4cuda3__47maximumIvEEE10Policy1000EPdjS8_dNS5_3std3__410__identityEEEvT0_PT3_T1_NS0_13GridEvenShareISI_EET2_T4_)
        /*00a4*/ 	.word	0x0000001c


	//----- nvinfo : EIATTR_FRAME_SIZE
	.align		4
.L_69:
        /*00a8*/ 	.byte	0x04, 0x11
        /*00aa*/ 	.short	(.L_71 - .L_70)
	.align		4
.L_70:
        /*00ac*/ 	.word	index@(_ZN3cub18CUB_300001_SM_10006detail6reduce18DeviceReduceKernelINS2_10policy_hubIdjN4cuda3__47maximumIvEEE10Policy1000EPdjS8_dNS5_3std3__410__identityEEEvT0_PT3_T1_NS0_13GridEvenShareISI_EET2_T4_)
        /*00b0*/ 	.word	0x00000000


	//----- nvinfo : EIATTR_REGCOUNT
	.align		4
.L_71:
        /*00b4*/ 	.byte	0x04, 0x2f
        /*00b6*/ 	.short	(.L_73 - .L_72)
	.align		4
.L_72:
        /*00b8*/ 	.word	index@(_ZN3cub18CUB_300001_SM_10006detail6reduce28DeviceReduceSingleTileKernelINS2_10policy_hubIdjN4cuda3__47maximumIvEEE10Policy1000EPdSB_iS8_ddNS5_3std3__410__identityEEEvT0_T1_T2_T3_T4_T6_)
        /*00bc*/ 	.word	0x00000030


	//----- nvinfo : EIATTR_FRAME_SIZE
	.align		4
.L_73:
        /*00c0*/ 	.byte	0x04, 0x11
        /*00c2*/ 	.short	(.L_75 - .L_74)
	.align		4
.L_74:
        /*00c4*/ 	.word	index@(_ZN3cub18CUB_300001_SM_10006detail6reduce28DeviceReduceSingleTileKernelINS2_10policy_hubIdjN4cuda3__47maximumIvEEE10Policy1000EPdSB_iS8_ddNS5_3std3__410__identityEEEvT0_T1_T2_T3_T4_T6_)
        /*00c8*/ 	.word	0x00000000


	//----- nvinfo : EIATTR_MIN_STACK_SIZE
	.align		4
.L_75:
        /*00cc*/ 	.byte	0x04, 0x12
        /*00ce*/ 	.short	(.L_77 - .L_76)
	.align		4
.L_76:
        /*00d0*/ 	.word	index@(_ZN3cub18CUB_300001_SM_10006detail6reduce28DeviceReduceSingleTileKernelINS2_10policy_hubIdjN4cuda3__47maximumIvEEE10Policy1000EPdSB_iS8_ddNS5_3std3__410__identityEEEvT0_T1_T2_T3_T4_T6_)
        /*00d4*/ 	.word	0x00000000


	//----- nvinfo : EIATTR_MIN_STACK_SIZE
	.align		4
.L_77:
        /*00d8*/ 	.byte	0x04, 0x12
        /*00da*/ 	.short	(.L_79 - .L_78)
	.align		4
.L_78:
        /*00dc*/ 	.word	index@(_ZN3cub18CUB_300001_SM_10006detail6reduce18DeviceReduceKernelINS2_10policy_hubIdjN4cuda3__47maximumIvEEE10Policy1000EPdjS8_dNS5_3std3__410__identityEEEvT0_PT3_T1_NS0_13GridEvenShareISI_EET2_T4_)
        /*00e0*/ 	.word	0x00000000


	//----- nvinfo : EIATTR_MIN_STACK_SIZE
	.align		4
.L_79:
        /*00e4*/ 	.byte	0x04, 0x12
        /*00e6*/ 	.short	(.L_81 - .L_80)
	.align		4
.L_80:
        /*00e8*/ 	.word	index@(_ZN3cub18CUB_300001_SM_10006detail6reduce28DeviceReduceSingleTileKernelINS2_10policy_hubIdjN4cuda3__47maximumIvEEE10Policy1000EPdSB_jS8_ddNS5_3std3__410__identityEEEvT0_T1_T2_T3_T4_T6_)
        /*00ec*/ 	.word	0x00000000


	//----- nvinfo : EIATTR_MIN_STACK_SIZE
	.align		4
.L_81:
        /*00f0*/ 	.byte	0x04, 0x12
        /*00f2*/ 	.short	(.L_83 - .L_82)
	.align		4
.L_82:
        /*00f4*/ 	.word	index@(_ZN3cub18CUB_300001_SM_10006detail11EmptyKernelIvEEvv)
        /*00f8*/ 	.word	0x00000000


	//----- nvinfo : EIATTR_MIN_STACK_SIZE
	.align		4
.L_83:
        /*00fc*/ 	.byte	0x04, 0x12
        /*00fe*/ 	.short	(.L_85 - .L_84)
	.align		4
.L_84:
        /*0100*/ 	.word	index@(_Z8printArrPdi)
        /*0104*/ 	.word	0x00000008


	//----- nvinfo : EIATTR_MIN_STACK_SIZE
	.align		4
.L_85:
        /*0108*/ 	.byte	0x04, 0x12
        /*010a*/ 	.short	(.L_87 - .L_86)
	.align		4
.L_86:
        /*010c*/ 	.word	index@(_Z14loss_calculatePdS_S_)
        /*0110*/ 	.word	0x00000000


	//----- nvinfo : EIATTR_MIN_STACK_SIZE
	.align		4
.L_87:
        /*0114*/ 	.byte	0x04, 0x12
        /*0116*/ 	.short	(.L_89 - .L_88)
	.align		4
.L_88:
        /*0118*/ 	.word	index@(_Z7computePdS_i)
        /*011c*/ 	.word	0x00000000


	//----- nvinfo : EIATTR_MIN_STACK_SIZE
	.align		4
.L_89:
        /*0120*/ 	.byte	0x04, 0x12
        /*0122*/ 	.short	(.L_91 - .L_90)
	.align		4
.L_90:
        /*0124*/ 	.word	index@(_Z4initPdi)
        /*0128*/ 	.word	0x00000000
.L_91:


//--------------------- .nv.compat                --------------------------
	.section	.nv.compat,"",@"SHT_CUDA_COMPAT_INFO"
	.align	4
        /*0000*/ 	.byte	0x02, 0x09, 0x00, 0x00, 0x02, 0x02, 0x01, 0x00, 0x02, 0x05, 0x05, 0x00, 0x03, 0x07, 0x01, 0x01
        /*0010*/ 	.byte	0x02, 0x03, 0x00, 0x00, 0x02, 0x06, 0x01, 0x00, 0x04, 0x0b, 0x08, 0x00, 0x01, 0x00, 0x00, 0x00
        /*0020*/ 	.byte	0x00, 0x00, 0x00, 0x00


//--------------------- .nv.info._ZN3cub18CUB_300001_SM_10006detail6reduce28DeviceReduceSingleTileKernelINS2_10policy_hubIdjN4cuda3__47maximumIvEEE10Policy1000EPdSB_iS8_ddNS5_3std3__410__identityEEEvT0_T1_T2_T3_T4_T6_ --------------------------
	.section	.nv.info._ZN3cub18CUB_300001_SM_10006detail6reduce28DeviceReduceSingleTileKernelINS2_10policy_hubIdjN4cuda3__47maximumIvEEE10Policy1000EPdSB_iS8_ddNS5_3std3__410__identityEEEvT0_T1_T2_T3_T4_T6_,"",@"SHT_CUDA_INFO"
	.sectionflags	@""
	.align	4


	//----- nvinfo : EIATTR_CUDA_API_VERSION
	.align		4
        /*0000*/ 	.byte	0x04, 0x37
        /*0002*/ 	.short	(.L_93 - .L_92)
.L_92:
        /*0004*/ 	.word	0x00000082


	//----- nvinfo : EIATTR_KPARAM_INFO
	.align		4
.L_93:
        /*0008*/ 	.byte	0x04, 0x17
        /*000a*/ 	.short	(.L_95 - .L_94)
.L_94:
        /*000c*/ 	.word	0x00000000
        /*0010*/ 	.short	0x0005
        /*0012*/ 	.short	0x0020
        /*0014*/ 	.byte	0x00, 0xf0, 0x05, 0x00


	//----- nvinfo : EIATTR_KPARAM_INFO
	.align		4
.L_95:
        /*0018*/ 	.byte	0x04, 0x17
        /*001a*/ 	.short	(.L_97 - .L_96)
.L_96:
        /*001c*/ 	.word	0x00000000
        /*0020*/ 	.short	0x0004
        /*0022*/ 	.short	0x0018
        /*0024*/ 	.byte	0x00, 0xf0, 0x21, 0x00


	//----- nvinfo : EIATTR_KPARAM_INFO
	.align		4
.L_97:
        /*0028*/ 	.byte	0x04, 0x17
        /*002a*/ 	.short	(.L_99 - .L_98)
.L_98:
        /*002c*/ 	.word	0x00000000
        /*0030*/ 	.short	0x0003
        /*0032*/ 	.short	0x0014
        /*0034*/ 	.byte	0x00, 0xf0, 0x05, 0x00


	//----- nvinfo : EIATTR_KPARAM_INFO
	.align		4
.L_99:
        /*0038*/ 	.byte	0x04, 0x17
        /*003a*/ 	.short	(.L_101 - .L_100)
.L_100:
        /*003c*/ 	.word	0x00000000
        /*0040*/ 	.short	0x0002
        /*0042*/ 	.short	0x0010
        /*0044*/ 	.byte	0x00, 0xf0, 0x11, 0x00


	//----- nvinfo : EIATTR_KPARAM_INFO
	.align		4
.L_101:
        /*0048*/ 	.byte	0x04, 0x17
        /*004a*/ 	.short	(.L_103 - .L_102)
.L_102:
        /*004c*/ 	.word	0x00000000
        /*0050*/ 	.short	0x0001
        /*0052*/ 	.short	0x0008
        /*0054*/ 	.byte	0x00, 0xf5, 0x21, 0x00


	//----- nvinfo : EIATTR_KPARAM_INFO
	.align		4
.L_103:
        /*0058*/ 	.byte	0x04, 0x17
        /*005a*/ 	.short	(.L_105 - .L_104)
.L_104:
        /*005c*/ 	.word	0x00000000
        /*0060*/ 	.short	0x0000
        /*0062*/ 	.short	0x0000
        /*0064*/ 	.byte	0x00, 0xf5, 0x21, 0x00


	//----- nvinfo : EIATTR_SPARSE_MMA_MASK
	.align		4
.L_105:
        /*0068*/ 	.byte	0x03, 0x50
        /*006a*/ 	.short	0x0000


	//----- nvinfo : EIATTR_MAXREG_COUNT
	.align		4
        /*006c*/ 	.byte	0x03, 0x1b
        /*006e*/ 	.short	0x00ff


	//----- nvinfo : EIATTR_NUM_BARRIERS
	.align		4
        /*0070*/ 	.byte	0x02, 0x4c
        /*0072*/ 	.byte	0x01
	.zero		1


	//----- nvinfo : EIATTR_MERCURY_ISA_VERSION
	.align		4
        /*0074*/ 	.byte	0x03, 0x5f
        /*0076*/ 	.short	0x0101


	//----- nvinfo : EIATTR_COOP_GROUP_MASK_REGIDS
	.align		4
        /*0078*/ 	.byte	0x04, 0x29
        /*007a*/ 	.short	(.L_107 - .L_106)


	//   ....[0]....
.L_106:
        /*007c*/ 	.word	0xffffffff


	//   ....[1]....
        /*0080*/ 	.word	0xffffffff


	//   ....[2]....
        /*0084*/ 	.word	0xffffffff


	//   ....[3]....
        /*0088*/ 	.word	0xffffffff


	//   ....[4]....
        /*008c*/ 	.word	0xffffffff


	//   ....[5]....
        /*0090*/ 	.word	0xffffffff


	//   ....[6]....
        /*0094*/ 	.word	0xffffffff


	//   ....[7]....
        /*0098*/ 	.word	0xffffffff


	//   ....[8]....
        /*009c*/ 	.word	0xffffffff


	//   ....[9]....
        /*00a0*/ 	.word	0xffffffff


	//   ....[10]....
        /*00a4*/ 	.word	0xffffffff


	//   ....[11]....
        /*00a8*/ 	.word	0xffffffff


	//   ....[12]....
        /*00ac*/ 	.word	0xffffffff


	//   ....[13]....
        /*00b0*/ 	.word	0xffffffff


	//   ....[14]....
        /*00b4*/ 	.word	0xffffffff


	//   ....[15]....
        /*00b8*/ 	.word	0xffffffff


	//   ....[16]....
        /*00bc*/ 	.word	0xffffffff


	//   ....[17]....
        /*00c0*/ 	.word	0xffffffff


	//   ....[18]....
        /*00c4*/ 	.word	0xffffffff


	//   ....[19]....
        /*00c8*/ 	.word	0xffffffff


	//   ....[20]....
        /*00cc*/ 	.word	0xffffffff


	//   ....[21]....
        /*00d0*/ 	.word	0xffffffff


	//   ....[22]....
        /*00d4*/ 	.word	0xffffffff


	//   ....[23]....
        /*00d8*/ 	.word	0xffffffff


	//   ....[24]....
        /*00dc*/ 	.word	0xffffffff


	//   ....[25]....
        /*00e0*/ 	.word	0xffffffff


	//   ....[26]....
        /*00e4*/ 	.word	0xffffffff


	//   ....[27]....
        /*00e8*/ 	.word	0xffffffff


	//   ....[28]....
        /*00ec*/ 	.word	0xffffffff


	//   ....[29]....
        /*00f0*/ 	.word	0xffffffff


	//   ....[30]....
        /*00f4*/ 	.word	0xffffffff


	//   ....[31]....
        /*00f8*/ 	.word	0xffffffff


	//   ....[32]....
        /*00fc*/ 	.word	0xffffffff


	//   ....[33]....
        /*0100*/ 	.word	0xffffffff


	//   ....[34]....
        /*0104*/ 	.word	0xffffffff


	//   ....[35]....
        /*0108*/ 	.word	0xffffffff


	//   ....[36]....
        /*010c*/ 	.word	0xffffffff


	//   ....[37]....
        /*0110*/ 	.word	0xffffffff


	//   ....[38]....
        /*0114*/ 	.word	0xffffffff


	//   ....[39]....
        /*0118*/ 	.word	0xffffffff


	//   ....[40]....
        /*011c*/ 	.word	0xffffffff


	//   ....[41]....
        /*0120*/ 	.word	0xffffffff


	//   ....[42]....
        /*0124*/ 	.word	0xffffffff


	//   ....[43]....
        /*0128*/ 	.word	0xffffffff


	//   ....[44]....
        /*012c*/ 	.word	0xffffffff


	//   ....[45]....
        /*0130*/ 	.word	0xffffffff


	//   ....[46]....
        /*0134*/ 	.word	0xffffffff


	//   ....[47]....
        /*0138*/ 	.word	0xffffffff


	//   ....[48]....
        /*013c*/ 	.word	0xffffffff


	//   ....[49]....
        /*0140*/ 	.word	0xffffffff


	//   ....[50]....
        /*0144*/ 	.word	0xffffffff


	//   ....[51]....
        /*0148*/ 	.word	0xffffffff


	//   ....[52]....
        /*014c*/ 	.word	0xffffffff


	//   ....[53]....
        /*0150*/ 	.word	0xffffffff


	//   ....[54]....
        /*0154*/ 	.word	0xffffffff


	//   ....[55]....
        /*0158*/ 	.word	0xffffffff


	//   ....[56]....
        /*015c*/ 	.word	0xffffffff


	//   ....[57]....
        /*0160*/ 	.word	0xffffffff


	//   ....[58]....
        /*0164*/ 	.word	0xffffffff


	//   ....[59]....
        /*0168*/ 	.word	0xffffffff


	//----- nvinfo : EIATTR_COOP_GROUP_INSTR_OFFSETS
	.align		4
.L_107:
        /*016c*/ 	.byte	0x04, 0x28
        /*016e*/ 	.short	(.L_109 - .L_108)


	//   ....[0]....
.L_108:
        /*0170*/ 	.word	0x00000d30


	//   ....[1]....
        /*0174*/ 	.word	0x00000d40


	//   ....[2]....
        /*0178*/ 	.word	0x00000dd0


	//   ....[3]....
        /*017c*/ 	.word	0x00000e10


	//   ....[4]....
        /*0180*/ 	.word	0x00000e80


	//   ....[5]....
        /*0184*/ 	.word	0x00000ea0


	//   ....[6]....
        /*0188*/ 	.word	0x00000ef0


	//   ....[7]....
        /*018c*/ 	.word	0x00000f10


	//   ....[8]....
        /*0190*/ 	.word	0x00000f60


	//   ....[9]....
        /*0194*/ 	.word	0x00000f80


	//   ....[10]....
        /*0198*/ 	.word	0x00001280


	//   ....[11]....
        /*019c*/ 	.word	0x00001290


	//   ....[12]....
        /*01a0*/ 	.word	0x00001320


	//   ....[13]....
        /*01a4*/ 	.word	0x00001350


	//   ....[14]....
        /*01a8*/ 	.word	0x000013b0


	//   ....[15]....
        /*01ac*/ 	.word	0x000013e0


	//   ....[16]....
        /*01b0*/ 	.word	0x00001440


	//   ....[17]....
        /*01b4*/ 	.word	0x00001480


	//   ....[18]....
        /*01b8*/ 	.word	0x000014f0


	//   ....[19]....
        /*01bc*/ 	.word	0x00001530


	//   ....[20]....
        /*01c0*/ 	.word	0x00002960


	//   ....[21]....
        /*01c4*/ 	.word	0x00002970


	//   ....[22]....
        /*01c8*/ 	.word	0x00002a00


	//   ....[23]....
        /*01cc*/ 	.word	0x00002a30


	//   ....[24]....
        /*01d0*/ 	.word	0x00002aa0


	//   ....[25]....
        /*01d4*/ 	.word	0x00002ac0


	//   ....[26]....
        /*01d8*/ 	.word	0x00002b20


	//   ....[27]....
        /*01dc*/ 	.word	0x00002b30


	//   ....[28]....
        /*01e0*/ 	.word	0x00002b80


	//   ....[29]....
        /*01e4*/ 	.word	0x00002b90


	//   ....[30]....
        /*01e8*/ 	.word	0x00003a20


	//   ....[31]....
        /*01ec*/ 	.word	0x00003a30


	//   ....[32]....
        /*01f0*/ 	.word	0x00003ac0


	//   ....[33]....
        /*01f4*/ 	.word	0x00003b00


	//   ....[34]....
        /*01f8*/ 	.word	0x00003b80


	//   ....[35]....
        /*01fc*/ 	.word	0x00003bc0


	//   ....[36]....
        /*0200*/ 	.word	0x00003c20


	//   ....[37]....
        /*0204*/ 	.word	0x00003c50


	//   ....[38]....
        /*0208*/ 	.word	0x00003ca0


	//   ....[39]....
        /*020c*/ 	.word	0x00003cd0


	//   ....[40]....
        /*0210*/ 	.word	0x00003fb0


	//   ....[41]....
        /*0214*/ 	.word	0x00003fc0


	//   ....[42]....
        /*0218*/ 	.word	0x00004050


	//   ....[43]....
        /*021c*/ 	.word	0x00004080


	//   ....[44]....
        /*0220*/ 	.word	0x000040d0


	//   ....[45]....
        /*0224*/ 	.word	0x00004100


	//   ....[46]....
        /*0228*/ 	.word	0x00004170


	//   ....[47]....
        /*022c*/ 	.word	0x000041b0


	//   ....[48]....
        /*0230*/ 	.word	0x00004220


	//   ....[49]....
        /*0234*/ 	.word	0x00004250


	//   ....[50]....
        /*0238*/ 	.word	0x00005700


	//   ....[51]....
        /*023c*/ 	.word	0x00005710


	//   ....[52]....
        /*0240*/ 	.word	0x000057a0


	//   ....[53]....
        /*0244*/ 	.word	0x000057e0


	//   ....[54]....
        /*0248*/ 	.word	0x00005860


	//   ....[55]....
        /*024c*/ 	.word	0x000058a0


	//   ....[56]....
        /*0250*/ 	.word	0x00005900


	//   ....[57]....
        /*0254*/ 	.word	0x00005930


	//   ....[58]....
        /*0258*/ 	.word	0x00005980


	//   ....[59]....
        /*025c*/ 	.word	0x000059b0


	//----- nvinfo : EIATTR_VRC_CTA_INIT_COUNT
	.align		4
.L_109:
        /*0260*/ 	.byte	0x02, 0x4a
	.zero		1
	.zero		1


	//----- nvinfo : EIATTR_EXIT_INSTR_OFFSETS
	.align		4
        /*0264*/ 	.byte	0x04, 0x1c
        /*0266*/ 	.short	(.L_111 - .L_110)


	//   ....[0]....
.L_110:
        /*0268*/ 	.word	0x00000080


	//   ....[1]....
        /*026c*/ 	.word	0x000000c0


	//   ....[2]....
        /*0270*/ 	.word	0x00005c20


	//   ....[3]....
        /*0274*/ 	.word	0x00005ca0


	//----- nvinfo : EIATTR_MAX_THREADS
	.align		4
.L_111:
        /*0278*/ 	.byte	0x04, 0x05
        /*027a*/ 	.short	(.L_113 - .L_112)
.L_112:
        /*027c*/ 	.word	0x00000100
        /*0280*/ 	.word	0x00000001
        /*0284*/ 	.word	0x00000001


	//----- nvinfo : EIATTR_CRS_STACK_SIZE
	.align		4
.L_113:
        /*0288*/ 	.byte	0x04, 0x1e
        /*028a*/ 	.short	(.L_115 - .L_114)
.L_114:
        /*028c*/ 	.word	0x00000000


	//----- nvinfo : EIATTR_CBANK_PARAM_SIZE
	.align		4
.L_115:
        /*0290*/ 	.byte	0x03, 0x19
        /*0292*/ 	.short	0x0021


	//----- nvinfo : EIATTR_PARAM_CBANK
	.align		4
        /*0294*/ 	.byte	0x04, 0x0a
        /*0296*/ 	.short	(.L_117 - .L_116)
	.align		4
.L_116:
        /*0298*/ 	.word	index@(.nv.constant0._ZN3cub18CUB_300001_SM_10006detail6reduce28DeviceReduceSingleTileKernelINS2_10policy_hubIdjN4cuda3__47maximumIvEEE10Policy1000EPdSB_iS8_ddNS5_3std3__410__identityEEEvT0_T1_T2_T3_T4_T6_)
        /*029c*/ 	.short	0x0380
        /*029e*/ 	.short	0x0021


	//----- nvinfo : EIATTR_SW_WAR
	.align		4
.L_117:
        /*02a0*/ 	.byte	0x04, 0x36
        /*02a2*/ 	.short	(.L_119 - .L_118)
.L_118:
        /*02a4*/ 	.word	0x00000008
.L_119:


//--------------------- .nv.info._ZN3cub18CUB_300001_SM_10006detail6reduce18DeviceReduceKernelINS2_10policy_hubIdjN4cuda3__47maximumIvEEE10Policy1000EPdjS8_dNS5_3std3__410__identityEEEvT0_PT3_T1_NS0_13GridEvenShareISI_EET2_T4_ --------------------------
	.section	.nv.info._ZN3cub18CUB_300001_SM_10006detail6reduce18DeviceReduceKernelINS2_10policy_hubIdjN4cuda3__47maximumIvEEE10Policy1000EPdjS8_dNS5_3std3__410__identityEEEvT0_PT3_T1_NS0_13GridEvenShareISI_EET2_T4_,"",@"SHT_CUDA_INFO"
	.sectionflags	@""
	.align	4


	//----- nvinfo : EIATTR_CUDA_API_VERSION
	.align		4
        /*0000*/ 	.byte	0x04, 0x37
        /*0002*/ 	.short	(.L_121 - .L_120)
.L_120:
        /*0004*/ 	.word	0x00000082


	//----- nvinfo : EIATTR_KPARAM_INFO
	.align		4
.L_121:
        /*0008*/ 	.byte	0x04, 0x17
        /*000a*/ 	.short	(.L_123 - .L_122)
.L_122:
        /*000c*/ 	.word	0x00000000
        /*0010*/ 	.short	0x0005
        /*0012*/ 	.short	0x003d
        /*0014*/ 	.byte	0x00, 0xf0, 0x05, 0x00


	//----- nvinfo : EIATTR_KPARAM_INFO
	.align		4
.L_123:
        /*0018*/ 	.byte	0x04, 0x17
        /*001a*/ 	.short	(.L_125 - .L_124)
.L_124:
        /*001c*/ 	.word	0x00000000
        /*0020*/ 	.short	0x0004
        /*0022*/ 	.short	0x003c
        /*0024*/ 	.byte	0x00, 0xf0, 0x05, 0x00


	//----- nvinfo : EIATTR_KPARAM_INFO
	.align		4
.L_125:
        /*0028*/ 	.byte	0x04, 0x17
        /*002a*/ 	.short	(.L_127 - .L_126)
.L_126:
        /*002c*/ 	.word	0x00000000
        /*0030*/ 	.short	0x0003
        /*0032*/ 	.short	0x0014
        /*0034*/ 	.byte	0x00, 0xf0, 0xa1, 0x00


	//----- nvinfo : EIATTR_KPARAM_INFO
	.align		4
.L_127:
        /*0038*/ 	.byte	0x04, 0x17
        /*003a*/ 	.short	(.L_129 - .L_128)
.L_128:
        /*003c*/ 	.word	0x00000000
        /*0040*/ 	.short	0x0002
        /*0042*/ 	.short	0x0010
        /*0044*/ 	.byte	0x00, 0xf0, 0x11, 0x00


	//----- nvinfo : EIATTR_KPARAM_INFO
	.align		4
.L_129:
        /*0048*/ 	.byte	0x04, 0x17
        /*004a*/ 	.short	(.L_131 - .L_130)
.L_130:
        /*004c*/ 	.word	0x00000000
        /*0050*/ 	.short	0x0001
        /*0052*/ 	.short	0x0008
        /*0054*/ 	.byte	0x00, 0xf5, 0x21, 0x00


	//----- nvinfo : EIATTR_KPARAM_INFO
	.align		4
.L_131:
        /*0058*/ 	.byte	0x04, 0x17
        /*005a*/ 	.short	(.L_133 - .L_132)
.L_132:
        /*005c*/ 	.word	0x00000000
        /*0060*/ 	.short	0x0000
        /*0062*/ 	.short	0x0000
        /*0064*/ 	.byte	0x00, 0xf5, 0x21, 0x00


	//----- nvinfo : EIATTR_SPARSE_MMA_MASK
	.align		4
.L_133:
        /*0068*/ 	.byte	0x03, 0x50
        /*006a*/ 	.short	0x0000


	//----- nvinfo : EIATTR_MAXREG_COUNT
	.align		4
        /*006c*/ 	.byte	0x03, 0x1b
        /*006e*/ 	.short	0x00ff


	//----- nvinfo : EIATTR_NUM_BARRIERS
	.align		4
        /*0070*/ 	.byte	0x02, 0x4c
        /*0072*/ 	.byte	0x01
	.zero		1


	//----- nvinfo : EIATTR_MERCURY_ISA_VERSION
	.align		4
        /*0074*/ 	.byte	0x03, 0x5f
        /*0076*/ 	.short	0x0101


	//----- nvinfo : EIATTR_COOP_GROUP_MASK_REGIDS
	.align		4
        /*0078*/ 	.byte	0x04, 0x29
        /*007a*/ 	.short	(.L_135 - .L_134)


	//   ....[0]....
.L_134:
        /*007c*/ 	.word	0xffffffff


	//   ....[1]....
        /*0080*/ 	.word	0xffffffff


	//   ....[2]....
        /*0084*/ 	.word	0xffffffff


	//   ....[3]....
        /*0088*/ 	.word	0xffffffff


	//   ....[4]....
        /*008c*/ 	.word	0xffffffff


	//   ....[5]....
        /*0090*/ 	.word	0xffffffff


	//   ....[6]....
        /*0094*/ 	.word	0xffffffff


	//   ....[7]....
        /*0098*/ 	.word	0xffffffff


	//   ....[8]....
        /*009c*/ 	.word	0xffffffff


	//   ....[9]....
        /*00a0*/ 	.word	0xffffffff


	//   ....[10]....
        /*00a4*/ 	.word	0xffffffff


	//   ....[11]....
        /*00a8*/ 	.word	0xffffffff


	//   ....[12]....
        /*00ac*/ 	.word	0xffffffff


	//   ....[13]....
        /*00b0*/ 	.word	0xffffffff


	//   ....[14]....
        /*00b4*/ 	.word	0xffffffff


	//   ....[15]....
        /*00b8*/ 	.word	0xffffffff


	//   ....[16]....
        /*00bc*/ 	.word	0xffffffff


	//   ....[17]....
        /*00c0*/ 	.word	0xffffffff


	//   ....[18]....
        /*00c4*/ 	.word	0xffffffff


	//   ....[19]....
        /*00c8*/ 	.word	0xffffffff


	//   ....[20]....
        /*00cc*/ 	.word	0xffffffff


	//   ....[21]....
        /*00d0*/ 	.word	0xffffffff


	//   ....[22]....
        /*00d4*/ 	.word	0xffffffff


	//   ....[23]....
        /*00d8*/ 	.word	0xffffffff


	//   ....[24]....
        /*00dc*/ 	.word	0xffffffff


	//   ....[25]....
        /*00e0*/ 	.word	0xffffffff


	//   ....[26]....
        /*00e4*/ 	.word	0xffffffff


	//   ....[27]....
        /*00e8*/ 	.word	0xffffffff


	//   ....[28]....
        /*00ec*/ 	.word	0xffffffff


	//   ....[29]....
        /*00f0*/ 	.word	0xffffffff


	//   ....[30]....
        /*00f4*/ 	.word	0xffffffff


	//   ....[31]....
        /*00f8*/ 	.word	0xffffffff


	//   ....[32]....
        /*00fc*/ 	.word	0xffffffff


	//   ....[33]....
        /*0100*/ 	.word	0xffffffff


	//   ....[34]....
        /*0104*/ 	.word	0xffffffff


	//   ....[35]....
        /*0108*/ 	.word	0xffffffff


	//   ....[36]....
        /*010c*/ 	.word	0xffffffff


	//   ....[37]....
        /*0110*/ 	.word	0xffffffff


	//   ....[38]....
        /*0114*/ 	.word	0xffffffff


	//   ....[39]....
        /*0118*/ 	.word	0xffffffff


	//   ....[40]....
        /*011c*/ 	.word	0xffffffff


	//   ....[41]....
        /*0120*/ 	.word	0xffffffff


	//   ....[42]....
        /*0124*/ 	.word	0xffffffff


	//   ....[43]....
        /*0128*/ 	.word	0xffffffff


	//   ....[44]....
        /*012c*/ 	.word	0xffffffff


	//   ....[45]....
        /*0130*/ 	.word	0xffffffff


	//   ....[46]....
        /*0134*/ 	.word	0xffffffff


	//   ....[47]....
        /*0138*/ 	.word	0xffffffff


	//   ....[48]....
        /*013c*/ 	.word	0xffffffff


	//   ....[49]....
        /*0140*/ 	.word	0xffffffff


	//   ....[50]....
        /*0144*/ 	.word	0xffffffff


	//   ....[51]....
        /*0148*/ 	.word	0xffffffff


	//   ....[52]....
        /*014c*/ 	.word	0xffffffff


	//   ....[53]....
        /*0150*/ 	.word	0xffffffff


	//   ....[54]....
        /*0154*/ 	.word	0xffffffff


	//   ....[55]....
        /*0158*/ 	.word	0xffffffff


	//   ....[56]....
        /*015c*/ 	.word	0xffffffff


	//   ....[57]....
        /*0160*/ 	.word	0xffffffff


	//   ....[58]....
        /*0164*/ 	.word	0xffffffff


	//   ....[59]....
        /*0168*/ 	.word	0xffffffff


	//----- nvinfo : EIATTR_COOP_GROUP_INSTR_OFFSETS
	.align		4
.L_135:
        /*016c*/ 	.byte	0x04, 0x28
        /*016e*/ 	.short	(.L_137 - .L_136)


	//   ....[0]....
.L_136:
        /*0170*/ 	.word	0x000005c0


	//   ....[1]....
        /*0174*/ 	.word	0x000005d0


	//   ....[2]....
        /*0178*/ 	.word	0x00000660


	//   ....[3]....
        /*017c*/ 	.word	0x00000670


	//   ....[4]....
        /*0180*/ 	.word	0x000006d0


	//   ....[5]....
        /*0184*/ 	.word	0x00000700


	//   ....[6]....
        /*0188*/ 	.word	0x00000780


	//   ....[7]....
        /*018c*/ 	.word	0x00000790


	//   ....[8]....
        /*0190*/ 	.word	0x000007e0


	//   ....[9]....
        /*0194*/ 	.word	0x000007f0


	//   ....[10]....
        /*0198*/ 	.word	0x00000ad0


	//   ....[11]....
        /*019c*/ 	.word	0x00000ae0


	//   ....[12]....
        /*01a0*/ 	.word	0x00000b70


	//   ....[13]....
        /*01a4*/ 	.word	0x00000b90


	//   ....[14]....
        /*01a8*/ 	.word	0x00000bf0


	//   ....[15]....
        /*01ac*/ 	.word	0x00000c10


	//   ....[16]....
        /*01b0*/ 	.word	0x00000c70


	//   ....[17]....
        /*01b4*/ 	.word	0x00000ca0


	//   ....[18]....
        /*01b8*/ 	.word	0x00000d20


	//   ....[19]....
        /*01bc*/ 	.word	0x00000d40


	//   ....[20]....
        /*01c0*/ 	.word	0x00001b60


	//   ....[21]....
        /*01c4*/ 	.word	0x00001b70


	//   ....[22]....
        /*01c8*/ 	.word	0x00001c00


	//   ....[23]....
        /*01cc*/ 	.word	0x00001c30


	//   ....[24]....
        /*01d0*/ 	.word	0x00001ca0


	//   ....[25]....
        /*01d4*/ 	.word	0x00001cc0


	//   ....[26]....
        /*01d8*/ 	.word	0x00001d20


	//   ....[27]....
        /*01dc*/ 	.word	0x00001d30


	//   ....[28]....
        /*01e0*/ 	.word	0x00001d80


	//   ....[29]....
        /*01e4*/ 	.word	0x00001d90


	//   ....[30]....
        /*01e8*/ 	.word	0x00002530


	//   ....[31]....
        /*01ec*/ 	.word	0x00002540


	//   ....[32]....
        /*01f0*/ 	.word	0x000025d0


	//   ....[33]....
        /*01f4*/ 	.word	0x000025e0


	//   ....[34]....
        /*01f8*/ 	.word	0x00002640


	//   ....[35]....
        /*01fc*/ 	.word	0x00002670


	//   ....[36]....
        /*0200*/ 	.word	0x000026f0


	//   ....[37]....
        /*0204*/ 	.word	0x00002700


	//   ....[38]....
        /*0208*/ 	.word	0x00002750


	//   ....[39]....
        /*020c*/ 	.word	0x00002760


	//   ....[40]....
        /*0210*/ 	.word	0x00002a60


	//   ....[41]....
        /*0214*/ 	.word	0x00002a70


	//   ....[42]....
        /*0218*/ 	.word	0x00002b00


	//   ....[43]....
        /*021c*/ 	.word	0x00002b20


	//   ....[44]....
        /*0220*/ 	.word	0x00002b80


	//   ....[45]....
        /*0224*/ 	.word	0x00002ba0


	//   ....[46]....
        /*0228*/ 	.word	0x00002c00


	//   ....[47]....
        /*022c*/ 	.word	0x00002c40


	//   ....[48]....
        /*0230*/ 	.word	0x00002cc0


	//   ....[49]....
        /*0234*/ 	.word	0x00002ce0


	//   ....[50]....
        /*0238*/ 	.word	0x00003b40


	//   ....[51]....
        /*023c*/ 	.word	0x00003b50


	//   ....[52]....
        /*0240*/ 	.word	0x00003be0


	//   ....[53]....
        /*0244*/ 	.word	0x00003bf0


	//   ....[54]....
        /*0248*/ 	.word	0x00003c50


	//   ....[55]....
        /*024c*/ 	.word	0x00003c80


	//   ....[56]....
        /*0250*/ 	.word	0x00003d00


	//   ....[57]....
        /*0254*/ 	.word	0x00003d10


	//   ....[58]....
        /*0258*/ 	.word	0x00003d60


	//   ....[59]....
        /*025c*/ 	.word	0x00003d70


	//----- nvinfo : EIATTR_VRC_CTA_INIT_COUNT
	.align		4
.L_137:
        /*0260*/ 	.byte	0x02, 0x4a
	.zero		1
	.zero		1


	//----- nvinfo : EIATTR_EXIT_INSTR_OFFSETS
	.align		4
        /*0264*/ 	.byte	0x04, 0x1c
        /*0266*/ 	.short	(.L_139 - .L_138)


	//   ....[0]....
.L_138:
        /*0268*/ 	.word	0x00003fe0


	//   ....[1]....
        /*026c*/ 	.word	0x00004040


	//----- nvinfo : EIATTR_MAX_THREADS
	.align		4
.L_139:
        /*0270*/ 	.byte	0x04, 0x05
        /*0272*/ 	.short	(.L_141 - .L_140)
.L_140:
        /*0274*/ 	.word	0x00000100
        /*0278*/ 	.word	0x00000001
        /*027c*/ 	.word	0x00000001


	//----- nvinfo : EIATTR_CRS_STACK_SIZE
	.align		4
.L_141:
        /*0280*/ 	.byte	0x04, 0x1e
        /*0282*/ 	.short	(.L_143 - .L_142)
.L_142:
        /*0284*/ 	.word	0x00000000


	//----- nvinfo : EIATTR_CBANK_PARAM_SIZE
	.align		4
.L_143:
        /*0288*/ 	.byte	0x03, 0x19
        /*028a*/ 	.short	0x003e


	//----- nvinfo : EIATTR_PARAM_CBANK
	.align		4
        /*028c*/ 	.byte	0x04, 0x0a
        /*028e*/ 	.short	(.L_145 - .L_144)
	.align		4
.L_144:
        /*0290*/ 	.word	index@(.nv.constant0._ZN3cub18CUB_300001_SM_10006detail6reduce18DeviceReduceKernelINS2_10policy_hubIdjN4cuda3__47maximumIvEEE10Policy1000EPdjS8_dNS5_3std3__410__identityEEEvT0_PT3_T1_NS0_13GridEvenShareISI_EET2_T4_)
        /*0294*/ 	.short	0x0380
        /*0296*/ 	.short	0x003e


	//----- nvinfo : EIATTR_SW_WAR
	.align		4
.L_145:
        /*0298*/ 	.byte	0x04, 0x36
        /*029a*/ 	.short	(.L_147 - .L_146)
.L_146:
        /*029c*/ 	.word	0x00000008
.L_147:


//--------------------- .nv.info._ZN3cub18CUB_300001_SM_10006detail6reduce28DeviceReduceSingleTileKernelINS2_10policy_hubIdjN4cuda3__47maximumIvEEE10Policy1000EPdSB_jS8_ddNS5_3std3__410__identityEEEvT0_T1_T2_T3_T4_T6_ --------------------------
	.section	.nv.info._ZN3cub18CUB_300001_SM_10006detail6reduce28DeviceReduceSingleTileKernelINS2_10policy_hubIdjN4cuda3__47maximumIvEEE10Policy1000EPdSB_jS8_ddNS5_3std3__410__identityEEEvT0_T1_T2_T3_T4_T6_,"",@"SHT_CUDA_INFO"
	.sectionflags	@""
	.align	4


	//----- nvinfo : EIATTR_CUDA_API_VERSION
	.align		4
        /*0000*/ 	.byte	0x04, 0x37
        /*0002*/ 	.short	(.L_149 - .L_148)
.L_148:
        /*0004*/ 	.word	0x00000082


	//----- nvinfo : EIATTR_KPARAM_INFO
	.align		4
.L_149:
        /*0008*/ 	.byte	0x04, 0x17
        /*000a*/ 	.short	(.L_151 - .L_150)
.L_150:
        /*000c*/ 	.word	0x00000000
        /*0010*/ 	.short	0x0005
        /*0012*/ 	.short	0x0020
        /*0014*/ 	.byte	0x00, 0xf0, 0x05, 0x00


	//----- nvinfo : EIATTR_KPARAM_INFO
	.align		4
.L_151:
        /*0018*/ 	.byte	0x04, 0x17
        /*001a*/ 	.short	(.L_153 - .L_152)
.L_152:
        /*001c*/ 	.word	0x00000000
        /*0020*/ 	.short	0x0004
        /*0022*/ 	.short	0x0018
        /*0024*/ 	.byte	0x00, 0xf0, 0x21, 0x00


	//----- nvinfo : EIATTR_KPARAM_INFO
	.align		4
.L_153:
        /*0028*/ 	.byte	0x04, 0x17
        /*002a*/ 	.short	(.L_155 - .L_154)
.L_154:
        /*002c*/ 	.word	0x00000000
        /*0030*/ 	.short	0x0003
        /*0032*/ 	.short	0x0014
        /*0034*/ 	.byte	0x00, 0xf0, 0x05, 0x00


	//----- nvinfo : EIATTR_KPARAM_INFO
	.align		4
.L_155:
        /*0038*/ 	.byte	0x04, 0x17
        /*003a*/ 	.short	(.L_157 - .L_156)
.L_156:
        /*003c*/ 	.word	0x00000000
        /*0040*/ 	.short	0x0002
        /*0042*/ 	.short	0x0010
        /*0044*/ 	.byte	0x00, 0xf0, 0x11, 0x00


	//----- nvinfo : EIATTR_KPARAM_INFO
	.align		4
.L_157:
        /*0048*/ 	.byte	0x04, 0x17
        /*004a*/ 	.short	(.L_159 - .L_158)
.L_158:
        /*004c*/ 	.word	0x00000000
        /*0050*/ 	.short	0x0001
        /*0052*/ 	.short	0x0008
        /*0054*/ 	.byte	0x00, 0xf5, 0x21, 0x00


	//----- nvinfo : EIATTR_KPARAM_INFO
	.align		4
.L_159:
        /*0058*/ 	.byte	0x04, 0x17
        /*005a*/ 	.short	(.L_161 - .L_160)
.L_160:
        /*005c*/ 	.word	0x00000000
        /*0060*/ 	.short	0x0000
        /*0062*/ 	.short	0x0000
        /*0064*/ 	.byte	0x00, 0xf5, 0x21, 0x00


	//----- nvinfo : EIATTR_SPARSE_MMA_MASK
	.align		4
.L_161:
        /*0068*/ 	.byte	0x03, 0x50
        /*006a*/ 	.short	0x0000


	//----- nvinfo : EIATTR_MAXREG_COUNT
	.align		4
        /*006c*/ 	.byte	0x03, 0x1b
        /*006e*/ 	.short	0x00ff


	//----- nvinfo : EIATTR_NUM_BARRIERS
	.align		4
        /*0070*/ 	.byte	0x02, 0x4c
        /*0072*/ 	.byte	0x01
	.zero		1


	//----- nvinfo : EIATTR_MERCURY_ISA_VERSION
	.align		4
        /*0074*/ 	.byte	0x03, 0x5f
        /*0076*/ 	.short	0x0101


	//----- nvinfo : EIATTR_COOP_GROUP_MASK_REGIDS
	.align		4
        /*0078*/ 	.byte	0x04, 0x29
        /*007a*/ 	.short	(.L_163 - .L_162)


	//   ....[0]....
.L_162:
        /*007c*/ 	.word	0xffffffff


	//   ....[1]....
        /*0080*/ 	.word	0xffffffff


	//   ....[2]....
        /*0084*/ 	.word	0xffffffff


	//   ....[3]....
        /*0088*/ 	.word	0xffffffff


	//   ....[4]....
        /*008c*/ 	.word	0xffffffff


	//   ....[5]....
        /*0090*/ 	.word	0xffffffff


	//   ....[6]....
        /*0094*/ 	.word	0xffffffff


	//   ....[7]....
        /*0098*/ 	.word	0xffffffff


	//   ....[8]....
        /*009c*/ 	.word	0xffffffff


	//   ....[9]....
        /*00a0*/ 	.word	0xffffffff


	//   ....[10]....
        /*00a4*/ 	.word	0xffffffff


	//   ....[11]....
        /*00a8*/ 	.word	0xffffffff


	//   ....[12]....
        /*00ac*/ 	.word	0xffffffff


	//   ....[13]....
        /*00b0*/ 	.word	0xffffffff


	//   ....[14]....
        /*00b4*/ 	.word	0xffffffff


	//   ....[15]....
        /*00b8*/ 	.word	0xffffffff


	//   ....[16]....
        /*00bc*/ 	.word	0xffffffff


	//   ....[17]....
        /*00c0*/ 	.word	0xffffffff


	//   ....[18]....
        /*00c4*/ 	.word	0xffffffff


	//   ....[19]....
        /*00c8*/ 	.word	0xffffffff


	//   ....[20]....
        /*00cc*/ 	.word	0xffffffff


	//   ....[21]....
        /*00d0*/ 	.word	0xffffffff


	//   ....[22]....
        /*00d4*/ 	.word	0xffffffff


	//   ....[23]....
        /*00d8*/ 	.word	0xffffffff


	//   ....[24]....
        /*00dc*/ 	.word	0xffffffff


	//   ....[25]....
        /*00e0*/ 	.word	0xffffffff


	//   ....[26]....
        /*00e4*/ 	.word	0xffffffff


	//   ....[27]....
        /*00e8*/ 	.word	0xffffffff


	//   ....[28]....
        /*00ec*/ 	.word	0xffffffff


	//   ....[29]....
        /*00f0*/ 	.word	0xffffffff


	//   ....[30]....
        /*00f4*/ 	.word	0xffffffff


	//   ....[31]....
        /*00f8*/ 	.word	0xffffffff


	//   ....[32]....
        /*00fc*/ 	.word	0xffffffff


	//   ....[33]....
        /*0100*/ 	.word	0xffffffff


	//   ....[34]....
        /*0104*/ 	.word	0xffffffff


	//   ....[35]....
        /*0108*/ 	.word	0xffffffff


	//   ....[36]....
        /*010c*/ 	.word	0xffffffff


	//   ....[37]....
        /*0110*/ 	.word	0xffffffff


	//   ....[38]....
        /*0114*/ 	.word	0xffffffff


	//   ....[39]....
        /*0118*/ 	.word	0xffffffff


	//   ....[40]....
        /*011c*/ 	.word	0xffffffff


	//   ....[41]....
        /*0120*/ 	.word	0xffffffff


	//   ....[42]....
        /*0124*/ 	.word	0xffffffff


	//   ....[43]....
        /*0128*/ 	.word	0xffffffff


	//   ....[44]....
        /*012c*/ 	.word	0xffffffff


	//   ....[45]....
        /*0130*/ 	.word	0xffffffff


	//   ....[46]....
        /*0134*/ 	.word	0xffffffff


	//   ....[47]....
        /*0138*/ 	.word	0xffffffff


	//   ....[48]....
        /*013c*/ 	.word	0xffffffff


	//   ....[49]....
        /*0140*/ 	.word	0xffffffff


	//   ....[50]....
        /*0144*/ 	.word	0xffffffff


	//   ....[51]....
        /*0148*/ 	.word	0xffffffff


	//   ....[52]....
        /*014c*/ 	.word	0xffffffff


	//   ....[53]....
        /*0150*/ 	.word	0xffffffff


	//   ....[54]....
        /*0154*/ 	.word	0xffffffff


	//   ....[55]....
        /*0158*/ 	.word	0xffffffff


	//   ....[56]....
        /*015c*/ 	.word	0xffffffff


	//   ....[57]....
        /*0160*/ 	.word	0xffffffff


	//   ....[58]....
        /*0164*/ 	.word	0xffffffff


	//   ....[59]....
        /*0168*/ 	.word	0xffffffff


	//----- nvinfo : EIATTR_COOP_GROUP_INSTR_OFFSETS
	.align		4
.L_163:
        /*016c*/ 	.byte	0x04, 0x28
        /*016e*/ 	.short	(.L_165 - .L_164)


	//   ....[0]....
.L_164:
        /*0170*/ 	.word	0x00000cb0


	//   ....[1]....
        /*0174*/ 	.word	0x00000cc0


	//   ....[2]....
        /*0178*/ 	.word	0x00000d50


	//   ....[3]....
        /*017c*/ 	.word	0x00000d90


	//   ....[4]....
        /*0180*/ 	.word	0x00000e10


	//   ....[5]....
        /*0184*/ 	.word	0x00000e40


	//   ....[6]....
        /*0188*/ 	.word	0x00000e90


	//   ....[7]....
        /*018c*/ 	.word	0x00000ec0


	//   ....[8]....
        /*0190*/ 	.word	0x00000f10


	//   ....[9]....
        /*0194*/ 	.word	0x00000f40


	//   ....[10]....
        /*0198*/ 	.word	0x00001240


	//   ....[11]....
        /*019c*/ 	.word	0x00001250


	//   ....[12]....
        /*01a0*/ 	.word	0x000012e0


	//   ....[13]....
        /*01a4*/ 	.word	0x00001310


	//   ....[14]....
        /*01a8*/ 	.word	0x00001370


	//   ....[15]....
        /*01ac*/ 	.word	0x000013a0


	//   ....[16]....
        /*01b0*/ 	.word	0x00001400


	//   ....[17]....
        /*01b4*/ 	.word	0x00001440


	//   ....[18]....
        /*01b8*/ 	.word	0x000014b0


	//   ....[19]....
        /*01bc*/ 	.word	0x000014f0


	//   ....[20]....
        /*01c0*/ 	.word	0x00002180


	//   ....[21]....
        /*01c4*/ 	.word	0x00002190


	//   ....[22]....
        /*01c8*/ 	.word	0x00002220


	//   ....[23]....
        /*01cc*/ 	.word	0x00002250


	//   ....[24]....
        /*01d0*/ 	.word	0x000022c0


	//   ....[25]....
        /*01d4*/ 	.word	0x000022e0


	//   ....[26]....
        /*01d8*/ 	.word	0x00002340


	//   ....[27]....
        /*01dc*/ 	.word	0x00002350


	//   ....[28]....
        /*01e0*/ 	.word	0x000023a0


	//   ....[29]....
        /*01e4*/ 	.word	0x000023b0


	//   ....[30]....
        /*01e8*/ 	.word	0x000031c0


	//   ....[31]....
        /*01ec*/ 	.word	0x000031d0


	//   ....[32]....
        /*01f0*/ 	.word	0x00003260


	//   ....[33]....
        /*01f4*/ 	.word	0x000032a0


	//   ....[34]....
        /*01f8*/ 	.word	0x00003320


	//   ....[35]....
        /*01fc*/ 	.word	0x00003360


	//   ....[36]....
        /*0200*/ 	.word	0x000033c0


	//   ....[37]....
        /*0204*/ 	.word	0x000033f0


	//   ....[38]....
        /*0208*/ 	.word	0x00003440


	//   ....[39]....
        /*020c*/ 	.word	0x00003470


	//   ....[40]....
        /*0210*/ 	.word	0x00003750


	//   ....[41]....
        /*0214*/ 	.word	0x00003760


	//   ....[42]....
        /*0218*/ 	.word	0x000037f0


	//   ....[43]....
        /*021c*/ 	.word	0x00003820


	//   ....[44]....
        /*0220*/ 	.word	0x00003870


	//   ....[45]....
        /*0224*/ 	.word	0x000038a0


	//   ....[46]....
        /*0228*/ 	.word	0x00003910


	//   ....[47]....
        /*022c*/ 	.word	0x00003950


	//   ....[48]....
        /*0230*/ 	.word	0x000039c0


	//   ....[49]....
        /*0234*/ 	.word	0x000039f0


	//   ....[50]....
        /*0238*/ 	.word	0x00004730


	//   ....[51]....
        /*023c*/ 	.word	0x00004740


	//   ....[52]....
        /*0240*/ 	.word	0x000047d0


	//   ....[53]....
        /*0244*/ 	.word	0x00004800


	//   ....[54]....
        /*0248*/ 	.word	0x00004870


	//   ....[55]....
        /*024c*/ 	.word	0x00004890


	//   ....[56]....
        /*0250*/ 	.word	0x000048f0


	//   ....[57]....
        /*0254*/ 	.word	0x00004900


	//   ....[58]....
        /*0258*/ 	.word	0x00004950


	//   ....[59]....
        /*025c*/ 	.word	0x00004960


	//----- nvinfo : EIATTR_VRC_CTA_INIT_COUNT
	.align		4
.L_165:
        /*0260*/ 	.byte	0x02, 0x4a
	.zero		1
	.zero		1


	//----- nvinfo : EIATTR_EXIT_INSTR_OFFSETS
	.align		4
        /*0264*/ 	.byte	0x04, 0x1c
        /*0266*/ 	.short	(.L_167 - .L_166)


	//   ....[0]....
.L_166:
        /*0268*/ 	.word	0x00000080


	//   ....[1]....
        /*026c*/ 	.word	0x000000c0


	//   ....[2]....
        /*0270*/ 	.word	0x00004bd0


	//   ....[3]....
        /*0274*/ 	.word	0x00004c50


	//----- nvinfo : EIATTR_MAX_THREADS
	.align		4
.L_167:
        /*0278*/ 	.byte	0x04, 0x05
        /*027a*/ 	.short	(.L_169 - .L_168)
.L_168:
        /*027c*/ 	.word	0x00000100
        /*0280*/ 	.word	0x00000001
        /*0284*/ 	.word	0x00000001


	//----- nvinfo : EIATTR_CRS_STACK_SIZE
	.align		4
.L_169:
        /*0288*/ 	.byte	0x04, 0x1e
        /*028a*/ 	.short	(.L_171 - .L_170)
.L_170:
        /*028c*/ 	.word	0x00000000


	//----- nvinfo : EIATTR_CBANK_PARAM_SIZE
	.align		4
.L_171:
        /*0290*/ 	.byte	0x03, 0x19
        /*0292*/ 	.short	0x0021


	//----- nvinfo : EIATTR_PARAM_CBANK
	.align		4
        /*0294*/ 	.byte	0x04, 0x0a
        /*0296*/ 	.short	(.L_173 - .L_172)
	.align		4
.L_172:
        /*0298*/ 	.word	index@(.nv.constant0._ZN3cub18CUB_300001_SM_10006detail6reduce28DeviceReduceSingleTileKernelINS2_10policy_hubIdjN4cuda3__47maximumIvEEE10Policy1000EPdSB_jS8_ddNS5_3std3__410__identityEEEvT0_T1_T2_T3_T4_T6_)
        /*029c*/ 	.short	0x0380
        /*029e*/ 	.short	0x0021


	//----- nvinfo : EIATTR_SW_WAR
	.align		4
.L_173:
        /*02a0*/ 	.byte	0x04, 0x36
        /*02a2*/ 	.short	(.L_175 - .L_174)
.L_174:
        /*02a4*/ 	.word	0x00000008
.L_175:


//--------------------- .nv.info._ZN3cub18CUB_300001_SM_10006detail11EmptyKernelIvEEvv --------------------------
	.section	.nv.info._ZN3cub18CUB_300001_SM_10006detail11EmptyKernelIvEEvv,"",@"SHT_CUDA_INFO"
	.sectionflags	@""
	.align	4


	//----- nvinfo : EIATTR_CUDA_API_VERSION
	.align		4
        /*0000*/ 	.byte	0x04, 0x37
        /*0002*/ 	.short	(.L_177 - .L_176)
.L_176:
        /*0004*/ 	.word	0x00000082


	//----- nvinfo : EIATTR_SPARSE_MMA_MASK
	.align		4
.L_177:
        /*0008*/ 	.byte	0x03, 0x50
        /*000a*/ 	.short	0x0000


	//----- nvinfo : EIATTR_MAXREG_COUNT
	.align		4
        /*000c*/ 	.byte	0x03, 0x1b
        /*000e*/ 	.short	0x00ff


	//----- nvinfo : EIATTR_MERCURY_ISA_VERSION
	.align		4
        /*0010*/ 	.byte	0x03, 0x5f
        /*0012*/ 	.short	0x0101


	//----- nvinfo : EIATTR_VRC_CTA_INIT_COUNT
	.align		4
        /*0014*/ 	.byte	0x02, 0x4a
	.zero		1
	.zero		1


	//----- nvinfo : EIATTR_EXIT_INSTR_OFFSETS
	.align		4
        /*0018*/ 	.byte	0x04, 0x1c
        /*001a*/ 	.short	(.L_179 - .L_178)


	//   ....[0]....
.L_178:
        /*001c*/ 	.word	0x00000010


	//----- nvinfo : EIATTR_SW_WAR
	.align		4
.L_179:
        /*0020*/ 	.byte	0x04, 0x36
        /*0022*/ 	.short	(.L_181 - .L_180)
.L_180:
        /*0024*/ 	.word	0x00000008
.L_181:


//--------------------- .nv.info._Z8printArrPdi   --------------------------
	.section	.nv.info._Z8printArrPdi,"",@"SHT_CUDA_INFO"
	.sectionflags	@""
	.align	4


	//----- nvinfo : EIATTR_CUDA_API_VERSION
	.align		4
        /*0000*/ 	.byte	0x04, 0x37
        /*0002*/ 	.short	(.L_183 - .L_182)
.L_182:
        /*0004*/ 	.word	0x00000082


	//----- nvinfo : EIATTR_KPARAM_INFO
	.align		4
.L_183:
        /*0008*/ 	.byte	0x04, 0x17
        /*000a*/ 	.short	(.L_185 - .L_184)
.L_184:
        /*000c*/ 	.word	0x00000000
        /*0010*/ 	.short	0x0001
        /*0012*/ 	.short	0x0008
        /*0014*/ 	.byte	0x00, 0xf0, 0x11, 0x00


	//----- nvinfo : EIATTR_KPARAM_INFO
	.align		4
.L_185:
        /*0018*/ 	.byte	0x04, 0x17
        /*001a*/ 	.short	(.L_187 - .L_186)
.L_186:
        /*001c*/ 	.word	0x00000000
        /*0020*/ 	.short	0x0000
        /*0022*/ 	.short	0x0000
        /*0024*/ 	.byte	0x00, 0xf5, 0x21, 0x00


	//----- nvinfo : EIATTR_SPARSE_MMA_MASK
	.align		4
.L_187:
        /*0028*/ 	.byte	0x03, 0x50
        /*002a*/ 	.short	0x0000


	//----- nvinfo : EIATTR_MAXREG_COUNT
	.align		4
        /*002c*/ 	.byte	0x03, 0x1b
        /*002e*/ 	.short	0x00ff


	//----- nvinfo : EIATTR_EXTERNS
	.align		4
        /*0030*/ 	.byte	0x04, 0x0f
        /*0032*/ 	.short	(.L_189 - .L_188)


	//   ....[0]....
	.align		4
.L_188:
        /*0034*/ 	.word	index@(vprintf)


	//----- nvinfo : EIATTR_MERCURY_ISA_VERSION
	.align		4
.L_189:
        /*0038*/ 	.byte	0x03, 0x5f
        /*003a*/ 	.short	0x0101


	//----- nvinfo : EIATTR_VRC_CTA_INIT_COUNT
	.align		4
        /*003c*/ 	.byte	0x02, 0x4a
	.zero		1
	.zero		1


	//----- nvinfo : EIATTR_SYSCALL_OFFSETS
	.align		4
        /*0040*/ 	.byte	0x04, 0x46
        /*0042*/ 	.short	(.L_191 - .L_190)


	//   ....[0]....
.L_190:
        /*0044*/ 	.word	0x000002c0


	//   ....[1]....
        /*0048*/ 	.word	0x00000370


	//   ....[2]....
        /*004c*/ 	.word	0x00000410


	//   ....[3]....
        /*0050*/ 	.word	0x000004b0


	//   ....[4]....
        /*0054*/ 	.word	0x00000550


	//   ....[5]....
        /*0058*/ 	.word	0x000005f0


	//   ....[6]....
        /*005c*/ 	.word	0x00000690


	//   ....[7]....
        /*0060*/ 	.word	0x00000730


	//   ....[8]....
        /*0064*/ 	.word	0x000007d0


	//   ....[9]....
        /*0068*/ 	.word	0x00000870


	//   ....[10]....
        /*006c*/ 	.word	0x00000910


	//   ....[11]....
        /*0070*/ 	.word	0x000009b0


	//   ....[12]....
        /*0074*/ 	.word	0x00000a50


	//   ....[13]....
        /*0078*/ 	.word	0x00000af0


	//   ....[14]....
        /*007c*/ 	.word	0x00000b90


	//   ....[15]....
        /*0080*/ 	.word	0x00000c30


	//   ....[16]....
        /*0084*/ 	.word	0x00000df0


	//   ....[17]....
        /*0088*/ 	.word	0x00000ef0


	//   ....[18]....
        /*008c*/ 	.word	0x00000f90


	//   ....[19]....
        /*0090*/ 	.word	0x00001030


	//   ....[20]....
        /*0094*/ 	.word	0x000010d0


	//   ....[21]....
        /*0098*/ 	.word	0x00001170


	//   ....[22]....
        /*009c*/ 	.word	0x00001210


	//   ....[23]....
        /*00a0*/ 	.word	0x000012b0


	//   ....[24]....
        /*00a4*/ 	.word	0x00001400


	//   ....[25]....
        /*00a8*/ 	.word	0x00001500


	//   ....[26]....
        /*00ac*/ 	.word	0x000015a0


	//   ....[27]....
        /*00b0*/ 	.word	0x00001640


	//   ....[28]....
        /*00b4*/ 	.word	0x00001770


	//   ....[29]....
        /*00b8*/ 	.word	0x000018b0


	//   ....[30]....
        /*00bc*/ 	.word	0x00001970


	//   ....[31]....
        /*00c0*/ 	.word	0x000019f0


	//----- nvinfo : EIATTR_EXIT_INSTR_OFFSETS
	.align		4
.L_191:
        /*00c4*/ 	.byte	0x04, 0x1c
        /*00c6*/ 	.short	(.L_193 - .L_192)


	//   ....[0]....
.L_192:
        /*00c8*/ 	.word	0x00000070


	//   ....[1]....
        /*00cc*/ 	.word	0x00001a20


	//----- nvinfo : EIATTR_CRS_STACK_SIZE
	.align		4
.L_193:
        /*00d0*/ 	.byte	0x04, 0x1e
        /*00d2*/ 	.short	(.L_195 - .L_194)
.L_194:
        /*00d4*/ 	.word	0x00000000


	//----- nvinfo : EIATTR_CBANK_PARAM_SIZE
	.align		4
.L_195:
        /*00d8*/ 	.byte	0x03, 0x19
        /*00da*/ 	.short	0x000c


	//----- nvinfo : EIATTR_PARAM_CBANK
	.align		4
        /*00dc*/ 	.byte	0x04, 0x0a
        /*00de*/ 	.short	(.L_197 - .L_196)
	.align		4
.L_196:
        /*00e0*/ 	.word	index@(.nv.constant0._Z8printArrPdi)
        /*00e4*/ 	.short	0x0380
        /*00e6*/ 	.short	0x000c


	//----- nvinfo : EIATTR_SW_WAR
	.align		4
.L_197:
        /*00e8*/ 	.byte	0x04, 0x36
        /*00ea*/ 	.short	(.L_199 - .L_198)
.L_198:
        /*00ec*/ 	.word	0x00000008
.L_199:


//--------------------- .nv.info._Z14loss_calculatePdS_S_ --------------------------
	.section	.nv.info._Z14loss_calculatePdS_S_,"",@"SHT_CUDA_INFO"
	.sectionflags	@""
	.align	4


	//----- nvinfo : EIATTR_CUDA_API_VERSION
	.align		4
        /*0000*/ 	.byte	0x04, 0x37
        /*0002*/ 	.short	(.L_201 - .L_200)
.L_200:
        /*0004*/ 	.word	0x00000082


	//----- nvinfo : EIATTR_KPARAM_INFO
	.align		4
.L_201:
        /*0008*/ 	.byte	0x04, 0x17
        /*000a*/ 	.short	(.L_203 - .L_202)
.L_202:
        /*000c*/ 	.word	0x00000000
        /*0010*/ 	.short	0x0002
        /*0012*/ 	.short	0x0010
        /*0014*/ 	.byte	0x00, 0xf5, 0x21, 0x00


	//----- nvinfo : EIATTR_KPARAM_INFO
	.align		4
.L_203:
        /*0018*/ 	.byte	0x04, 0x17
        /*001a*/ 	.short	(.L_205 - .L_204)
.L_204:
        /*001c*/ 	.word	0x00000000
        /*0020*/ 	.short	0x0001
        /*0022*/ 	.short	0x0008
        /*0024*/ 	.byte	0x00, 0xf5, 0x21, 0x00


	//----- nvinfo : EIATTR_KPARAM_INFO
	.align		4
.L_205:
        /*0028*/ 	.byte	0x04, 0x17
        /*002a*/ 	.short	(.L_207 - .L_206)
.L_206:
        /*002c*/ 	.word	0x00000000
        /*0030*/ 	.short	0x0000
        /*0032*/ 	.short	0x0000
        /*0034*/ 	.byte	0x00, 0xf5, 0x21, 0x00


	//----- nvinfo : EIATTR_SPARSE_MMA_MASK
	.align		4
.L_207:
        /*0038*/ 	.byte	0x03, 0x50
        /*003a*/ 	.short	0x0000


	//----- nvinfo : EIATTR_MAXREG_COUNT
	.align		4
        /*003c*/ 	.byte	0x03, 0x1b
        /*003e*/ 	.short	0x00ff


	//----- nvinfo : EIATTR_MERCURY_ISA_VERSION
	.align		4
        /*0040*/ 	.byte	0x03, 0x5f
        /*0042*/ 	.short	0x0101


	//----- nvinfo : EIATTR_VRC_CTA_INIT_COUNT
	.align		4
        /*0044*/ 	.byte	0x02, 0x4a
	.zero		1
	.zero		1


	//----- nvinfo : EIATTR_EXIT_INSTR_OFFSETS
	.align		4
        /*0048*/ 	.byte	0x04, 0x1c
        /*004a*/ 	.short	(.L_209 - .L_208)


	//   ....[0]....
.L_208:
        /*004c*/ 	.word	0x00000100


	//----- nvinfo : EIATTR_CBANK_PARAM_SIZE
	.align		4
.L_209:
        /*0050*/ 	.byte	0x03, 0x19
        /*0052*/ 	.short	0x0018


	//----- nvinfo : EIATTR_PARAM_CBANK
	.align		4
        /*0054*/ 	.byte	0x04, 0x0a
        /*0056*/ 	.short	(.L_211 - .L_210)
	.align		4
.L_210:
        /*0058*/ 	.word	index@(.nv.constant0._Z14loss_calculatePdS_S_)
        /*005c*/ 	.short	0x0380
        /*005e*/ 	.short	0x0018


	//----- nvinfo : EIATTR_SW_WAR
	.align		4
.L_211:
        /*0060*/ 	.byte	0x04, 0x36
        /*0062*/ 	.short	(.L_213 - .L_212)
.L_212:
        /*0064*/ 	.word	0x00000008
.L_213:


//--------------------- .nv.info._Z7computePdS_i  --------------------------
	.section	.nv.info._Z7computePdS_i,"",@"SHT_CUDA_INFO"
	.sectionflags	@""
	.align	4


	//----- nvinfo : EIATTR_CUDA_API_VERSION
	.align		4
        /*0000*/ 	.byte	0x04, 0x37
        /*0002*/ 	.short	(.L_215 - .L_214)
.L_214:
        /*0004*/ 	.word	0x00000082


	//----- nvinfo : EIATTR_KPARAM_INFO
	.align		4
.L_215:
        /*0008*/ 	.byte	0x04, 0x17
        /*000a*/ 	.short	(.L_217 - .L_216)
.L_216:
        /*000c*/ 	.word	0x00000000
        /*0010*/ 	.short	0x0002
        /*0012*/ 	.short	0x0010
        /*0014*/ 	.byte	0x00, 0xf0, 0x11, 0x00


	//----- nvinfo : EIATTR_KPARAM_INFO
	.align		4
.L_217:
        /*0018*/ 	.byte	0x04, 0x17
        /*001a*/ 	.short	(.L_219 - .L_218)
.L_218:
        /*001c*/ 	.word	0x00000000
        /*0020*/ 	.short	0x0001
        /*0022*/ 	.short	0x0008
        /*0024*/ 	.byte	0x00, 0xf5, 0x21, 0x00


	//----- nvinfo : EIATTR_KPARAM_INFO
	.align		4
.L_219:
        /*0028*/ 	.byte	0x04, 0x17
        /*002a*/ 	.short	(.L_221 - .L_220)
.L_220:
        /*002c*/ 	.word	0x00000000
        /*0030*/ 	.short	0x0000
        /*0032*/ 	.short	0x0000
        /*0034*/ 	.byte	0x00, 0xf5, 0x21, 0x00


	//----- nvinfo : EIATTR_SPARSE_MMA_MASK
	.align		4
.L_221:
        /*0038*/ 	.byte	0x03, 0x50
        /*003a*/ 	.short	0x0000


	//----- nvinfo : EIATTR_MAXREG_COUNT
	.align		4
        /*003c*/ 	.byte	0x03, 0x1b
        /*003e*/ 	.short	0x00ff


	//----- nvinfo : EIATTR_MERCURY_ISA_VERSION
	.align		4
        /*0040*/ 	.byte	0x03, 0x5f
        /*0042*/ 	.short	0x0101


	//----- nvinfo : EIATTR_VRC_CTA_INIT_COUNT
	.align		4
        /*0044*/ 	.byte	0x02, 0x4a
	.zero		1
	.zero		1


	//----- nvinfo : EIATTR_EXIT_INSTR_OFFSETS
	.align		4
        /*0048*/ 	.byte	0x04, 0x1c
        /*004a*/ 	.short	(.L_223 - .L_222)


	//   ....[0]....
.L_222:
        /*004c*/ 	.word	0x00000080


	//   ....[1]....
        /*0050*/ 	.word	0x000000c0


	//   ....[2]....
        /*0054*/ 	.word	0x000001f0


	//----- nvinfo : EIATTR_CBANK_PARAM_SIZE
	.align		4
.L_223:
        /*0058*/ 	.byte	0x03, 0x19
        /*005a*/ 	.short	0x0014


	//----- nvinfo : EIATTR_PARAM_CBANK
	.align		4
        /*005c*/ 	.byte	0x04, 0x0a
        /*005e*/ 	.short	(.L_225 - .L_224)
	.align		4
.L_224:
        /*0060*/ 	.word	index@(.nv.constant0._Z7computePdS_i)
        /*0064*/ 	.short	0x0380
        /*0066*/ 	.short	0x0014


	//----- nvinfo : EIATTR_SW_WAR
	.align		4
.L_225:
        /*0068*/ 	.byte	0x04, 0x36
        /*006a*/ 	.short	(.L_227 - .L_226)
.L_226:
        /*006c*/ 	.word	0x00000008
.L_227:


//--------------------- .nv.info._Z4initPdi       --------------------------
	.section	.nv.info._Z4initPdi,"",@"SHT_CUDA_INFO"
	.sectionflags	@""
	.align	4


	//----- nvinfo : EIATTR_CUDA_API_VERSION
	.align		4
        /*0000*/ 	.byte	0x04, 0x37
        /*0002*/ 	.short	(.L_229 - .L_228)
.L_228:
        /*0004*/ 	.word	0x00000082


	//----- nvinfo : EIATTR_KPARAM_INFO
	.align		4
.L_229:
        /*0008*/ 	.byte	0x04, 0x17
        /*000a*/ 	.short	(.L_231 - .L_230)
.L_230:
        /*000c*/ 	.word	0x00000000
        /*0010*/ 	.short	0x0001
        /*0012*/ 	.short	0x0008
        /*0014*/ 	.byte	0x00, 0xf0, 0x11, 0x00


	//----- nvinfo : EIATTR_KPARAM_INFO
	.align		4
.L_231:
        /*0018*/ 	.byte	0x04, 0x17
        /*001a*/ 	.short	(.L_233 - .L_232)
.L_232:
        /*001c*/ 	.word	0x00000000
        /*0020*/ 	.short	0x0000
        /*0022*/ 	.short	0x0000
        /*0024*/ 	.byte	0x00, 0xf5, 0x21, 0x00


	//----- nvinfo : EIATTR_SPARSE_MMA_MASK
	.align		4
.L_233:
        /*0028*/ 	.byte	0x03, 0x50
        /*002a*/ 	.short	0x0000


	//----- nvinfo : EIATTR_MAXREG_COUNT
	.align		4
        /*002c*/ 	.byte	0x03, 0x1b
        /*002e*/ 	.short	0x00ff


	//----- nvinfo : EIATTR_MERCURY_ISA_VERSION
	.align		4
        /*0030*/ 	.byte	0x03, 0x5f
        /*0032*/ 	.short	0x0101


	//----- nvinfo : EIATTR_VRC_CTA_INIT_COUNT
	.align		4
        /*0034*/ 	.byte	0x02, 0x4a
	.zero		1
	.zero		1


	//----- nvinfo : EIATTR_EXIT_INSTR_OFFSETS
	.align		4
        /*0038*/ 	.byte	0x04, 0x1c
        /*003a*/ 	.short	(.L_235 - .L_234)


	//   ....[0]....
.L_234:
        /*003c*/ 	.word	0x000002f0


	//   ....[1]....
        /*0040*/ 	.word	0x00000c60


	//   ....[2]....
        /*0044*/ 	.word	0x00001110


	//   ....[3]....
        /*0048*/ 	.word	0x00001390


	//----- nvinfo : EIATTR_CRS_STACK_SIZE
	.align		4
.L_235:
        /*004c*/ 	.byte	0x04, 0x1e
        /*004e*/ 	.short	(.L_237 - .L_236)
.L_236:
        /*0050*/ 	.word	0x00000000


	//----- nvinfo : EIATTR_CBANK_PARAM_SIZE
	.align		4
.L_237:
        /*0054*/ 	.byte	0x03, 0x19
        /*0056*/ 	.short	0x000c


	//----- nvinfo : EIATTR_PARAM_CBANK
	.align		4
        /*0058*/ 	.byte	0x04, 0x0a
        /*005a*/ 	.short	(.L_239 - .L_238)
	.align		4
.L_238:
        /*005c*/ 	.word	index@(.nv.constant0._Z4initPdi)
        /*0060*/ 	.short	0x0380
        /*0062*/ 	.short	0x000c


	//----- nvinfo : EIATTR_SW_WAR
	.align		4
.L_239:
        /*0064*/ 	.byte	0x04, 0x36
        /*0066*/ 	.short	(.L_241 - .L_240)
.L_240:
        /*0068*/ 	.word	0x00000008
.L_241:


//--------------------- .nv.callgraph             --------------------------
	.section	.nv.callgraph,"",@"SHT_CUDA_CALLGRAPH"
	.align	4
	.sectionentsize	8
	.align		4
        /*0000*/ 	.word	0x00000000
	.align		4
        /*0004*/ 	.word	0xffffffff
	.align		4
        /*0008*/ 	.word	index@(_Z8printArrPdi)
	.align		4
        /*000c*/ 	.word	index@(vprintf)
	.align		4
        /*0010*/ 	.word	0x00000000
	.align		4
        /*0014*/ 	.word	0xfffffffe
	.align		4
        /*0018*/ 	.word	0x00000000
	.align		4
        /*001c*/ 	.word	0xfffffffd
	.align		4
        /*0020*/ 	.word	0x00000000
	.align		4
        /*0024*/ 	.word	0xfffffffc


//--------------------- .nv.constant4             --------------------------
	.section	.nv.constant4,"a",@progbits
	.align	8
	.align		8
.nv.constant4:
        /*0000*/ 	.dword	_ZN34_INTERNAL_6b7d73e8_4_k_cu_9481f3084cuda3std3__45__cpo5beginE
	.align		8
        /*0008*/ 	.dword	_ZN34_INTERNAL_6b7d73e8_4_k_cu_9481f3084cuda3std3__45__cpo3endE
	.align		8
        /*0010*/ 	.dword	_ZN34_INTERNAL_6b7d73e8_4_k_cu_9481f3084cuda3std3__45__cpo6cbeginE
	.align		8
        /*0018*/ 	.dword	_ZN34_INTERNAL_6b7d73e8_4_k_cu_9481f3084cuda3std3__45__cpo4cendE
	.align		8
        /*0020*/ 	.dword	_ZN34_INTERNAL_6b7d73e8_4_k_cu_9481f3084cuda3std3__45__cpo6rbeginE
	.align		8
        /*0028*/ 	.dword	_ZN34_INTERNAL_6b7d73e8_4_k_cu_9481f3084cuda3std3__45__cpo4rendE
	.align		8
        /*0030*/ 	.dword	_ZN34_INTERNAL_6b7d73e8_4_k_cu_9481f3084cuda3std3__45__cpo7crbeginE
	.align		8
        /*0038*/ 	.dword	_ZN34_INTERNAL_6b7d73e8_4_k_cu_9481f3084cuda3std3__45__cpo5crendE
	.align		8
        /*0040*/ 	.dword	_ZN34_INTERNAL_6b7d73e8_4_k_cu_9481f3084cuda3std3__436_GLOBAL__N__6b7d73e8_4_k_cu_9481f3086ignoreE
	.align		8
        /*0048*/ 	.dword	_ZN34_INTERNAL_6b7d73e8_4_k_cu_9481f3084cuda3std3__419piecewise_constructE
	.align		8
        /*0050*/ 	.dword	_ZN34_INTERNAL_6b7d73e8_4_k_cu_9481f3084cuda3std3__48in_placeE
	.align		8
        /*0058*/ 	.dword	_ZN34_INTERNAL_6b7d73e8_4_k_cu_9481f3084cuda3std3__420unreachable_sentinelE
	.align		8
        /*0060*/ 	.dword	_ZN34_INTERNAL_6b7d73e8_4_k_cu_9481f3084cuda3std3__47nulloptE
	.align		8
        /*0068*/ 	.dword	_ZN34_INTERNAL_6b7d73e8_4_k_cu_9481f3084cuda3std3__48unexpectE
	.align		8
        /*0070*/ 	.dword	_ZN34_INTERNAL_6b7d73e8_4_k_cu_9481f3084cuda3std6ranges3__45__cpo4swapE
	.align		8
        /*0078*/ 	.dword	_ZN34_INTERNAL_6b7d73e8_4_k_cu_9481f3084cuda3std6ranges3__45__cpo9iter_moveE
	.align		8
        /*0080*/ 	.dword	_ZN34_INTERNAL_6b7d73e8_4_k_cu_9481f3084cuda3std6ranges3__45__cpo5beginE
	.align		8
        /*0088*/ 	.dword	_ZN34_INTERNAL_6b7d73e8_4_k_cu_9481f3084cuda3std6ranges3__45__cpo3endE
	.align		8
        /*0090*/ 	.dword	_ZN34_INTERNAL_6b7d73e8_4_k_cu_9481f3084cuda3std6ranges3__45__cpo6cbeginE
	.align		8
        /*0098*/ 	.dword	_ZN34_INTERNAL_6b7d73e8_4_k_cu_9481f3084cuda3std6ranges3__45__cpo4cendE
	.align		8
        /*00a0*/ 	.dword	_ZN34_INTERNAL_6b7d73e8_4_k_cu_9481f3084cuda3std6ranges3__45__cpo7advanceE
	.align		8
        /*00a8*/ 	.dword	_ZN34_INTERNAL_6b7d73e8_4_k_cu_9481f3084cuda3std6ranges3__45__cpo9iter_swapE
	.align		8
        /*00b0*/ 	.dword	_ZN34_INTERNAL_6b7d73e8_4_k_cu_9481f3084cuda3std6ranges3__45__cpo4nextE
	.align		8
        /*00b8*/ 	.dword	_ZN34_INTERNAL_6b7d73e8_4_k_cu_9481f3084cuda3std6ranges3__45__cpo4prevE
	.align		8
        /*00c0*/ 	.dword	_ZN34_INTERNAL_6b7d73e8_4_k_cu_9481f3084cuda3std6ranges3__45__cpo4dataE
	.align		8
        /*00c8*/ 	.dword	_ZN34_INTERNAL_6b7d73e8_4_k_cu_9481f3084cuda3std6ranges3__45__cpo5cdataE
	.align		8
        /*00d0*/ 	.dword	_ZN34_INTERNAL_6b7d73e8_4_k_cu_9481f3084cuda3std6ranges3__45__cpo4sizeE
	.align		8
        /*00d8*/ 	.dword	_ZN34_INTERNAL_6b7d73e8_4_k_cu_9481f3084cuda3std6ranges3__45__cpo5ssizeE
	.align		8
        /*00e0*/ 	.dword	_ZN34_INTERNAL_6b7d73e8_4_k_cu_9481f3084cuda3std6ranges3__45__cpo8distanceE
	.align		8
        /*00e8*/ 	.dword	_ZN34_INTERNAL_6b7d73e8_4_k_cu_9481f3086thrust24THRUST_300001_SM_1000_NS6system6detail10sequential3seqE
	.align		8
        /*00f0*/ 	.dword	_ZN34_INTERNAL_6b7d73e8_4_k_cu_9481f3086thrust24THRUST_300001_SM_1000_NS12placeholders2_1E
	.align		8
        /*00f8*/ 	.dword	_ZN34_INTERNAL_6b7d73e8_4_k_cu_9481f3086thrust24THRUST_300001_SM_1000_NS12placeholders2_2E
	.align		8
        /*0100*/ 	.dword	_ZN34_INTERNAL_6b7d73e8_4_k_cu_9481f3086thrust24THRUST_300001_SM_1000_NS12placeholders2_3E
	.align		8
        /*0108*/ 	.dword	_ZN34_INTERNAL_6b7d73e8_4_k_cu_9481f3086thrust24THRUST_300001_SM_1000_NS12placeholders2_4E
	.align		8
        /*0110*/ 	.dword	_ZN34_INTERNAL_6b7d73e8_4_k_cu_9481f3086thrust24THRUST_300001_SM_1000_NS12placeholders2_5E
	.align		8
        /*0118*/ 	.dword	_ZN34_INTERNAL_6b7d73e8_4_k_cu_9481f3086thrust24THRUST_300001_SM_1000_NS12placeholders2_6E
	.align		8
        /*0120*/ 	.dword	_ZN34_INTERNAL_6b7d73e8_4_k_cu_9481f3086thrust24THRUST_300001_SM_1000_NS12placeholders2_7E
	.align		8
        /*0128*/ 	.dword	_ZN34_INTERNAL_6b7d73e8_4_k_cu_9481f3086thrust24THRUST_300001_SM_1000_NS12placeholders2_8E
	.align		8
        /*0130*/ 	.dword	_ZN34_INTERNAL_6b7d73e8_4_k_cu_9481f3086thrust24THRUST_300001_SM_1000_NS12placeholders2_9E
	.align		8
        /*0138*/ 	.dword	_ZN34_INTERNAL_6b7d73e8_4_k_cu_9481f3086thrust24THRUST_300001_SM_1000_NS12placeholders3_10E
	.align		8
        /*0140*/ 	.dword	$str
	.align		8
        /*0148*/ 	.dword	$str$1
	.align		8
        /*0150*/ 	.dword	vprintf


//--------------------- .text._ZN3cub18CUB_300001_SM_10006detail6reduce28DeviceReduceSingleTileKernelINS2_10policy_hubIdjN4cuda3__47maximumIvEEE10Policy1000EPdSB_iS8_ddNS5_3std3__410__identityEEEvT0_T1_T2_T3_T4_T6_ --------------------------
	.section	.text._ZN3cub18CUB_300001_SM_10006detail6reduce28DeviceReduceSingleTileKernelINS2_10policy_hubIdjN4cuda3__47maximumIvEEE10Policy1000EPdSB_iS8_ddNS5_3std3__410__identityEEEvT0_T1_T2_T3_T4_T6_,"ax",@progbits
	.align	128
        .global         _ZN3cub18CUB_300001_SM_10006detail6reduce28DeviceReduceSingleTileKernelINS2_10policy_hubIdjN4cuda3__47maximumIvEEE10Policy1000EPdSB_iS8_ddNS5_3std3__410__identityEEEvT0_T1_T2_T3_T4_T6_
        .type           _ZN3cub18CUB_300001_SM_10006detail6reduce28DeviceReduceSingleTileKernelINS2_10policy_hubIdjN4cuda3__47maximumIvEEE10Policy1000EPdSB_iS8_ddNS5_3std3__410__identityEEEvT0_T1_T2_T3_T4_T6_,@function
        .size           _ZN3cub18CUB_300001_SM_10006detail6reduce28DeviceReduceSingleTileKernelINS2_10policy_hubIdjN4cuda3__47maximumIvEEE10Policy1000EPdSB_iS8_ddNS5_3std3__410__identityEEEvT0_T1_T2_T3_T4_T6_,(.L_x_196 - _ZN3cub18CUB_300001_SM_10006detail6reduce28DeviceReduceSingleTileKernelINS2_10policy_hubIdjN4cuda3__47maximumIvEEE10Policy1000EPdSB_iS8_ddNS5_3std3__410__identityEEEvT0_T1_T2_T3_T4_T6_)
        .other          _ZN3cub18CUB_300001_SM_10006detail6reduce28DeviceReduceSingleTileKernelINS2_10policy_hubIdjN4cuda3__47maximumIvEEE10Policy1000EPdSB_iS8_ddNS5_3std3__410__identityEEEvT0_T1_T2_T3_T4_T6_,@"STO_CUDA_ENTRY STV_DEFAULT"
_ZN3cub18CUB_300001_SM_10006detail6reduce28DeviceReduceSingleTileKernelINS2_10policy_hubIdjN4cuda3__47maximumIvEEE10Policy1000EPdSB_iS8_ddNS5_3std3__410__identityEEEvT0_T1_T2_T3_T4_T6_:
.text._ZN3cub18CUB_300001_SM_10006detail6reduce28DeviceReduceSingleTileKernelINS2_10policy_hubIdjN4cuda3__47maximumIvEEE10Policy1000EPdSB_iS8_ddNS5_3std3__410__identityEEEvT0_T1_T2_T3_T4_T6_:
[----:B------:R-:W-:Y:S01]  /*0000*/  LDC R1, c[0x0][0x37c] ;  /* 0x0000df00ff017b82 */ /* 0x000fe20000000800 */
[----:B------:R-:W0:Y:S01]  /*0010*/  LDCU UR4, c[0x0][0x390] ;  /* 0x00007200ff0477ac */ /* 0x000e220008000800 */
[----:B------:R-:W1:Y:S01]  /*0020*/  LDCU.64 UR6, c[0x0][0x358] ;  /* 0x00006b00ff0677ac */ /* 0x000e620008000a00 */
[----:B0-----:R-:W-:-:S05]  /*0030*/  IMAD.U32 R4, RZ, RZ, UR4 ;  /* 0x00000004ff047e24 */ /* 0x001fca000f8e00ff */
[----:B------:R-:W-:-:S13]  /*0040*/  ISETP.NE.AND P0, PT, R4, RZ, PT ;  /* 0x000000ff0400720c */ /* 0x000fda0003f05270 */
[----:B-1----:R-:W-:Y:S05]  /*0050*/  @P0 BRA `(.L_x_0) ;  /* 0x00000000001c0947 */ /* 0x002fea0003800000 */
[----:B------:R-:W0:Y:S02]  /*0060*/  S2R R0, SR_TID.X ;  /* 0x0000000000007919 */ /* 0x000e240000002100 */
[----:B0-----:R-:W-:-:S13]  /*0070*/  ISETP.NE.AND P0, PT, R0, RZ, PT ;  /* 0x000000ff0000720c */ /* 0x001fda0003f05270 */
[----:B------:R-:W-:Y:S05]  /*0080*/  @P0 EXIT ;  /* 0x000000000000094d */ /* 0x000fea0003800000 */
[----:B------:R-:W0:Y:S08]  /*0090*/  LDC.64 R2, c[0x0][0x388] ;  /* 0x0000e200ff027b82 */ /* 0x000e300000000a00 */
[----:B------:R-:W0:Y:S02]  /*00a0*/  LDC.64 R4, c[0x0][0x398] ;  /* 0x0000e600ff047b82 */ /* 0x000e240000000a00 */
[----:B0-----:R-:W-:Y:S01]  /*00b0*/  STG.E.64 desc[UR6][R2.64], R4 ;  /* 0x0000000402007986 */ /* 0x001fe2000c101b06 */
[----:B------:R-:W-:Y:S05]  /*00c0*/  EXIT ;  /* 0x000000000000794d */ /* 0x000fea0003800000 */
.L_x_0:
[----:B------:R-:W0:Y:S01]  /*00d0*/  LDCU UR4, c[0x0][0x380] ;  /* 0x00007000ff0477ac */ /* 0x000e220008000800 */
[----:B------:R-:W-:Y:S01]  /*00e0*/  BSSY.RECONVERGENT B0, `(.L_x_1) ;  /* 0x00005b3000007945 */ /* 0x000fe20003800200 */
[----:B0-----:R-:W-:-:S09]  /*00f0*/  ULOP3.LUT UP0, URZ, UR4, 0x1f, URZ, 0xc0, !UPT ;  /* 0x0000001f04ff7892 */ /* 0x001fd2000f80c0ff */
[----:B------:R-:W-:Y:S05]  /*0100*/  BRA.U UP0, `(.L_x_2) ;  /* 0x0000002d003c7547 */ /* 0x000fea000b800000 */
[----:B------:R-:W-:-:S13]  /*0110*/  ISETP.GT.AND P0, PT, R4, 0x7ff, PT ;  /* 0x000007ff0400780c */ /* 0x000fda0003f04270 */
[----:B------:R-:W-:Y:S05]  /*0120*/  @P0 BRA `(.L_x_3) ;  /* 0x0000001400e80947 */ /* 0x000fea0003800000 */
[----:B------:R-:W0:Y:S01]  /*0130*/  S2R R3, SR_TID.X ;  /* 0x0000000000037919 */ /* 0x000e220000002100 */
[----:B------:R-:W-:Y:S01]  /*0140*/  BSSY.RECONVERGENT B1, `(.L_x_4) ;  /* 0x0000009000017945 */ /* 0x000fe20003800200 */
[----:B------:R-:W-:Y:S02]  /*0150*/  CS2R R6, SRZ ;  /* 0x0000000000067805 */ /* 0x000fe4000001ff00 */
[----:B0-----:R-:W-:Y:S01]  /*0160*/  ISETP.GE.AND P0, PT, R3, R4, PT ;  /* 0x000000040300720c */ /* 0x001fe20003f06270 */
[----:B------:R-:W-:-:S12]  /*0170*/  IMAD.MOV.U32 R5, RZ, RZ, R3 ;  /* 0x000000ffff057224 */ /* 0x000fd800078e0003 */
[----:B------:R-:W-:Y:S05]  /*0180*/  @P0 BRA `(.L_x_5) ;  /* 0x0000000000100947 */ /* 0x000fea0003800000 */
[----:B------:R-:W0:Y:S02]  /*0190*/  LDC.64 R6, c[0x0][0x380] ;  /* 0x0000e000ff067b82 */ /* 0x000e240000000a00 */
[----:B0-----:R-:W-:-:S06]  /*01a0*/  IMAD.WIDE.U32 R6, R3, 0x8, R6 ;  /* 0x0000000803067825 */ /* 0x001fcc00078e0006 */
[----:B------:R-:W5:Y:S01]  /*01b0*/  LDG.E.64.CONSTANT R6, desc[UR6][R6.64] ;  /* 0x0000000606067981 */ /* 0x000f62000c1e9b00 */
[----:B------:R-:W-:-:S07]  /*01c0*/  VIADD R5, R3, 0x100 ;  /* 0x0000010003057836 */ /* 0x000fce0000000000 */
.L_x_5:
[----:B------:R-:W-:Y:S05]  /*01d0*/  BSYNC.RECONVERGENT B1 ;  /* 0x0000000000017941 */ /* 0x000fea0003800200 */
.L_x_4:
[----:B------:R-:W-:Y:S01]  /*01e0*/  ISETP.GE.AND P0, PT, R5, R4, PT ;  /* 0x000000040500720c */ /* 0x000fe20003f06270 */
[----:B------:R-:W-:-:S12]  /*01f0*/  BSSY.RECONVERGENT B1, `(.L_x_6) ;  /* 0x00000b0000017945 */ /* 0x000fd80003800200 */
[----:B------:R-:W-:Y:S05]  /*0200*/  @P0 BRA `(.L_x_7) ;  /* 0x0000000800b80947 */ /* 0x000fea0003800000 */
[----:B------:R-:W-:Y:S01]  /*0210*/  LOP3.LUT R9, RZ, R5, RZ, 0x33, !PT ;  /* 0x00000005ff097212 */ /* 0x000fe200078e33ff */
[----:B------:R-:W-:Y:S04]  /*0220*/  BSSY.RECONVERGENT B2, `(.L_x_8) ;  /* 0x0000019000027945 */ /* 0x000fe80003800200 */
[----:B------:R-:W-:-:S05]  /*0230*/  IMAD.IADD R0, R9, 0x1, R4 ;  /* 0x0000000109007824 */ /* 0x000fca00078e0204 */
[C---:B------:R-:W-:Y:S02]  /*0240*/  LOP3.LUT R2, R0.reuse, 0x300, RZ, 0xc0, !PT ;  /* 0x0000030000027812 */ /* 0x040fe400078ec0ff */
[----:B------:R-:W-:Y:S02]  /*0250*/  ISETP.GE.U32.AND P0, PT, R0, 0x300, PT ;  /* 0x000003000000780c */ /* 0x000fe40003f06070 */
[----:B------:R-:W-:-:S13]  /*0260*/  ISETP.NE.AND P1, PT, R2, 0x300, PT ;  /* 0x000003000200780c */ /* 0x000fda0003f25270 */
[----:B------:R-:W-:Y:S05]  /*0270*/  @!P1 BRA `(.L_x_9) ;  /* 0x00000000004c9947 */ /* 0x000fea0003800000 */
[----:B------:R-:W0:Y:S01]  /*0280*/  LDC.64 R8, c[0x0][0x380] ;  /* 0x0000e000ff087b82 */ /* 0x000e220000000a00 */
[----:B------:R-:W-:-:S04]  /*0290*/  LEA.HI R0, R0, 0x1, RZ, 0x18 ;  /* 0x0000000100007811 */ /* 0x000fc800078fc0ff */
[----:B------:R-:W-:-:S05]  /*02a0*/  LOP3.LUT R0, R0, 0x3, RZ, 0xc0, !PT ;  /* 0x0000000300007812 */ /* 0x000fca00078ec0ff */
[----:B------:R-:W-:Y:S02]  /*02b0*/  IMAD.MOV R0, RZ, RZ, -R0 ;  /* 0x000000ffff007224 */ /* 0x000fe400078e0a00 */
[----:B0-----:R-:W-:-:S04]  /*02c0*/  IMAD.WIDE.U32 R8, R5, 0x8, R8 ;  /* 0x0000000805087825 */ /* 0x001fc800078e0008 */
[----:B------:R-:W-:Y:S02]  /*02d0*/  IMAD.MOV.U32 R2, RZ, RZ, R8 ;  /* 0x000000ffff027224 */ /* 0x000fe400078e0008 */
[----:B------:R-:W-:-:S07]  /*02e0*/  IMAD.MOV.U32 R11, RZ, RZ, R9 ;  /* 0x000000ffff0b7224 */ /* 0x000fce00078e0009 */
.L_x_10:
[----:B------:R-:W-:Y:S02]  /*02f0*/  IMAD.MOV.U32 R8, RZ, RZ, R2 ;  /* 0x000000ffff087224 */ /* 0x000fe400078e0002 */
[----:B------:R-:W-:-:S06]  /*0300*/  IMAD.MOV.U32 R9, RZ, RZ, R11 ;  /* 0x000000ffff097224 */ /* 0x000fcc00078e000b */
[----:B------:R-:W2:Y:S01]  /*0310*/  LDG.E.64.CONSTANT R8, desc[UR6][R8.64] ;  /* 0x0000000608087981 */ /* 0x000ea2000c1e9b00 */
[----:B------:R-:W-:Y:S01]  /*0320*/  VIADD R0, R0, 0x1 ;  /* 0x0000000100007836 */ /* 0x000fe20000000000 */
[----:B------:R-:W-:Y:S01]  /*0330*/  IADD3 R2, P3, PT, R2, 0x800, RZ ;  /* 0x0000080002027810 */ /* 0x000fe20007f7e0ff */
[----:B------:R-:W-:-:S03]  /*0340*/  VIADD R5, R5, 0x100 ;  /* 0x0000010005057836 */ /* 0x000fc60000000000 */
[----:B------:R-:W-:Y:S01]  /*0350*/  ISETP.NE.AND P2, PT, R0, RZ, PT ;  /* 0x000000ff0000720c */ /* 0x000fe20003f45270 */
[----:B------:R-:W-:Y:S01]  /*0360*/  IMAD.X R11, RZ, RZ, R11, P3 ;  /* 0x000000ffff0b7224 */ /* 0x000fe200018e060b */
[----:B--2--5:R-:W-:-:S06]  /*0370*/  DSETP.GEU.AND P1, PT, R6, R8, PT ;  /* 0x000000080600722a */ /* 0x024fcc0003f2e000 */
[----:B------:R-:W-:Y:S02]  /*0380*/  FSEL R6, R8, R6, !P1 ;  /* 0x0000000608067208 */ /* 0x000fe40004800000 */
[----:B------:R-:W-:-:S03]  /*0390*/  FSEL R7, R9, R7, !P1 ;  /* 0x0000000709077208 */ /* 0x000fc60004800000 */
[----:B------:R-:W-:Y:S05]  /*03a0*/  @P2 BRA `(.L_x_10) ;  /* 0xfffffffc00d02947 */ /* 0x000fea000383ffff */
.L_x_9:
[----:B------:R-:W-:Y:S05]  /*03b0*/  BSYNC.RECONVERGENT B2 ;  /* 0x0000000000027941 */ /* 0x000fea0003800200 */
.L_x_8:
[----:B------:R-:W-:Y:S05]  /*03c0*/  @!P0 BRA `(.L_x_7) ;  /* 0x0000000800488947 */ /* 0x000fea0003800000 */
[----:B------:R-:W-:Y:S01]  /*03d0*/  IMAD.IADD R0, R4, 0x1, -R5 ;  /* 0x0000000104007824 */ /* 0x000fe200078e0a05 */
[----:B------:R-:W-:Y:S01]  /*03e0*/  BSSY.RECONVERGENT B2, `(.L_x_11) ;  /* 0x0000051000027945 */ /* 0x000fe20003800200 */
[----:B------:R-:W-:-:S03]  /*03f0*/  PLOP3.LUT P0, PT, PT, PT, PT, 0x80, 0x8 ;  /* 0x000000000008781c */ /* 0x000fc60003f0f070 */
[----:B------:R-:W-:-:S13]  /*0400*/  ISETP.GT.AND P1, PT, R0, 0xc00, PT ;  /* 0x00000c000000780c */ /* 0x000fda0003f24270 */
[----:B------:R-:W-:Y:S05]  /*0410*/  @!P1 BRA `(.L_x_12) ;  /* 0x0000000400349947 */ /* 0x000fea0003800000 */
[----:B------:R-:W0:Y:S01]  /*0420*/  LDC.64 R8, c[0x0][0x380] ;  /* 0x0000e000ff087b82 */ /* 0x000e220000000a00 */
[----:B------:R-:W-:Y:S01]  /*0430*/  PLOP3.LUT P0, PT, PT, PT, PT, 0x8, 0x80 ;  /* 0x000000000080781c */ /* 0x000fe20003f0e170 */
[----:B------:R-:W-:-:S12]  /*0440*/  VIADD R0, R4, 0xfffff400 ;  /* 0xfffff40004007836 */ /* 0x000fd80000000000 */
.L_x_13:
[----:B0-----:R-:W-:-:S05]  /*0450*/  IMAD.WIDE R30, R5, 0x8, R8 ;  /* 0x00000008051e7825 */ /* 0x001fca00078e0208 */
[----:B------:R-:W2:Y:S04]  /*0460*/  LDG.E.64.CONSTANT R10, desc[UR6][R30.64] ;  /* 0x000000061e0a7981 */ /* 0x000ea8000c1e9b00 */
[----:B------:R-:W3:Y:S04]  /*0470*/  LDG.E.64.CONSTANT R12, desc[UR6][R30.64+0x800] ;  /* 0x000800061e0c7981 */ /* 0x000ee8000c1e9b00 */
[----:B------:R-:W4:Y:S01]  /*0480*/  LDG.E.64.CONSTANT R14, desc[UR6][R30.64+0x1000] ;  /* 0x001000061e0e7981 */ /* 0x000f22000c1e9b00 */
[----:B------:R-:W-:-:S03]  /*0490*/  VIADD R39, R5, 0x400 ;  /* 0x0000040005277836 */ /* 0x000fc60000000000 */
[----:B------:R-:W4:Y:S01]  /*04a0*/  LDG.E.64.CONSTANT R16, desc[UR6][R30.64+0x1800] ;  /* 0x001800061e107981 */ /* 0x000f22000c1e9b00 */
[----:B------:R-:W-:-:S05]  /*04b0*/  IMAD.WIDE R38, R39, 0x8, R8 ;  /* 0x0000000827267825 */ /* 0x000fca00078e0208 */
[----:B------:R-:W4:Y:S04]  /*04c0*/  LDG.E.64.CONSTANT R18, desc[UR6][R38.64] ;  /* 0x0000000626127981 */ /* 0x000f28000c1e9b00 */
[----:B------:R-:W4:Y:S04]  /*04d0*/  LDG.E.64.CONSTANT R20, desc[UR6][R38.64+0x800] ;  /* 0x0008000626147981 */ /* 0x000f28000c1e9b00 */
        /* <DEDUP_REMOVED lines=12> */
[----:B------:R-:W4:Y:S04]  /*05a0*/  LDG.E.64.CONSTANT R38, desc[UR6][R44.64+0x1000] ;  /* 0x001000062c267981 */ /* 0x000f28000c1e9b00 */
[----:B------:R-:W4:Y:S01]  /*05b0*/  LDG.E.64.CONSTANT R40, desc[UR6][R44.64+0x1800] ;  /* 0x001800062c287981 */ /* 0x000f22000c1e9b00 */
[----:B------:R-:W-:-:S05]  /*05c0*/  VIADD R5, R5, 0x1000 ;  /* 0x0000100005057836 */ /* 0x000fca0000000000 */
[----:B------:R-:W-:Y:S01]  /*05d0*/  ISETP.GE.AND P2, PT, R5, R0, PT ;  /* 0x000000000500720c */ /* 0x000fe20003f46270 */
[----:B--2--5:R-:W-:-:S06]  /*05e0*/  DSETP.GEU.AND P1, PT, R6, R10, PT ;  /* 0x0000000a0600722a */ /* 0x024fcc0003f2e000 */
[----:B------:R-:W-:Y:S02]  /*05f0*/  FSEL R6, R10, R6, !P1 ;  /* 0x000000060a067208 */ /* 0x000fe40004800000 */
[----:B------:R-:W-:-:S06]  /*0600*/  FSEL R7, R11, R7, !P1 ;  /* 0x000000070b077208 */ /* 0x000fcc0004800000 */
[----:B---3--:R-:W-:-:S06]  /*0610*/  DSETP.GEU.AND P1, PT, R6, R12, PT ;  /* 0x0000000c0600722a */ /* 0x008fcc0003f2e000 */
[----:B------:R-:W-:Y:S02]  /*0620*/  FSEL R6, R12, R6, !P1 ;  /* 0x000000060c067208 */ /* 0x000fe40004800000 */
[----:B------:R-:W-:-:S06]  /*0630*/  FSEL R7, R13, R7, !P1 ;  /* 0x000000070d077208 */ /* 0x000fcc0004800000 */
[----:B----4-:R-:W-:-:S06]  /*0640*/  DSETP.GEU.AND P1, PT, R6, R14, PT ;  /* 0x0000000e0600722a */ /* 0x010fcc0003f2e000 */
[----:B------:R-:W-:Y:S02]  /*0650*/  FSEL R6, R14, R6, !P1 ;  /* 0x000000060e067208 */ /* 0x000fe40004800000 */
[----:B------:R-:W-:-:S06]  /*0660*/  FSEL R7, R15, R7, !P1 ;  /* 0x000000070f077208 */ /* 0x000fcc0004800000 */
[----:B------:R-:W-:-:S06]  /*0670*/  DSETP.GEU.AND P1, PT, R6, R16, PT ;  /* 0x000000100600722a */ /* 0x000fcc0003f2e000 */
        /* <DEDUP_REMOVED lines=37> */
[----:B------:R-:W-:Y:S01]  /*08d0*/  FSEL R7, R41, R7, !P1 ;  /* 0x0000000729077208 */ /* 0x000fe20004800000 */
[----:B------:R-:W-:Y:S06]  /*08e0*/  @!P2 BRA `(.L_x_13) ;  /* 0xfffffff800d8a947 */ /* 0x000fec000383ffff */
.L_x_12:
[----:B------:R-:W-:Y:S05]  /*08f0*/  BSYNC.RECONVERGENT B2 ;  /* 0x0000000000027941 */ /* 0x000fea0003800200 */
.L_x_11:
[----:B------:R-:W-:Y:S01]  /*0900*/  IMAD.IADD R0, R4, 0x1, -R5 ;  /* 0x0000000104007824 */ /* 0x000fe200078e0a05 */
[----:B------:R-:W-:Y:S04]  /*0910*/  BSSY.RECONVERGENT B2, `(.L_x_14) ;  /* 0x0000029000027945 */ /* 0x000fe80003800200 */
[----:B------:R-:W-:-:S13]  /*0920*/  ISETP.GT.AND P1, PT, R0, 0x400, PT ;  /* 0x000004000000780c */ /* 0x000fda0003f24270 */
[----:B------:R-:W-:Y:S05]  /*0930*/  @!P1 BRA `(.L_x_15) ;  /* 0x0000000000989947 */ /* 0x000fea0003800000 */
[----:B------:R-:W0:Y:S02]  /*0940*/  LDC.64 R18, c[0x0][0x380] ;  /* 0x0000e000ff127b82 */ /* 0x000e240000000a00 */
        /* <DEDUP_REMOVED lines=11> */
[----:B------:R-:W-:Y:S01]  /*0a00*/  VIADD R5, R5, 0x800 ;  /* 0x0000080005057836 */ /* 0x000fe20000000000 */
        /* <DEDUP_REMOVED lines=20> */
[----:B------:R-:W-:Y:S02]  /*0b50*/  FSEL R7, R25, R7, !P0 ;  /* 0x0000000719077208 */ /* 0x000fe40004000000 */
[----:B------:R-:W-:-:S04]  /*0b60*/  PLOP3.LUT P0, PT, PT, PT, PT, 0x8, 0x80 ;  /* 0x000000000080781c */ /* 0x000fc80003f0e170 */
[----:B------:R-:W-:-:S06]  /*0b70*/  DSETP.GEU.AND P1, PT, R6, R26, PT ;  /* 0x0000001a0600722a */ /* 0x000fcc0003f2e000 */
[----:B------:R-:W-:Y:S02]  /*0b80*/  FSEL R6, R26, R6, !P1 ;  /* 0x000000061a067208 */ /* 0x000fe40004800000 */
[----:B------:R-:W-:-:S07]  /*0b90*/  FSEL R7, R27, R7, !P1 ;  /* 0x000000071b077208 */ /* 0x000fce0004800000 */
.L_x_15:
[----:B------:R-:W-:Y:S05]  /*0ba0*/  BSYNC.RECONVERGENT B2 ;  /* 0x0000000000027941 */ /* 0x000fea0003800200 */
.L_x_14:
[----:B------:R-:W-:-:S13]  /*0bb0*/  ISETP.LT.OR P0, PT, R5, R4, P0 ;  /* 0x000000040500720c */ /* 0x000fda0000701670 */
[----:B------:R-:W-:Y:S05]  /*0bc0*/  @!P0 BRA `(.L_x_7) ;  /* 0x0000000000488947 */ /* 0x000fea0003800000 */
[----:B------:R-:W0:Y:S02]  /*0bd0*/  LDC.64 R8, c[0x0][0x380] ;  /* 0x0000e000ff087b82 */ /* 0x000e240000000a00 */
[----:B0-----:R-:W-:-:S05]  /*0be0*/  IMAD.WIDE R8, R5, 0x8, R8 ;  /* 0x0000000805087825 */ /* 0x001fca00078e0208 */
[----:B------:R-:W2:Y:S04]  /*0bf0*/  LDG.E.64.CONSTANT R10, desc[UR6][R8.64] ;  /* 0x00000006080a7981 */ /* 0x000ea8000c1e9b00 */
[----:B------:R-:W3:Y:S04]  /*0c00*/  LDG.E.64.CONSTANT R12, desc[UR6][R8.64+0x800] ;  /* 0x00080006080c7981 */ /* 0x000ee8000c1e9b00 */
[----:B------:R-:W4:Y:S04]  /*0c10*/  LDG.E.64.CONSTANT R14, desc[UR6][R8.64+0x1000] ;  /* 0x00100006080e7981 */ /* 0x000f28000c1e9b00 */
[----:B------:R-:W4:Y:S01]  /*0c20*/  LDG.E.64.CONSTANT R16, desc[UR6][R8.64+0x1800] ;  /* 0x0018000608107981 */ /* 0x000f22000c1e9b00 */
        /* <DEDUP_REMOVED lines=11> */
[----:B------:R-:W-:-:S07]  /*0ce0*/  FSEL R7, R17, R7, !P0 ;  /* 0x0000000711077208 */ /* 0x000fce0004000000 */
.L_x_7:
[----:B------:R-:W-:Y:S05]  /*0cf0*/  BSYNC.RECONVERGENT B1 ;  /* 0x0000000000017941 */ /* 0x000fea0003800200 */
.L_x_6:
[----:B------:R-:W-:-:S13]  /*0d00*/  ISETP.GE.AND P0, PT, R4, 0x100, PT ;  /* 0x000001000400780c */ /* 0x000fda0003f06270 */
[----:B------:R-:W-:Y:S05]  /*0d10*/  @!P0 BRA `(.L_x_16) ;  /* 0x00000004003c8947 */ /* 0x000fea0003800000 */
[----:B------:R-:W0:Y:S01]  /*0d20*/  S2R R8, SR_LANEID ;  /* 0x0000000000087919 */ /* 0x000e220000000000 */
[----:B-----5:R-:W-:Y:S04]  /*0d30*/  SHFL.DOWN PT, R4, R6, 0x1, 0x1f ;  /* 0x08201f0006047f89 */ /* 0x020fe800000e0000 */
[----:B------:R-:W1:Y:S02]  /*0d40*/  SHFL.DOWN PT, R5, R7, 0x1, 0x1f ;  /* 0x08201f0007057f89 */ /* 0x000e6400000e0000 */
[----:B-1----:R-:W-:Y:S01]  /*0d50*/  DSETP.GEU.AND P1, PT, R6, R4, PT ;  /* 0x000000040600722a */ /* 0x002fe20003f2e000 */
[C---:B0-----:R-:W-:Y:S02]  /*0d60*/  ISETP.GT.AND P0, PT, R8.reuse, 0x1e, PT ;  /* 0x0000001e0800780c */ /* 0x041fe40003f04270 */
[----:B------:R-:W-:-:S03]  /*0d70*/  ISETP.NE.AND P2, PT, R8, RZ, PT ;  /* 0x000000ff0800720c */ /* 0x000fc60003f45270 */
[----:B------:R-:W-:Y:S02]  /*0d80*/  FSEL R9, R4, R6, !P1 ;  /* 0x0000000604097208 */ /* 0x000fe40004800000 */
[----:B------:R-:W-:Y:S02]  /*0d90*/  FSEL R5, R5, R7, !P1 ;  /* 0x0000000705057208 */ /* 0x000fe40004800000 */
[----:B------:R-:W-:Y:S02]  /*0da0*/  FSEL R6, R6, R9, P0 ;  /* 0x0000000906067208 */ /* 0x000fe40000000000 */
[----:B------:R-:W-:Y:S02]  /*0db0*/  FSEL R11, R7, R5, P0 ;  /* 0x00000005070b7208 */ /* 0x000fe40000000000 */
[----:B------:R-:W-:Y:S01]  /*0dc0*/  ISETP.GT.AND P0, PT, R8, 0x1d, PT ;  /* 0x0000001d0800780c */ /* 0x000fe20003f04270 */
[----:B------:R-:W-:Y:S01]  /*0dd0*/  SHFL.DOWN PT, R4, R6, 0x2, 0x1f ;  /* 0x08401f0006047f89 */ /* 0x000fe200000e0000 */
[----:B------:R-:W-:Y:S01]  /*0de0*/  @!P2 MOV R2, 0x400 ;  /* 0x000004000002a802 */ /* 0x000fe20000000f00 */
[----:B------:R-:W-:Y:S01]  /*0df0*/  IMAD.MOV.U32 R7, RZ, RZ, R11 ;  /* 0x000000ffff077224 */ /* 0x000fe200078e000b */
[----:B------:R-:W-:Y:S01]  /*0e00*/  @!P2 SHF.R.U32.HI R0, RZ, 0x2, R3 ;  /* 0x00000002ff00a819 */ /* 0x000fe20000011603 */
[----:B------:R-:W0:Y:S03]  /*0e10*/  SHFL.DOWN PT, R5, R11, 0x2, 0x1f ;  /* 0x08401f000b057f89 */ /* 0x000e2600000e0000 */
[----:B------:R-:W-:Y:S01]  /*0e20*/  @!P2 LOP3.LUT R0, R0, 0xf8, RZ, 0xc0, !PT ;  /* 0x000000f80000a812 */ /* 0x000fe200078ec0ff */
[----:B------:R-:W1:Y:S01]  /*0e30*/  @!P2 S2R R9, SR_CgaCtaId ;  /* 0x000000000009a919 */ /* 0x000e620000008800 */
[----:B0-----:R-:W-:-:S06]  /*0e40*/  DSETP.GEU.AND P1, PT, R6, R4, PT ;  /* 0x000000040600722a */ /* 0x001fcc0003f2e000 */
[----:B------:R-:W-:Y:S02]  /*0e50*/  @!P0 FSEL R6, R4, R6, !P1 ;  /* 0x0000000604068208 */ /* 0x000fe40004800000 */
[----:B------:R-:W-:Y:S02]  /*0e60*/  @!P0 FSEL R11, R5, R11, !P1 ;  /* 0x0000000b050b8208 */ /* 0x000fe40004800000 */
[----:B------:R-:W-:Y:S01]  /*0e70*/  ISETP.GT.AND P0, PT, R8, 0x1b, PT ;  /* 0x0000001b0800780c */ /* 0x000fe20003f04270 */
[----:B------:R-:W-:Y:S02]  /*0e80*/  SHFL.DOWN PT, R4, R6, 0x4, 0x1f ;  /* 0x08801f0006047f89 */ /* 0x000fe400000e0000 */
[----:B------:R-:W-:Y:S02]  /*0e90*/  IMAD.MOV.U32 R7, RZ, RZ, R11 ;  /* 0x000000ffff077224 */ /* 0x000fe400078e000b */
[----:B------:R-:W0:Y:S04]  /*0ea0*/  SHFL.DOWN PT, R5, R11, 0x4, 0x1f ;  /* 0x08801f000b057f89 */ /* 0x000e2800000e0000 */
        /* <DEDUP_REMOVED lines=14> */
[----:B0-----:R-:W-:Y:S01]  /*0f90*/  DSETP.GEU.AND P0, PT, R6, R4, PT ;  /* 0x000000040600722a */ /* 0x001fe20003f0e000 */
[----:B-1----:R-:W-:-:S05]  /*0fa0*/  @!P2 LEA R7, R9, R2, 0x18 ;  /* 0x000000020907a211 */ /* 0x002fca00078ec0ff */
[----:B------:R-:W-:Y:S01]  /*0fb0*/  FSEL R4, R4, R6, !P0 ;  /* 0x0000000604047208 */ /* 0x000fe20004000000 */
[----:B------:R-:W-:Y:S01]  /*0fc0*/  @!P2 IMAD.IADD R9, R0, 0x1, R7 ;  /* 0x000000010009a824 */ /* 0x000fe200078e0207 */
[----:B------:R-:W-:Y:S02]  /*0fd0*/  FSEL R5, R5, R11, !P0 ;  /* 0x0000000b05057208 */ /* 0x000fe40004000000 */
[----:B------:R-:W-:Y:S02]  /*0fe0*/  ISETP.NE.AND P0, PT, R3, RZ, PT ;  /* 0x000000ff0300720c */ /* 0x000fe40003f05270 */
[----:B------:R-:W-:Y:S01]  /*0ff0*/  FSEL R6, R6, R4, P1 ;  /* 0x0000000406067208 */ /* 0x000fe20000800000 */
[----:B------:R3:W-:Y:S01]  /*1000*/  @!P2 STS.64 [R9+0x8], R4 ;  /* 0x000008040900a388 */ /* 0x0007e20000000a00 */
[----:B------:R-:W-:Y:S01]  /*1010*/  FSEL R7, R11, R5, P1 ;  /* 0x000000050b077208 */ /* 0x000fe20000800000 */
[----:B------:R-:W-:Y:S08]  /*1020*/  BAR.SYNC.DEFER_BLOCKING 0x0 ;  /* 0x0000000000007b1d */ /* 0x000ff00000010000 */
[----:B------:R-:W-:Y:S05]  /*1030*/  @P0 BRA `(.L_x_17) ;  /* 0x0000004800f40947 */ /* 0x000fea0003800000 */
[----:B------:R-:W0:Y:S01]  /*1040*/  S2UR UR5, SR_CgaCtaId ;  /* 0x00000000000579c3 */ /* 0x000e220000008800 */
[----:B------:R-:W-:Y:S02]  /*1050*/  UMOV UR4, 0x400 ;  /* 0x0000040000047882 */ /* 0x000fe40000000000 */
[----:B0-----:R-:W-:-:S09]  /*1060*/  ULEA UR4, UR5, UR4, 0x18 ;  /* 0x0000000405047291 */ /* 0x001fd2000f8ec0ff */
[----:B---3--:R-:W0:Y:S04]  /*1070*/  LDS.128 R8, [UR4+0x10] ;  /* 0x00001004ff087984 */ /* 0x008e280008000c00 */
[----:B------:R-:W1:Y:S01]  /*1080*/  LDS.128 R12, [UR4+0x20] ;  /* 0x00002004ff0c7984 */ /* 0x000e620008000c00 */
[----:B0-----:R-:W-:-:S06]  /*1090*/  DSETP.GEU.AND P1, PT, R6, R8, PT ;  /* 0x000000080600722a */ /* 0x001fcc0003f2e000 */
[----:B------:R-:W-:Y:S02]  /*10a0*/  FSEL R2, R8, R6, !P1 ;  /* 0x0000000608027208 */ /* 0x000fe40004800000 */
[----:B------:R-:W-:Y:S02]  /*10b0*/  FSEL R3, R9, R7, !P1 ;  /* 0x0000000709037208 */ /* 0x000fe40004800000 */
[----:B------:R-:W0:Y:S04]  /*10c0*/  LDS.128 R4, [UR4+0x30] ;  /* 0x00003004ff047984 */ /* 0x000e280008000c00 */
[----:B------:R-:W-:-:S06]  /*10d0*/  DSETP.GEU.AND P1, PT, R2, R10, PT ;  /* 0x0000000a0200722a */ /* 0x000fcc0003f2e000 */
[----:B------:R-:W-:Y:S02]  /*10e0*/  FSEL R2, R10, R2, !P1 ;  /* 0x000000020a027208 */ /* 0x000fe40004800000 */
[----:B------:R-:W-:-:S06]  /*10f0*/  FSEL R3, R11, R3, !P1 ;  /* 0x000000030b037208 */ /* 0x000fcc0004800000 */
[----:B-1----:R-:W-:-:S06]  /*1100*/  DSETP.GEU.AND P1, PT, R2, R12, PT ;  /* 0x0000000c0200722a */ /* 0x002fcc0003f2e000 */
[----:B------:R-:W-:Y:S02]  /*1110*/  FSEL R8, R12, R2, !P1 ;  /* 0x000000020c087208 */ /* 0x000fe40004800000 */
[----:B------:R-:W-:Y:S02]  /*1120*/  FSEL R9, R13, R3, !P1 ;  /* 0x000000030d097208 */ /* 0x000fe40004800000 */
[----:B------:R-:W1:Y:S04]  /*1130*/  LDS.64 R2, [UR4+0x40] ;  /* 0x00004004ff027984 */ /* 0x000e680008000a00 */
[----:B------:R-:W-:-:S06]  /*1140*/  DSETP.GEU.AND P1, PT, R8, R14, PT ;  /* 0x0000000e0800722a */ /* 0x000fcc0003f2e000 */
[----:B------:R-:W-:Y:S02]  /*1150*/  FSEL R8, R14, R8, !P1 ;  /* 0x000000080e087208 */ /* 0x000fe40004800000 */
[----:B------:R-:W-:-:S06]  /*1160*/  FSEL R9, R15, R9, !P1 ;  /* 0x000000090f097208 */ /* 0x000fcc0004800000 */
[----:B0-----:R-:W-:-:S06]  /*1170*/  DSETP.GEU.AND P1, PT, R8, R4, PT ;  /* 0x000000040800722a */ /* 0x001fcc0003f2e000 */
[----:B------:R-:W-:Y:S02]  /*1180*/  FSEL R4, R4, R8, !P1 ;  /* 0x0000000804047208 */ /* 0x000fe40004800000 */
[----:B------:R-:W-:-:S06]  /*1190*/  FSEL R5, R5, R9, !P1 ;  /* 0x0000000905057208 */ /* 0x000fcc0004800000 */
[----:B------:R-:W-:-:S06]  /*11a0*/  DSETP.GEU.AND P1, PT, R4, R6, PT ;  /* 0x000000060400722a */ /* 0x000fcc0003f2e000 */
[----:B------:R-:W-:Y:S02]  /*11b0*/  FSEL R4, R6, R4, !P1 ;  /* 0x0000000406047208 */ /* 0x000fe40004800000 */
[----:B------:R-:W-:-:S06]  /*11c0*/  FSEL R5, R7, R5, !P1 ;  /* 0x0000000507057208 */ /* 0x000fcc0004800000 */
[----:B-1----:R-:W-:-:S06]  /*11d0*/  DSETP.GEU.AND P1, PT, R4, R2, PT ;  /* 0x000000020400722a */ /* 0x002fcc0003f2e000 */
[----:B------:R-:W-:Y:S02]  /*11e0*/  FSEL R6, R2, R4, !P1 ;  /* 0x0000000402067208 */ /* 0x000fe40004800000 */
[----:B------:R-:W-:Y:S01]  /*11f0*/  FSEL R7, R3, R5, !P1 ;  /* 0x0000000503077208 */ /* 0x000fe20004800000 */
[----:B------:R-:W-:Y:S06]  /*1200*/  BRA `(.L_x_17) ;  /* 0x0000004800807947 */ /* 0x000fec0003800000 */
.L_x_16:
[----:B------:R-:W-:Y:S01]  /*1210*/  LOP3.LUT R0, R3, 0x3e0, RZ, 0xc0, !PT ;  /* 0x000003e003007812 */ /* 0x000fe200078ec0ff */
[----:B------:R-:W0:Y:S03]  /*1220*/  S2R R10, SR_LANEID ;  /* 0x00000000000a7919 */ /* 0x000e260000000000 */
[----:B------:R-:W-:Y:S01]  /*1230*/  LOP3.LUT R9, RZ, R0, RZ, 0x33, !PT ;  /* 0x00000000ff097212 */ /* 0x000fe200078e33ff */
[----:B------:R-:W-:-:S04]  /*1240*/  VIADD R5, R0, 0x20 ;  /* 0x0000002000057836 */ /* 0x000fc80000000000 */
[----:B------:R-:W-:Y:S01]  /*1250*/  IMAD.IADD R9, R9, 0x1, R4 ;  /* 0x0000000109097824 */ /* 0x000fe200078e0204 */
[----:B------:R-:W-:-:S04]  /*1260*/  ISETP.GT.AND P0, PT, R5, R4, PT ;  /* 0x000000040500720c */ /* 0x000fc80003f04270 */
[----:B------:R-:W-:-:S05]  /*1270*/  SEL R5, R9, 0x1f, P0 ;  /* 0x0000001f09057807 */ /* 0x000fca0000000000 */
[----:B-----5:R-:W-:Y:S04]  /*1280*/  SHFL.DOWN PT, R8, R6, 0x1, R5 ;  /* 0x0820000006087989 */ /* 0x020fe800000e0005 */
[----:B------:R-:W1:Y:S01]  /*1290*/  SHFL.DOWN PT, R9, R7, 0x1, R5 ;  /* 0x0820000007097989 */ /* 0x000e6200000e0005 */
[C---:B0-----:R-:W-:Y:S01]  /*12a0*/  ISETP.GE.AND P0, PT, R10.reuse, R5, PT ;  /* 0x000000050a00720c */ /* 0x041fe20003f06270 */
[----:B------:R-:W-:Y:S01]  /*12b0*/  VIADD R0, R10, 0x2 ;  /* 0x000000020a007836 */ /* 0x000fe20000000000 */
[----:B-1----:R-:W-:-:S06]  /*12c0*/  DSETP.GEU.AND P1, PT, R6, R8, PT ;  /* 0x000000080600722a */ /* 0x002fcc0003f2e000 */
[-C--:B------:R-:W-:Y:S02]  /*12d0*/  FSEL R11, R8, R6.reuse, !P1 ;  /* 0x00000006080b7208 */ /* 0x080fe40004800000 */
[-C--:B------:R-:W-:Y:S02]  /*12e0*/  FSEL R9, R9, R7.reuse, !P1 ;  /* 0x0000000709097208 */ /* 0x080fe40004800000 */
[----:B------:R-:W-:Y:S02]  /*12f0*/  FSEL R2, R11, R6, !P0 ;  /* 0x000000060b027208 */ /* 0x000fe40004000000 */
[----:B------:R-:W-:Y:S02]  /*1300*/  FSEL R11, R9, R7, !P0 ;  /* 0x00000007090b7208 */ /* 0x000fe40004000000 */
[----:B------:R-:W-:Y:S01]  /*1310*/  ISETP.GT.AND P0, PT, R0, R5, PT ;  /* 0x000000050000720c */ /* 0x000fe20003f04270 */
[----:B------:R-:W-:Y:S01]  /*1320*/  SHFL.DOWN PT, R8, R2, 0x2, R5 ;  /* 0x0840000002087989 */ /* 0x000fe200000e0005 */
[----:B------:R-:W-:-:S02]  /*1330*/  IMAD.MOV.U32 R6, RZ, RZ, R2 ;  /* 0x000000ffff067224 */ /* 0x000fc400078e0002 */
[----:B------:R-:W-:Y:S01]  /*1340*/  IMAD.MOV.U32 R7, RZ, RZ, R11 ;  /* 0x000000ffff077224 */ /* 0x000fe200078e000b */
[----:B------:R-:W0:Y:S01]  /*1350*/  SHFL.DOWN PT, R9, R11, 0x2, R5 ;  /* 0x084000000b097989 */ /* 0x000e2200000e0005 */
[----:B------:R-:W-:-:S04]  /*1360*/  VIADD R0, R10, 0x4 ;  /* 0x000000040a007836 */ /* 0x000fc80000000000 */
[----:B0-----:R-:W-:-:S06]  /*1370*/  DSETP.GEU.AND P1, PT, R6, R8, PT ;  /* 0x000000080600722a */ /* 0x001fcc0003f2e000 */
[----:B------:R-:W-:Y:S02]  /*1380*/  @!P0 FSEL R2, R8, R2, !P1 ;  /* 0x0000000208028208 */ /* 0x000fe40004800000 */
[----:B------:R-:W-:Y:S02]  /*1390*/  @!P0 FSEL R11, R9, R11, !P1 ;  /* 0x0000000b090b8208 */ /* 0x000fe40004800000 */
[----:B------:R-:W-:Y:S01]  /*13a0*/  ISETP.GT.AND P0, PT, R0, R5, PT ;  /* 0x000000050000720c */ /* 0x000fe20003f04270 */
[----:B------:R-:W-:Y:S01]  /*13b0*/  SHFL.DOWN PT, R6, R2, 0x4, R5 ;  /* 0x0880000002067989 */ /* 0x000fe200000e0005 */
[----:B------:R-:W-:Y:S02]  /*13c0*/  IMAD.MOV.U32 R8, RZ, RZ, R2 ;  /* 0x000000ffff087224 */ /* 0x000fe400078e0002 */
        /* <DEDUP_REMOVED lines=8> */
[----:B------:R-:W-:Y:S01]  /*1450*/  IMAD.MOV.U32 R8, RZ, RZ, R2 ;  /* 0x000000ffff087224 */ /* 0x000fe200078e0002 */
[C---:B------:R-:W-:Y:S01]  /*1460*/  ISETP.NE.AND P0, PT, R10.reuse, RZ, PT ;  /* 0x000000ff0a00720c */ /* 0x040fe20003f05270 */
[----:B------:R-:W-:Y:S01]  /*1470*/  IMAD.MOV.U32 R9, RZ, RZ, R11 ;  /* 0x000000ffff097224 */ /* 0x000fe200078e000b */
[----:B------:R-:W0:Y:S01]  /*1480*/  SHFL.DOWN PT, R7, R11, 0x8, R5 ;  /* 0x090000000b077989 */ /* 0x000e2200000e0005 */
[----:B------:R-:W-:-:S10]  /*1490*/  VIADD R0, R10, 0x10 ;  /* 0x000000100a007836 */ /* 0x000fd40000000000 */
[----:B------:R-:W1:Y:S01]  /*14a0*/  @!P0 S2R R13, SR_CgaCtaId ;  /* 0x00000000000d8919 */ /* 0x000e620000008800 */
[----:B0-----:R-:W-:-:S06]  /*14b0*/  DSETP.GEU.AND P2, PT, R8, R6, PT ;  /* 0x000000060800722a */ /* 0x001fcc0003f4e000 */
[----:B------:R-:W-:Y:S02]  /*14c0*/  @!P1 FSEL R2, R6, R2, !P2 ;  /* 0x0000000206029208 */ /* 0x000fe40005000000 */
[----:B------:R-:W-:Y:S02]  /*14d0*/  @!P1 FSEL R11, R7, R11, !P2 ;  /* 0x0000000b070b9208 */ /* 0x000fe40005000000 */
[----:B------:R-:W-:Y:S01]  /*14e0*/  ISETP.GT.AND P1, PT, R0, R5, PT ;  /* 0x000000050000720c */ /* 0x000fe20003f24270 */
[----:B------:R-:W-:Y:S01]  /*14f0*/  SHFL.DOWN PT, R6, R2, 0x10, R5 ;  /* 0x0a00000002067989 */ /* 0x000fe200000e0005 */
[----:B------:R-:W-:Y:S01]  /*1500*/  IMAD.MOV.U32 R8, RZ, RZ, R2 ;  /* 0x000000ffff087224 */ /* 0x000fe200078e0002 */
[----:B------:R-:W-:Y:S01]  /*1510*/  @!P0 SHF.R.U32.HI R0, RZ, 0x2, R3 ;  /* 0x00000002ff008819 */ /* 0x000fe20000011603 */
[----:B------:R-:W-:Y:S01]  /*1520*/  IMAD.MOV.U32 R9, RZ, RZ, R11 ;  /* 0x000000ffff097224 */ /* 0x000fe200078e000b */
[----:B------:R-:W0:Y:S02]  /*1530*/  SHFL.DOWN PT, R7, R11, 0x10, R5 ;  /* 0x0a0000000b077989 */ /* 0x000e2400000e0005 */
[----:B------:R-:W-:-:S03]  /*1540*/  @!P0 LOP3.LUT R0, R0, 0xf8, RZ, 0xc0, !PT ;  /* 0x000000f800008812 */ /* 0x000fc600078ec0ff */
[----:B0-----:R-:W-:Y:S01]  /*1550*/  DSETP.GEU.AND P2, PT, R8, R6, PT ;  /* 0x000000060800722a */ /* 0x001fe20003f4e000 */
[----:B------:R-:W-:-:S04]  /*1560*/  @!P0 MOV R8, 0x400 ;  /* 0x0000040000088802 */ /* 0x000fc80000000f00 */
[----:B-1----:R-:W-:Y:S02]  /*1570*/  @!P0 LEA R13, R13, R8, 0x18 ;  /* 0x000000080d0d8211 */ /* 0x002fe400078ec0ff */
[----:B------:R-:W-:Y:S02]  /*1580*/  @!P1 FSEL R2, R6, R2, !P2 ;  /* 0x0000000206029208 */ /* 0x000fe40005000000 */
[----:B------:R-:W-:Y:S01]  /*1590*/  @!P1 FSEL R11, R7, R11, !P2 ;  /* 0x0000000b070b9208 */ /* 0x000fe20005000000 */
[----:B------:R-:W-:Y:S02]  /*15a0*/  @!P0 IMAD.IADD R13, R0, 0x1, R13 ;  /* 0x00000001000d8824 */ /* 0x000fe400078e020d */
[----:B------:R-:W-:Y:S02]  /*15b0*/  IMAD.MOV.U32 R6, RZ, RZ, R2 ;  /* 0x000000ffff067224 */ /* 0x000fe400078e0002 */
[----:B------:R-:W-:-:S05]  /*15c0*/  IMAD.MOV.U32 R7, RZ, RZ, R11 ;  /* 0x000000ffff077224 */ /* 0x000fca00078e000b */
[----:B------:R3:W-:Y:S01]  /*15d0*/  @!P0 STS.64 [R13+0x8], R6 ;  /* 0x000008060d008388 */ /* 0x0007e20000000a00 */
[----:B------:R-:W-:Y:S01]  /*15e0*/  BAR.SYNC.DEFER_BLOCKING 0x0 ;  /* 0x0000000000007b1d */ /* 0x000fe20000010000 */
[----:B------:R-:W-:-:S13]  /*15f0*/  ISETP.NE.AND P0, PT, R3, RZ, PT ;  /* 0x000000ff0300720c */ /* 0x000fda0003f05270 */
[----:B---3--:R-:W-:Y:S05]  /*1600*/  @P0 BRA `(.L_x_17) ;  /* 0x0000004400800947 */ /* 0x008fea0003800000 */
[----:B------:R-:W0:Y:S01]  /*1610*/  S2UR UR5, SR_CgaCtaId ;  /* 0x00000000000579c3 */ /* 0x000e220000008800 */
[----:B------:R-:W-:Y:S01]  /*1620*/  UMOV UR4, 0x400 ;  /* 0x0000040000047882 */ /* 0x000fe20000000000 */
[----:B------:R-:W-:Y:S01]  /*1630*/  ISETP.GT.AND P2, PT, R4, 0x20, PT ;  /* 0x000000200400780c */ /* 0x000fe20003f44270 */
[----:B0-----:R-:W-:-:S09]  /*1640*/  ULEA UR4, UR5, UR4, 0x18 ;  /* 0x0000000405047291 */ /* 0x001fd2000f8ec0ff */
[----:B------:R-:W0:Y:S04]  /*1650*/  LDS.128 R16, [UR4+0x10] ;  /* 0x00001004ff107984 */ /* 0x000e280008000c00 */
[----:B------:R-:W1:Y:S04]  /*1660*/  LDS.128 R12, [UR4+0x20] ;  /* 0x00002004ff0c7984 */ /* 0x000e680008000c00 */
[----:B------:R-:W2:Y:S01]  /*1670*/  LDS.128 R8, [UR4+0x30] ;  /* 0x00003004ff087984 */ /* 0x000ea20008000c00 */
[----:B0-----:R-:W-:-:S06]  /*1680*/  DSETP.GEU.AND P1, PT, R6, R16, PT ;  /* 0x000000100600722a */ /* 0x001fcc0003f2e000 */
[-C--:B------:R-:W-:Y:S02]  /*1690*/  FSEL R3, R16, R6.reuse, !P1 ;  /* 0x0000000610037208 */ /* 0x080fe40004800000 */
[-C--:B------:R-:W-:Y:S02]  /*16a0*/  FSEL R17, R17, R7.reuse, !P1 ;  /* 0x0000000711117208 */ /* 0x080fe40004800000 */
[----:B------:R-:W-:Y:S02]  /*16b0*/  FSEL R6, R3, R6, P2 ;  /* 0x0000000603067208 */ /* 0x000fe40001000000 */
[----:B------:R-:W-:Y:S02]  /*16c0*/  FSEL R7, R17, R7, P2 ;  /* 0x0000000711077208 */ /* 0x000fe40001000000 */
[C---:B------:R-:W-:Y:S01]  /*16d0*/  ISETP.GT.AND P1, PT, R4.reuse, 0x40, PT ;  /* 0x000000400400780c */ /* 0x040fe20003f24270 */
[----:B------:R-:W-:Y:S01]  /*16e0*/  IMAD.MOV.U32 R2, RZ, RZ, R6 ;  /* 0x000000ffff027224 */ /* 0x000fe200078e0006 */
[----:B------:R-:W-:Y:S01]  /*16f0*/  ISETP.GT.AND P2, PT, R4, 0x60, PT ;  /* 0x000000600400780c */ /* 0x000fe20003f44270 */
[----:B------:R-:W-:-:S06]  /*1700*/  IMAD.MOV.U32 R3, RZ, RZ, R7 ;  /* 0x000000ffff037224 */ /* 0x000fcc00078e0007 */
[----:B------:R-:W-:-:S06]  /*1710*/  DSETP.GEU.AND P3, PT, R2, R18, PT ;  /* 0x000000120200722a */ /* 0x000fcc0003f6e000 */
[----:B------:R-:W-:Y:S02]  /*1720*/  @P1 FSEL R6, R18, R6, !P3 ;  /* 0x0000000612061208 */ /* 0x000fe40005800000 */
[----:B------:R-:W-:Y:S02]  /*1730*/  @P1 FSEL R7, R19, R7, !P3 ;  /* 0x0000000713071208 */ /* 0x000fe40005800000 */
[----:B------:R-:W-:Y:S01]  /*1740*/  ISETP.GT.AND P1, PT, R4, 0x80, PT ;  /* 0x000000800400780c */ /* 0x000fe20003f24270 */
[----:B------:R-:W-:Y:S02]  /*1750*/  IMAD.MOV.U32 R2, RZ, RZ, R6 ;  /* 0x000000ffff027224 */ /* 0x000fe400078e0006 */
[----:B------:R-:W-:-:S06]  /*1760*/  IMAD.MOV.U32 R3, RZ, RZ, R7 ;  /* 0x000000ffff037224 */ /* 0x000fcc00078e0007 */
[----:B-1----:R-:W-:Y:S01]  /*1770*/  DSETP.GEU.AND P3, PT, R2, R12, PT ;  /* 0x0000000c0200722a */ /* 0x002fe20003f6e000 */
[----:B------:R-:W0:Y:S05]  /*1780*/  LDS.64 R2, [UR4+0x40] ;  /* 0x00004004ff027984 */ /* 0x000e2a0008000a00 */
[----:B------:R-:W-:Y:S02]  /*1790*/  @P2 FSEL R6, R12, R6, !P3 ;  /* 0x000000060c062208 */ /* 0x000fe40005800000 */
[----:B------:R-:W-:Y:S02]  /*17a0*/  @P2 FSEL R7, R13, R7, !P3 ;  /* 0x000000070d072208 */ /* 0x000fe40005800000 */
[----:B------:R-:W-:-:S04]  /*17b0*/  ISETP.GT.AND P2, PT, R4, 0xa0, PT ;  /* 0x000000a00400780c */ /* 0x000fc80003f44270 */
[----:B------:R-:W-:-:S06]  /*17c0*/  DSETP.GEU.AND P3, PT, R6, R14, PT ;  /* 0x0000000e0600722a */ /* 0x000fcc0003f6e000 */
[----:B------:R-:W-:Y:S02]  /*17d0*/  @P1 FSEL R6, R14, R6, !P3 ;  /* 0x000000060e061208 */ /* 0x000fe40005800000 */
[----:B------:R-:W-:Y:S02]  /*17e0*/  @P1 FSEL R7, R15, R7, !P3 ;  /* 0x000000070f071208 */ /* 0x000fe40005800000 */
[----:B------:R-:W-:-:S04]  /*17f0*/  ISETP.GT.AND P1, PT, R4, 0xc0, PT ;  /* 0x000000c00400780c */ /* 0x000fc80003f24270 */
[----:B--2---:R-:W-:-:S06]  /*1800*/  DSETP.GEU.AND P3, PT, R6, R8, PT ;  /* 0x000000080600722a */ /* 0x004fcc0003f6e000 */
[----:B------:R-:W-:Y:S02]  /*1810*/  @P2 FSEL R6, R8, R6, !P3 ;  /* 0x0000000608062208 */ /* 0x000fe40005800000 */
[----:B------:R-:W-:Y:S02]  /*1820*/  @P2 FSEL R7, R9, R7, !P3 ;  /* 0x0000000709072208 */ /* 0x000fe40005800000 */
[----:B------:R-:W-:-:S04]  /*1830*/  ISETP.GT.AND P2, PT, R4, 0xe0, PT ;  /* 0x000000e00400780c */ /* 0x000fc80003f44270 */
[----:B------:R-:W-:-:S06]  /*1840*/  DSETP.GEU.AND P3, PT, R6, R10, PT ;  /* 0x0000000a0600722a */ /* 0x000fcc0003f6e000 */
[----:B------:R-:W-:Y:S02]  /*1850*/  @P1 FSEL R6, R10, R6, !P3 ;  /* 0x000000060a061208 */ /* 0x000fe40005800000 */
[----:B------:R-:W-:-:S03]  /*1860*/  @P1 FSEL R7, R11, R7, !P3 ;  /* 0x000000070b071208 */ /* 0x000fc60005800000 */
[----:B------:R-:W-:Y:S02]  /*1870*/  IMAD.MOV.U32 R4, RZ, RZ, R6 ;  /* 0x000000ffff047224 */ /* 0x000fe400078e0006 */
[----:B------:R-:W-:-:S06]  /*1880*/  IMAD.MOV.U32 R5, RZ, RZ, R7 ;  /* 0x000000ffff057224 */ /* 0x000fcc00078e0007 */
[----:B0-----:R-:W-:-:S06]  /*1890*/  DSETP.GEU.AND P1, PT, R4, R2, PT ;  /* 0x000000020400722a */ /* 0x001fcc0003f2e000 */
[----:B------:R-:W-:Y:S02]  /*18a0*/  @P2 FSEL R6, R2, R6, !P1 ;  /* 0x0000000602062208 */ /* 0x000fe40004800000 */
[----:B------:R-:W-:Y:S01]  /*18b0*/  @P2 FSEL R7, R3, R7, !P1 ;  /* 0x0000000703072208 */ /* 0x000fe20004800000 */
[----:B------:R-:W-:Y:S06]  /*18c0*/  BRA `(.L_x_17) ;  /* 0x0000004000d07947 */ /* 0x000fec0003800000 */
.L_x_3:
[----:B------:R-:W0:Y:S01]  /*18d0*/  S2R R0, SR_TID.X ;  /* 0x0000000000007919 */ /* 0x000e220000002100 */
[----:B------:R-:W1:Y:S02]  /*18e0*/  LDCU.64 UR4, c[0x0][0x380] ;  /* 0x00007000ff0477ac */ /* 0x000e640008000a00 */
[----:B-1----:R-:W-:Y:S02]  /*18f0*/  IMAD.U32 R2, RZ, RZ, UR4 ;  /* 0x00000004ff027e24 */ /* 0x002fe4000f8e00ff */
[----:B------:R-:W-:Y:S02]  /*1900*/  IMAD.U32 R3, RZ, RZ, UR5 ;  /* 0x00000005ff037e24 */ /* 0x000fe4000f8e00ff */
[----:B0-----:R-:W-:-:S04]  /*1910*/  IMAD.SHL.U32 R5, R0, 0x4, RZ ;  /* 0x0000000400057824 */ /* 0x001fc800078e00ff */
[----:B------:R-:W-:-:S05]  /*1920*/  IMAD.WIDE.U32 R6, R5, 0x8, R2 ;  /* 0x0000000805067825 */ /* 0x000fca00078e0002 */
[----:B------:R-:W2:Y:S04]  /*1930*/  LDG.E.128.CONSTANT R20, desc[UR6][R6.64] ;  /* 0x0000000606147981 */ /* 0x000ea8000c1e9d00 */
[----:B------:R-:W3:Y:S04]  /*1940*/  LDG.E.128.CONSTANT R12, desc[UR6][R6.64+0x10] ;  /* 0x00001006060c7981 */ /* 0x000ee8000c1e9d00 */
[----:B------:R-:W4:Y:S04]  /*1950*/  LDG.E.128.CONSTANT R8, desc[UR6][R6.64+0x2000] ;  /* 0x0020000606087981 */ /* 0x000f28000c1e9d00 */
[----:B------:R0:W5:Y:S01]  /*1960*/  LDG.E.128.CONSTANT R16, desc[UR6][R6.64+0x2010] ;  /* 0x0020100606107981 */ /* 0x000162000c1e9d00 */
[----:B------:R-:W-:Y:S01]  /*1970*/  ISETP.GE.U32.AND P1, PT, R4, 0x1000, PT ;  /* 0x000010000400780c */ /* 0x000fe20003f26070 */
[----:B------:R-:W-:Y:S01]  /*1980*/  UMOV UR4, 0x800 ;  /* 0x0000080000047882 */ /* 0x000fe20000000000 */
[----:B--2---:R-:W-:-:S06]  /*1990*/  DSETP.GEU.AND P0, PT, R20, R22, PT ;  /* 0x000000161400722a */ /* 0x004fcc0003f0e000 */
[----:B------:R-:W-:Y:S02]  /*19a0*/  FSEL R20, R22, R20, !P0 ;  /* 0x0000001416147208 */ /* 0x000fe40004000000 */
[----:B------:R-:W-:-:S06]  /*19b0*/  FSEL R21, R23, R21, !P0 ;  /* 0x0000001517157208 */ /* 0x000fcc0004000000 */
[----:B---3--:R-:W-:-:S06]  /*19c0*/  DSETP.GEU.AND P0, PT, R20, R12, PT ;  /* 0x0000000c1400722a */ /* 0x008fcc0003f0e000 */
[----:B------:R-:W-:Y:S02]  /*19d0*/  FSEL R12, R12, R20, !P0 ;  /* 0x000000140c0c7208 */ /* 0x000fe40004000000 */
[----:B------:R-:W-:-:S06]  /*19e0*/  FSEL R13, R13, R21, !P0 ;  /* 0x000000150d0d7208 */ /* 0x000fcc0004000000 */
[----:B------:R-:W-:-:S06]  /*19f0*/  DSETP.GEU.AND P0, PT, R12, R14, PT ;  /* 0x0000000e0c00722a */ /* 0x000fcc0003f0e000 */
[----:B------:R-:W-:Y:S02]  /*1a00*/  FSEL R12, R14, R12, !P0 ;  /* 0x0000000c0e0c7208 */ /* 0x000fe40004000000 */
[----:B------:R-:W-:-:S06]  /*1a10*/  FSEL R13, R15, R13, !P0 ;  /* 0x0000000d0f0d7208 */ /* 0x000fcc0004000000 */
[----:B----4-:R-:W-:-:S06]  /*1a20*/  DSETP.GEU.AND P0, PT, R12, R8, PT ;  /* 0x000000080c00722a */ /* 0x010fcc0003f0e000 */
[----:B0-----:R-:W-:Y:S02]  /*1a30*/  FSEL R6, R8, R12, !P0 ;  /* 0x0000000c08067208 */ /* 0x001fe40004000000 */
[----:B------:R-:W-:-:S06]  /*1a40*/  FSEL R7, R9, R13, !P0 ;  /* 0x0000000d09077208 */ /* 0x000fcc0004000000 */
[----:B------:R-:W-:-:S06]  /*1a50*/  DSETP.GEU.AND P0, PT, R6, R10, PT ;  /* 0x0000000a0600722a */ /* 0x000fcc0003f0e000 */
[----:B------:R-:W-:Y:S02]  /*1a60*/  FSEL R6, R10, R6, !P0 ;  /* 0x000000060a067208 */ /* 0x000fe40004000000 */
[----:B------:R-:W-:-:S06]  /*1a70*/  FSEL R7, R11, R7, !P0 ;  /* 0x000000070b077208 */ /* 0x000fcc0004000000 */
[----:B-----5:R-:W-:-:S06]  /*1a80*/  DSETP.GEU.AND P0, PT, R6, R16, PT ;  /* 0x000000100600722a */ /* 0x020fcc0003f0e000 */
[----:B------:R-:W-:Y:S02]  /*1a90*/  FSEL R6, R16, R6, !P0 ;  /* 0x0000000610067208 */ /* 0x000fe40004000000 */
[----:B------:R-:W-:-:S06]  /*1aa0*/  FSEL R7, R17, R7, !P0 ;  /* 0x0000000711077208 */ /* 0x000fcc0004000000 */
[----:B------:R-:W-:-:S06]  /*1ab0*/  DSETP.GEU.AND P0, PT, R6, R18, PT ;  /* 0x000000120600722a */ /* 0x000fcc0003f0e000 */
[----:B------:R-:W-:Y:S02]  /*1ac0*/  FSEL R6, R18, R6, !P0 ;  /* 0x0000000612067208 */ /* 0x000fe40004000000 */
[----:B------:R-:W-:Y:S01]  /*1ad0*/  FSEL R7, R19, R7, !P0 ;  /* 0x0000000713077208 */ /* 0x000fe20004000000 */
[----:B------:R-:W-:Y:S06]  /*1ae0*/  @!P1 BRA `(.L_x_18) ;  /* 0x0000000000a49947 */ /* 0x000fec0003800000 */
[----:B------:R-:W0:Y:S01]  /*1af0*/  LDC R24, c[0x0][0x390] ;  /* 0x0000e400ff187b82 */ /* 0x000e220000000800 */
[----:B------:R-:W-:Y:S01]  /*1b00*/  VIADD R25, R4, 0xfffff800 ;  /* 0xfffff80004197836 */ /* 0x000fe20000000000 */
[----:B------:R-:W-:-:S06]  /*1b10*/  UMOV UR4, 0x800 ;  /* 0x0000080000047882 */ /* 0x000fcc0000000000 */
[----:B------:R-:W1:Y:S02]  /*1b20*/  LDC.64 R2, c[0x0][0x380] ;  /* 0x0000e000ff027b82 */ /* 0x000e640000000a00 */
.L_x_20:
[----:B------:R-:W-:-:S04]  /*1b30*/  VIADD R27, R5, UR4 ;  /* 0x00000004051b7c36 */ /* 0x000fc80008000000 */
[----:B-1----:R-:W-:-:S05]  /*1b40*/  IMAD.WIDE.U32 R26, R27, 0x8, R2 ;  /* 0x000000081b1a7825 */ /* 0x002fca00078e0002 */
[----:B------:R-:W2:Y:S04]  /*1b50*/  LDG.E.128.CONSTANT R12, desc[UR6][R26.64] ;  /* 0x000000061a0c7981 */ /* 0x000ea8000c1e9d00 */
[----:B------:R-:W3:Y:S04]  /*1b60*/  LDG.E.128.CONSTANT R16, desc[UR6][R26.64+0x10] ;  /* 0x000010061a107981 */ /* 0x000ee8000c1e9d00 */
[----:B------:R-:W4:Y:S04]  /*1b70*/  LDG.E.128.CONSTANT R20, desc[UR6][R26.64+0x2000] ;  /* 0x002000061a147981 */ /* 0x000f28000c1e9d00 */
[----:B------:R-:W5:Y:S01]  /*1b80*/  LDG.E.128.CONSTANT R8, desc[UR6][R26.64+0x2010] ;  /* 0x002010061a087981 */ /* 0x000f62000c1e9d00 */
[----:B0-----:R-:W-:Y:S01]  /*1b90*/  IMAD.MOV.U32 R4, RZ, RZ, R24 ;  /* 0x000000ffff047224 */ /* 0x001fe200078e0018 */
[----:B--2---:R-:W-:-:S06]  /*1ba0*/  DSETP.GEU.AND P0, PT, R6, R12, PT ;  /* 0x0000000c0600722a */ /* 0x004fcc0003f0e000 */
[----:B------:R-:W-:Y:S02]  /*1bb0*/  FSEL R6, R12, R6, !P0 ;  /* 0x000000060c067208 */ /* 0x000fe40004000000 */
[----:B------:R-:W-:-:S06]  /*1bc0*/  FSEL R7, R13, R7, !P0 ;  /* 0x000000070d077208 */ /* 0x000fcc0004000000 */
[----:B------:R-:W-:-:S06]  /*1bd0*/  DSETP.GEU.AND P0, PT, R6, R14, PT ;  /* 0x0000000e0600722a */ /* 0x000fcc0003f0e000 */
        /* <DEDUP_REMOVED lines=14> */
[----:B-----5:R-:W-:-:S06]  /*1cc0*/  DSETP.GEU.AND P0, PT, R6, R8, PT ;  /* 0x000000080600722a */ /* 0x020fcc0003f0e000 */
[----:B------:R-:W-:Y:S01]  /*1cd0*/  FSEL R6, R8, R6, !P0 ;  /* 0x0000000608067208 */ /* 0x000fe20004000000 */
[----:B------:R-:W-:Y:S01]  /*1ce0*/  VIADD R8, R4, -UR4 ;  /* 0x8000000404087c36 */ /* 0x000fe20008000000 */
[----:B------:R-:W-:-:S04]  /*1cf0*/  FSEL R7, R9, R7, !P0 ;  /* 0x0000000709077208 */ /* 0x000fc80004000000 */
[----:B------:R-:W-:Y:S02]  /*1d00*/  ISETP.GE.AND P1, PT, R8, 0x800, PT ;  /* 0x000008000800780c */ /* 0x000fe40003f26270 */
[----:B------:R-:W-:-:S06]  /*1d10*/  DSETP.GEU.AND P0, PT, R6, R10, PT ;  /* 0x0000000a0600722a */ /* 0x000fcc0003f0e000 */
[----:B------:R-:W-:Y:S02]  /*1d20*/  FSEL R6, R10, R6, !P0 ;  /* 0x000000060a067208 */ /* 0x000fe40004000000 */
[----:B------:R-:W-:-:S03]  /*1d30*/  FSEL R7, R11, R7, !P0 ;  /* 0x000000070b077208 */ /* 0x000fc60004000000 */
[----:B------:R-:W-:Y:S05]  /*1d40*/  @!P1 BRA `(.L_x_19) ;  /* 0x0000000c00009947 */ /* 0x000fea0003800000 */
[----:B------:R-:W-:-:S06]  /*1d50*/  UIADD3 UR4, UPT, UPT, UR4, 0x800, URZ ;  /* 0x0000080004047890 */ /* 0x000fcc000fffe0ff */
[----:B------:R-:W-:-:S13]  /*1d60*/  ISETP.LT.AND P0, PT, R25, UR4, PT ;  /* 0x0000000419007c0c */ /* 0x000fda000bf01270 */
[----:B------:R-:W-:Y:S05]  /*1d70*/  @!P0 BRA `(.L_x_20) ;  /* 0xfffffffc006c8947 */ /* 0x000fea000383ffff */
.L_x_18:
[----:B------:R-:W-:-:S13]  /*1d80*/  ISETP.LE.AND P0, PT, R4, UR4, PT ;  /* 0x0000000404007c0c */ /* 0x000fda000bf03270 */
[----:B------:R-:W-:Y:S05]  /*1d90*/  @P0 BRA `(.L_x_19) ;  /* 0x0000000800ec0947 */ /* 0x000fea0003800000 */
[----:B------:R-:W-:Y:S01]  /*1da0*/  VIADD R41, R4, -UR4 ;  /* 0x8000000404297c36 */ /* 0x000fe20008000000 */
[----:B------:R-:W-:Y:S04]  /*1db0*/  BSSY.RECONVERGENT B1, `(.L_x_19) ;  /* 0x00000b9000017945 */ /* 0x000fe80003800200 */
[----:B------:R-:W-:-:S13]  /*1dc0*/  ISETP.GE.AND P0, PT, R0, R41, PT ;  /* 0x000000290000720c */ /* 0x000fda0003f06270 */
[----:B------:R-:W-:Y:S05]  /*1dd0*/  @P0 BRA `(.L_x_21) ;  /* 0x0000000800d80947 */ /* 0x000fea0003800000 */
[----:B------:R-:W-:Y:S01]  /*1de0*/  LOP3.LUT R5, RZ, R0, RZ, 0x33, !PT ;  /* 0x00000000ff057212 */ /* 0x000fe200078e33ff */
[----:B------:R-:W-:Y:S01]  /*1df0*/  BSSY.RECONVERGENT B2, `(.L_x_22) ;  /* 0x0000016000027945 */ /* 0x000fe20003800200 */
[----:B------:R-:W-:Y:S02]  /*1e00*/  IMAD.MOV.U32 R40, RZ, RZ, R0 ;  /* 0x000000ffff287224 */ /* 0x000fe400078e0000 */
[----:B------:R-:W-:-:S04]  /*1e10*/  IADD3 R4, PT, PT, R4, -UR4, R5 ;  /* 0x8000000404047c10 */ /* 0x000fc8000fffe005 */
[C---:B------:R-:W-:Y:S02]  /*1e20*/  LOP3.LUT R5, R4.reuse, 0x300, RZ, 0xc0, !PT ;  /* 0x0000030004057812 */ /* 0x040fe400078ec0ff */
[----:B------:R-:W-:Y:S02]  /*1e30*/  ISETP.GE.U32.AND P2, PT, R4, 0x300, PT ;  /* 0x000003000400780c */ /* 0x000fe40003f46070 */
[----:B------:R-:W-:-:S13]  /*1e40*/  ISETP.NE.AND P0, PT, R5, 0x300, PT ;  /* 0x000003000500780c */ /* 0x000fda0003f05270 */
[----:B------:R-:W-:Y:S05]  /*1e50*/  @!P0 BRA `(.L_x_23) ;  /* 0x00000000003c8947 */ /* 0x000fea0003800000 */
[----:B------:R-:W-:Y:S01]  /*1e60*/  LEA.HI R4, R4, 0x1, RZ, 0x18 ;  /* 0x0000000104047811 */ /* 0x000fe200078fc0ff */
[----:B------:R-:W-:Y:S02]  /*1e70*/  VIADD R9, R0, UR4 ;  /* 0x0000000400097c36 */ /* 0x000fe40008000000 */
[----:B------:R-:W-:Y:S01]  /*1e80*/  IMAD.MOV.U32 R40, RZ, RZ, R0 ;  /* 0x000000ffff287224 */ /* 0x000fe200078e0000 */
[----:B------:R-:W-:-:S05]  /*1e90*/  LOP3.LUT R4, R4, 0x3, RZ, 0xc0, !PT ;  /* 0x0000000304047812 */ /* 0x000fca00078ec0ff */
[----:B------:R-:W-:-:S07]  /*1ea0*/  IMAD.MOV R8, RZ, RZ, -R4 ;  /* 0x000000ffff087224 */ /* 0x000fce00078e0a04 */
.L_x_24:
[----:B------:R-:W-:-:S06]  /*1eb0*/  IMAD.WIDE.U32 R4, R9, 0x8, R2 ;  /* 0x0000000809047825 */ /* 0x000fcc00078e0002 */
[----:B------:R-:W2:Y:S01]  /*1ec0*/  LDG.E.64.CONSTANT R4, desc[UR6][R4.64] ;  /* 0x0000000604047981 */ /* 0x000ea2000c1e9b00 */
[----:B------:R-:W-:Y:S02]  /*1ed0*/  VIADD R8, R8, 0x1 ;  /* 0x0000000108087836 */ /* 0x000fe40000000000 */
[----:B------:R-:W-:Y:S02]  /*1ee0*/  VIADD R40, R40, 0x100 ;  /* 0x0000010028287836 */ /* 0x000fe40000000000 */
[----:B------:R-:W-:Y:S01]  /*1ef0*/  VIADD R9, R9, 0x100 ;  /* 0x0000010009097836 */ /* 0x000fe20000000000 */
[----:B------:R-:W-:Y:S01]  /*1f00*/  ISETP.NE.AND P1, PT, R8, RZ, PT ;  /* 0x000000ff0800720c */ /* 0x000fe20003f25270 */
[----:B--2---:R-:W-:-:S06]  /*1f10*/  DSETP.GEU.AND P0, PT, R6, R4, PT ;  /* 0x000000040600722a */ /* 0x004fcc0003f0e000 */
[----:B------:R-:W-:Y:S02]  /*1f20*/  FSEL R6, R4, R6, !P0 ;  /* 0x0000000604067208 */ /* 0x000fe40004000000 */
[----:B------:R-:W-:-:S04]  /*1f30*/  FSEL R7, R5, R7, !P0 ;  /* 0x0000000705077208 */ /* 0x000fc80004000000 */
[----:B------:R-:W-:Y:S05]  /*1f40*/  @P1 BRA `(.L_x_24) ;  /* 0xfffffffc00d81947 */ /* 0x000fea000383ffff */
.L_x_23:
[----:B------:R-:W-:Y:S05]  /*1f50*/  BSYNC.RECONVERGENT B2 ;  /* 0x0000000000027941 */ /* 0x000fea0003800200 */
.L_x_22:
[----:B------:R-:W-:Y:S05]  /*1f60*/  @!P2 BRA `(.L_x_21) ;  /* 0x000000080074a947 */ /* 0x000fea0003800000 */
[----:B------:R-:W0:Y:S01]  /*1f70*/  LDCU.64 UR8, c[0x0][0x380] ;  /* 0x00007000ff0877ac */ /* 0x000e220008000a00 */
[----:B------:R-:W-:Y:S01]  /*1f80*/  IMAD.IADD R9, R41, 0x1, -R40 ;  /* 0x0000000129097824 */ /* 0x000fe200078e0a28 */
[C---:B------:R-:W-:Y:S01]  /*1f90*/  IADD3 R5, P0, PT, R40.reuse, UR4, RZ ;  /* 0x0000000428057c10 */ /* 0x040fe2000ff1e0ff */
[----:B------:R-:W-:Y:S01]  /*1fa0*/  BSSY.RECONVERGENT B2, `(.L_x_25) ;  /* 0x0000059000027945 */ /* 0x000fe20003800200 */
[----:B------:R-:W-:Y:S02]  /*1fb0*/  VIADD R43, R40, UR4 ;  /* 0x00000004282b7c36 */ /* 0x000fe40008000000 */
[----:B------:R-:W-:Y:S01]  /*1fc0*/  ISETP.GT.AND P1, PT, R9, 0xc00, PT ;  /* 0x00000c000900780c */ /* 0x000fe20003f24270 */
[----:B------:R-:W-:Y:S01]  /*1fd0*/  IMAD.X R8, RZ, RZ, RZ, P0 ;  /* 0x000000ffff087224 */ /* 0x000fe200000e06ff */
[----:B0-----:R-:W-:-:S04]  /*1fe0*/  LEA R4, P0, R5, UR8, 0x3 ;  /* 0x0000000805047c11 */ /* 0x001fc8000f8018ff */
[----:B------:R-:W-:Y:S02]  /*1ff0*/  LEA.HI.X R5, R5, UR9, R8, 0x3, P0 ;  /* 0x0000000905057c11 */ /* 0x000fe400080f1c08 */
[----:B------:R-:W-:-:S05]  /*2000*/  IADD3 R4, P0, PT, R4, 0x1000, RZ ;  /* 0x0000100004047810 */ /* 0x000fca0007f1e0ff */
[----:B------:R-:W-:Y:S01]  /*2010*/  IMAD.X R5, RZ, RZ, R5, P0 ;  /* 0x000000ffff057224 */ /* 0x000fe200000e0605 */
[----:B------:R-:W-:Y:S01]  /*2020*/  PLOP3.LUT P0, PT, PT, PT, PT, 0x80, 0x8 ;  /* 0x000000000008781c */ /* 0x000fe20003f0f070 */
[----:B------:R-:W-:-:S12]  /*2030*/  @!P1 BRA `(.L_x_26) ;  /* 0x00000004003c9947 */ /* 0x000fd80003800000 */
[----:B------:R-:W-:Y:S01]  /*2040*/  PLOP3.LUT P0, PT, PT, PT, PT, 0x8, 0x80 ;  /* 0x000000000080781c */ /* 0x000fe20003f0e170 */
[----:B------:R-:W-:-:S12]  /*2050*/  VIADD R45, R41, 0xfffff400 ;  /* 0xfffff400292d7836 */ /* 0x000fd80000000000 */
.L_x_27:
[C---:B------:R-:W-:Y:S01]  /*2060*/  IMAD.WIDE.U32 R38, R43.reuse, 0x8, R2 ;  /* 0x000000082b267825 */ /* 0x040fe200078e0002 */
[----:B------:R-:W2:Y:S04]  /*2070*/  LDG.E.64.CONSTANT R8, desc[UR6][R4.64+-0x800] ;  /* 0xfff8000604087981 */ /* 0x000ea8000c1e9b00 */
[----:B------:R-:W3:Y:S04]  /*2080*/  LDG.E.64.CONSTANT R10, desc[UR6][R4.64] ;  /* 0x00000006040a7981 */ /* 0x000ee8000c1e9b00 */
[----:B------:R-:W4:Y:S01]  /*2090*/  LDG.E.64.CONSTANT R38, desc[UR6][R38.64] ;  /* 0x0000000626267981 */ /* 0x000f22000c1e9b00 */
[----:B------:R-:W-:-:S03]  /*20a0*/  VIADD R15, R43, 0x400 ;  /* 0x000004002b0f7836 */ /* 0x000fc60000000000 */
[----:B------:R-:W5:Y:S01]  /*20b0*/  LDG.E.64.CONSTANT R12, desc[UR6][R4.64+0x800] ;  /* 0x00080006040c7981 */ /* 0x000f62000c1e9b00 */
[----:B------:R-:W-:-:S03]  /*20c0*/  IMAD.WIDE.U32 R14, R15, 0x8, R2 ;  /* 0x000000080f0e7825 */ /* 0x000fc600078e0002 */
[----:B------:R-:W5:Y:S04]  /*20d0*/  LDG.E.64.CONSTANT R16, desc[UR6][R4.64+0x1800] ;  /* 0x0018000604107981 */ /* 0x000f68000c1e9b00 */
[----:B------:R-:W5:Y:S04]  /*20e0*/  LDG.E.64.CONSTANT R14, desc[UR6][R14.64] ;  /* 0x000000060e0e7981 */ /* 0x000f68000c1e9b00 */
[----:B------:R-:W5:Y:S01]  /*20f0*/  LDG.E.64.CONSTANT R18, desc[UR6][R4.64+0x2000] ;  /* 0x0020000604127981 */ /* 0x000f62000c1e9b00 */
        /* <DEDUP_REMOVED lines=11> */
[----:B------:R-:W5:Y:S04]  /*21b0*/  LDG.E.64.CONSTANT R34, desc[UR6][R4.64+0x6000] ;  /* 0x0060000604227981 */ /* 0x000f68000c1e9b00 */
[----:B------:R0:W5:Y:S01]  /*21c0*/  LDG.E.64.CONSTANT R36, desc[UR6][R4.64+0x6800] ;  /* 0x0068000604247981 */ /* 0x000162000c1e9b00 */
[----:B------:R-:W-:-:S05]  /*21d0*/  VIADD R40, R40, 0x1000 ;  /* 0x0000100028287836 */ /* 0x000fca0000000000 */
[----:B------:R-:W-:Y:S02]  /*21e0*/  ISETP.GE.AND P2, PT, R40, R45, PT ;  /* 0x0000002d2800720c */ /* 0x000fe40003f46270 */
[----:B0-----:R-:W-:Y:S01]  /*21f0*/  IADD3 R4, P3, PT, R4, 0x8000, RZ ;  /* 0x0000800004047810 */ /* 0x001fe20007f7e0ff */
[----:B------:R-:W-:-:S04]  /*2200*/  VIADD R43, R43, 0x1000 ;  /* 0x000010002b2b7836 */ /* 0x000fc80000000000 */
[----:B------:R-:W-:Y:S01]  /*2210*/  IMAD.X R5, RZ, RZ, R5, P3 ;  /* 0x000000ffff057224 */ /* 0x000fe200018e0605 */
[----:B----4-:R-:W-:-:S06]  /*2220*/  DSETP.GEU.AND P1, PT, R6, R38, PT ;  /* 0x000000260600722a */ /* 0x010fcc0003f2e000 */
[----:B------:R-:W-:Y:S02]  /*2230*/  FSEL R6, R38, R6, !P1 ;  /* 0x0000000626067208 */ /* 0x000fe40004800000 */
[----:B------:R-:W-:-:S06]  /*2240*/  FSEL R7, R39, R7, !P1 ;  /* 0x0000000727077208 */ /* 0x000fcc0004800000 */
[----:B--2---:R-:W-:-:S06]  /*2250*/  DSETP.GEU.AND P1, PT, R6, R8, PT ;  /* 0x000000080600722a */ /* 0x004fcc0003f2e000 */
[----:B------:R-:W-:Y:S02]  /*2260*/  FSEL R6, R8, R6, !P1 ;  /* 0x0000000608067208 */ /* 0x000fe40004800000 */
[----:B------:R-:W-:-:S06]  /*2270*/  FSEL R7, R9, R7, !P1 ;  /* 0x0000000709077208 */ /* 0x000fcc0004800000 */
[----:B---3--:R-:W-:-:S06]  /*2280*/  DSETP.GEU.AND P1, PT, R6, R10, PT ;  /* 0x0000000a0600722a */ /* 0x008fcc0003f2e000 */
[----:B------:R-:W-:Y:S02]  /*2290*/  FSEL R6, R10, R6, !P1 ;  /* 0x000000060a067208 */ /* 0x000fe40004800000 */
[----:B------:R-:W-:-:S06]  /*22a0*/  FSEL R7, R11, R7, !P1 ;  /* 0x000000070b077208 */ /* 0x000fcc0004800000 */
[----:B-----5:R-:W-:-:S06]  /*22b0*/  DSETP.GEU.AND P1, PT, R6, R12, PT ;  /* 0x0000000c0600722a */ /* 0x020fcc0003f2e000 */
        /* <DEDUP_REMOVED lines=39> */
.L_x_26:
[----:B------:R-:W-:Y:S05]  /*2530*/  BSYNC.RECONVERGENT B2 ;  /* 0x0000000000027941 */ /* 0x000fea0003800200 */
.L_x_25:
[----:B------:R-:W-:Y:S01]  /*2540*/  IMAD.IADD R8, R41, 0x1, -R40 ;  /* 0x0000000129087824 */ /* 0x000fe200078e0a28 */
[----:B------:R-:W-:Y:S04]  /*2550*/  BSSY.RECONVERGENT B2, `(.L_x_28) ;  /* 0x000002b000027945 */ /* 0x000fe80003800200 */
[----:B------:R-:W-:-:S13]  /*2560*/  ISETP.GT.AND P1, PT, R8, 0x400, PT ;  /* 0x000004000800780c */ /* 0x000fda0003f24270 */
[----:B------:R-:W-:Y:S05]  /*2570*/  @!P1 BRA `(.L_x_29) ;  /* 0x0000000000a09947 */ /* 0x000fea0003800000 */
        /* <DEDUP_REMOVED lines=9> */
[----:B------:R-:W5:Y:S04]  /*2610*/  LDG.E.64.CONSTANT R22, desc[UR6][R4.64+0x2000] ;  /* 0x0020000604167981 */ /* 0x000f68000c1e9b00 */
[----:B------:R0:W5:Y:S01]  /*2620*/  LDG.E.64.CONSTANT R8, desc[UR6][R4.64+0x2800] ;  /* 0x0028000604087981 */ /* 0x000162000c1e9b00 */
[----:B------:R-:W-:-:S02]  /*2630*/  VIADD R40, R40, 0x800 ;  /* 0x0000080028287836 */ /* 0x000fc40000000000 */
[----:B------:R-:W-:Y:S01]  /*2640*/  VIADD R43, R43, 0x800 ;  /* 0x000008002b2b7836 */ /* 0x000fe20000000000 */
[----:B0-----:R-:W-:-:S05]  /*2650*/  IADD3 R4, P2, PT, R4, 0x4000, RZ ;  /* 0x0000400004047810 */ /* 0x001fca0007f5e0ff */
        /* <DEDUP_REMOVED lines=22> */
[----:B------:R-:W-:Y:S01]  /*27c0*/  DSETP.GEU.AND P1, PT, R6, R8, PT ;  /* 0x000000080600722a */ /* 0x000fe20003f2e000 */
[----:B------:R-:W-:-:S05]  /*27d0*/  PLOP3.LUT P0, PT, PT, PT, PT, 0x8, 0x80 ;  /* 0x000000000080781c */ /* 0x000fca0003f0e170 */
[----:B------:R-:W-:Y:S02]  /*27e0*/  FSEL R6, R8, R6, !P1 ;  /* 0x0000000608067208 */ /* 0x000fe40004800000 */
[----:B------:R-:W-:-:S07]  /*27f0*/  FSEL R7, R9, R7, !P1 ;  /* 0x0000000709077208 */ /* 0x000fce0004800000 */
.L_x_29:
[----:B------:R-:W-:Y:S05]  /*2800*/  BSYNC.RECONVERGENT B2 ;  /* 0x0000000000027941 */ /* 0x000fea0003800200 */
.L_x_28:
[----:B------:R-:W-:-:S13]  /*2810*/  ISETP.LT.OR P0, PT, R40, R41, P0 ;  /* 0x000000292800720c */ /* 0x000fda0000701670 */
[----:B------:R-:W-:Y:S05]  /*2820*/  @!P0 BRA `(.L_x_21) ;  /* 0x0000000000448947 */ /* 0x000fea0003800000 */
[----:B------:R-:W-:Y:S01]  /*2830*/  IMAD.WIDE.U32 R2, R43, 0x8, R2 ;  /* 0x000000082b027825 */ /* 0x000fe200078e0002 */
[----:B------:R-:W2:Y:S04]  /*2840*/  LDG.E.64.CONSTANT R8, desc[UR6][R4.64+-0x800] ;  /* 0xfff8000604087981 */ /* 0x000ea8000c1e9b00 */
[----:B------:R-:W3:Y:S04]  /*2850*/  LDG.E.64.CONSTANT R10, desc[UR6][R4.64] ;  /* 0x00000006040a7981 */ /* 0x000ee8000c1e9b00 */
[----:B------:R-:W4:Y:S04]  /*2860*/  LDG.E.64.CONSTANT R2, desc[UR6][R2.64] ;  /* 0x0000000602027981 */ /* 0x000f28000c1e9b00 */
[----:B------:R-:W5:Y:S01]  /*2870*/  LDG.E.64.CONSTANT R12, desc[UR6][R4.64+0x800] ;  /* 0x00080006040c7981 */ /* 0x000f62000c1e9b00 */
        /* <DEDUP_REMOVED lines=11> */
[----:B------:R-:W-:-:S07]  /*2930*/  FSEL R7, R13, R3, !P0 ;  /* 0x000000030d077208 */ /* 0x000fce0004000000 */
.L_x_21:
[----:B------:R-:W-:Y:S05]  /*2940*/  BSYNC.RECONVERGENT B1 ;  /* 0x0000000000017941 */ /* 0x000fea0003800200 */
.L_x_19:
[----:B------:R-:W0:Y:S01]  /*2950*/  S2R R10, SR_LANEID ;  /* 0x00000000000a7919 */ /* 0x000e220000000000 */
[----:B------:R-:W-:Y:S04]  /*2960*/  SHFL.DOWN PT, R2, R6, 0x1, 0x1f ;  /* 0x08201f0006027f89 */ /* 0x000fe800000e0000 */
        /* <DEDUP_REMOVED lines=10> */
[----:B------:R-:W-:-:S02]  /*2a10*/  @!P2 MOV R7, 0x400 ;  /* 0x000004000007a802 */ /* 0x000fc40000000f00 */
        /* <DEDUP_REMOVED lines=8> */
[----:B------:R-:W-:Y:S01]  /*2aa0*/  SHFL.DOWN PT, R2, R4, 0x4, 0x1f ;  /* 0x08801f0004027f89 */ /* 0x000fe200000e0000 */
[----:B-1----:R-:W-:-:S03]  /*2ab0*/  @!P2 LEA R7, R8, R7, 0x18 ;  /* 0x000000070807a211 */ /* 0x002fc600078ec0ff */
[----:B------:R-:W0:Y:S02]  /*2ac0*/  SHFL.DOWN PT, R3, R5, 0x4, 0x1f ;  /* 0x08801f0005037f89 */ /* 0x000e2400000e0000 */
[----:B------:R-:W-:Y:S01]  /*2ad0*/  @!P2 IMAD.IADD R9, R6, 0x1, R7 ;  /* 0x000000010609a824 */ /* 0x000fe200078e0207 */
[----:B0-----:R-:W-:-:S06]  /*2ae0*/  DSETP.GEU.AND P0, PT, R4, R2, PT ;  /* 0x000000020400722a */ /* 0x001fcc0003f0e000 */
[----:B------:R-:W-:Y:S02]  /*2af0*/  @!P1 FSEL R4, R2, R4, !P0 ;  /* 0x0000000402049208 */ /* 0x000fe40004000000 */
[----:B------:R-:W-:Y:S02]  /*2b00*/  @!P1 FSEL R5, R3, R5, !P0 ;  /* 0x0000000503059208 */ /* 0x000fe40004000000 */
[----:B------:R-:W-:Y:S01]  /*2b10*/  ISETP.GT.AND P1, PT, R10, 0x17, PT ;  /* 0x000000170a00780c */ /* 0x000fe20003f24270 */
[----:B------:R-:W-:Y:S04]  /*2b20*/  SHFL.DOWN PT, R2, R4, 0x8, 0x1f ;  /* 0x09001f0004027f89 */ /* 0x000fe800000e0000 */
[----:B------:R-:W0:Y:S02]  /*2b30*/  SHFL.DOWN PT, R3, R5, 0x8, 0x1f ;  /* 0x09001f0005037f89 */ /* 0x000e2400000e0000 */
[----:B0-----:R-:W-:-:S06]  /*2b40*/  DSETP.GEU.AND P0, PT, R4, R2, PT ;  /* 0x000000020400722a */ /* 0x001fcc0003f0e000 */
[----:B------:R-:W-:Y:S02]  /*2b50*/  @!P1 FSEL R4, R2, R4, !P0 ;  /* 0x0000000402049208 */ /* 0x000fe40004000000 */
[----:B------:R-:W-:Y:S02]  /*2b60*/  @!P1 FSEL R5, R3, R5, !P0 ;  /* 0x0000000503059208 */ /* 0x000fe40004000000 */
[----:B------:R-:W-:Y:S01]  /*2b70*/  ISETP.GT.AND P1, PT, R10, 0xf, PT ;  /* 0x0000000f0a00780c */ /* 0x000fe20003f24270 */
[----:B------:R-:W-:Y:S04]  /*2b80*/  SHFL.DOWN PT, R2, R4, 0x10, 0x1f ;  /* 0x0a001f0004027f89 */ /* 0x000fe800000e0000 */
[----:B------:R-:W0:Y:S02]  /*2b90*/  SHFL.DOWN PT, R3, R5, 0x10, 0x1f ;  /* 0x0a001f0005037f89 */ /* 0x000e2400000e0000 */
[----:B0-----:R-:W-:-:S06]  /*2ba0*/  DSETP.GEU.AND P0, PT, R4, R2, PT ;  /* 0x000000020400722a */ /* 0x001fcc0003f0e000 */
[----:B------:R-:W-:Y:S02]  /*2bb0*/  FSEL R2, R2, R4, !P0 ;  /* 0x0000000402027208 */ /* 0x000fe40004000000 */
        /* <DEDUP_REMOVED lines=10> */
[----:B--2---:R-:W0:Y:S04]  /*2c60*/  LDS.128 R8, [UR4+0x10] ;  /* 0x00001004ff087984 */ /* 0x004e280008000c00 */
        /* <DEDUP_REMOVED lines=25> */
.L_x_2:
        /* <DEDUP_REMOVED lines=12> */
.L_x_32:
[----:B------:R-:W-:Y:S05]  /*2ec0*/  BSYNC.RECONVERGENT B1 ;  /* 0x0000000000017941 */ /* 0x000fea0003800200 */
.L_x_31:
        /* <DEDUP_REMOVED lines=17> */
.L_x_37:
        /* <DEDUP_REMOVED lines=12> */
.L_x_36:
[----:B------:R-:W-:Y:S05]  /*30a0*/  BSYNC.RECONVERGENT B2 ;  /* 0x0000000000027941 */ /* 0x000fea0003800200 */
.L_x_35:
        /* <DEDUP_REMOVED lines=9> */
.L_x_40:
        /* <DEDUP_REMOVED lines=74> */
.L_x_39:
[----:B------:R-:W-:Y:S05]  /*35e0*/  BSYNC.RECONVERGENT B2 ;  /* 0x0000000000027941 */ /* 0x000fea0003800200 */
.L_x_38:
        /* <DEDUP_REMOVED lines=42> */
.L_x_42:
[----:B------:R-:W-:Y:S05]  /*3890*/  BSYNC.RECONVERGENT B2 ;  /* 0x0000000000027941 */ /* 0x000fea0003800200 */
.L_x_41:
        /* <DEDUP_REMOVED lines=20> */
.L_x_34:
[----:B------:R-:W-:Y:S05]  /*39e0*/  BSYNC.RECONVERGENT B1 ;  /* 0x0000000000017941 */ /* 0x000fea0003800200 */
.L_x_33:
        /* <DEDUP_REMOVED lines=14> */
[----:B------:R-:W-:Y:S01]  /*3ad0*/  IMAD.MOV.U32 R2, RZ, RZ, R9 ;  /* 0x000000ffff027224 */ /* 0x000fe200078e0009 */
[----:B------:R-:W-:Y:S01]  /*3ae0*/  @!P2 MOV R4, 0x400 ;  /* 0x000004000004a802 */ /* 0x000fe20000000f00 */
[----:B------:R-:W-:Y:S01]  /*3af0*/  IMAD.MOV.U32 R3, RZ, RZ, R11 ;  /* 0x000000ffff037224 */ /* 0x000fe200078e000b */
[----:B------:R-:W0:Y:S01]  /*3b00*/  SHFL.DOWN PT, R7, R11, 0x2, 0x1f ;  /* 0x08401f000b077f89 */ /* 0x000e2200000e0000 */
[----:B------:R-:W-:Y:S01]  /*3b10*/  @!P2 SHF.R.U32.HI R0, RZ, 0x2, R5 ;  /* 0x00000002ff00a819 */ /* 0x000fe20000011605 */
[----:B------:R-:W1:Y:S03]  /*3b20*/  @!P2 S2R R13, SR_CgaCtaId ;  /* 0x00000000000da919 */ /* 0x000e660000008800 */
[----:B------:R-:W-:Y:S01]  /*3b30*/  @!P2 LOP3.LUT R0, R0, 0xf8, RZ, 0xc0, !PT ;  /* 0x000000f80000a812 */ /* 0x000fe200078ec0ff */
[----:B0-----:R-:W-:-:S06]  /*3b40*/  DSETP.GEU.AND P0, PT, R2, R6, PT ;  /* 0x000000060200722a */ /* 0x001fcc0003f0e000 */
[----:B------:R-:W-:Y:S02]  /*3b50*/  @!P1 FSEL R9, R6, R9, !P0 ;  /* 0x0000000906099208 */ /* 0x000fe40004000000 */
[----:B------:R-:W-:Y:S02]  /*3b60*/  @!P1 FSEL R11, R7, R11, !P0 ;  /* 0x0000000b070b9208 */ /* 0x000fe40004000000 */
[----:B------:R-:W-:Y:S01]  /*3b70*/  ISETP.GT.AND P1, PT, R8, 0x1b, PT ;  /* 0x0000001b0800780c */ /* 0x000fe20003f24270 */
[----:B------:R-:W-:Y:S01]  /*3b80*/  SHFL.DOWN PT, R2, R9, 0x4, 0x1f ;  /* 0x08801f0009027f89 */ /* 0x000fe200000e0000 */
[----:B------:R-:W-:Y:S01]  /*3b90*/  IMAD.MOV.U32 R6, RZ, RZ, R9 ;  /* 0x000000ffff067224 */ /* 0x000fe200078e0009 */
[----:B-1----:R-:W-:Y:S01]  /*3ba0*/  @!P2 LEA R13, R13, R4, 0x18 ;  /* 0x000000040d0da211 */ /* 0x002fe200078ec0ff */
[----:B------:R-:W-:Y:S01]  /*3bb0*/  IMAD.MOV.U32 R7, RZ, RZ, R11 ;  /* 0x000000ffff077224 */ /* 0x000fe200078e000b */
[----:B------:R-:W0:Y:S03]  /*3bc0*/  SHFL.DOWN PT, R3, R11, 0x4, 0x1f ;  /* 0x08801f000b037f89 */ /* 0x000e2600000e0000 */
[----:B------:R-:W-:-:S02]  /*3bd0*/  @!P2 IMAD.IADD R13, R0, 0x1, R13 ;  /* 0x00000001000da824 */ /* 0x000fc400078e020d */
[----:B0-----:R-:W-:-:S06]  /*3be0*/  DSETP.GEU.AND P0, PT, R6, R2, PT ;  /* 0x000000020600722a */ /* 0x001fcc0003f0e000 */
[----:B------:R-:W-:Y:S02]  /*3bf0*/  @!P1 FSEL R9, R2, R9, !P0 ;  /* 0x0000000902099208 */ /* 0x000fe40004000000 */
[----:B------:R-:W-:Y:S02]  /*3c00*/  @!P1 FSEL R11, R3, R11, !P0 ;  /* 0x0000000b030b9208 */ /* 0x000fe40004000000 */
[----:B------:R-:W-:Y:S01]  /*3c10*/  ISETP.GT.AND P1, PT, R8, 0x17, PT ;  /* 0x000000170800780c */ /* 0x000fe20003f24270 */
[----:B------:R-:W-:Y:S01]  /*3c20*/  SHFL.DOWN PT, R2, R9, 0x8, 0x1f ;  /* 0x09001f0009027f89 */ /* 0x000fe200000e0000 */
[----:B------:R-:W-:Y:S02]  /*3c30*/  IMAD.MOV.U32 R6, RZ, RZ, R9 ;  /* 0x000000ffff067224 */ /* 0x000fe400078e0009 */
[----:B------:R-:W-:Y:S01]  /*3c40*/  IMAD.MOV.U32 R7, RZ, RZ, R11 ;  /* 0x000000ffff077224 */ /* 0x000fe200078e000b */
[----:B------:R-:W0:Y:S05]  /*3c50*/  SHFL.DOWN PT, R3, R11, 0x8, 0x1f ;  /* 0x09001f000b037f89 */ /* 0x000e2a00000e0000 */
        /* <DEDUP_REMOVED lines=20> */
[----:B------:R-:W0:Y:S04]  /*3da0*/  LDS.128 R8, [UR4+0x10] ;  /* 0x00001004ff087984 */ /* 0x000e280008000c00 */
[----:B-1----:R-:W1:Y:S01]  /*3db0*/  LDS.128 R12, [UR4+0x20] ;  /* 0x00002004ff0c7984 */ /* 0x002e620008000c00 */
        /* <DEDUP_REMOVED lines=24> */
.L_x_43:
        /* <DEDUP_REMOVED lines=20> */
[----:B------:R-:W0:Y:S05]  /*4080*/  SHFL.DOWN PT, R7, R0, 0x2, R11 ;  /* 0x0840000000077989 */ /* 0x000e2a00000e000b */
[----:B0-----:R-:W-:-:S06]  /*4090*/  DSETP.GEU.AND P0, PT, R2, R6, PT ;  /* 0x000000060200722a */ /* 0x001fcc0003f0e000 */
[----:B------:R-:W-:Y:S01]  /*40a0*/  @!P1 FSEL R9, R6, R9, !P0 ;  /* 0x0000000906099208 */ /* 0x000fe20004000000 */
[----:B------:R-:W-:Y:S01]  /*40b0*/  VIADD R6, R8, 0x4 ;  /* 0x0000000408067836 */ /* 0x000fe20000000000 */
[----:B------:R-:W-:-:S03]  /*40c0*/  @!P1 FSEL R0, R7, R0, !P0 ;  /* 0x0000000007009208 */ /* 0x000fc60004000000 */
[----:B------:R-:W-:Y:S01]  /*40d0*/  SHFL.DOWN PT, R2, R9, 0x4, R11 ;  /* 0x0880000009027989 */ /* 0x000fe200000e000b */
[----:B------:R-:W-:Y:S01]  /*40e0*/  ISETP.GT.AND P1, PT, R6, R11, PT ;  /* 0x0000000b0600720c */ /* 0x000fe20003f24270 */
[----:B------:R-:W-:Y:S02]  /*40f0*/  IMAD.MOV.U32 R6, RZ, RZ, R9 ;  /* 0x000000ffff067224 */ /* 0x000fe400078e0009 */
[----:B------:R-:W0:Y:S01]  /*4100*/  SHFL.DOWN PT, R3, R0, 0x4, R11 ;  /* 0x0880000000037989 */ /* 0x000e2200000e000b */
[----:B------:R-:W-:-:S06]  /*4110*/  IMAD.MOV.U32 R7, RZ, RZ, R0 ;  /* 0x000000ffff077224 */ /* 0x000fcc00078e0000 */
[----:B0-----:R-:W-:Y:S01]  /*4120*/  DSETP.GEU.AND P0, PT, R6, R2, PT ;  /* 0x000000020600722a */ /* 0x001fe20003f0e000 */
[----:B------:R-:W-:-:S05]  /*4130*/  VIADD R6, R8, 0x8 ;  /* 0x0000000808067836 */ /* 0x000fca0000000000 */
        /* <DEDUP_REMOVED lines=15> */
[----:B------:R-:W-:Y:S02]  /*4230*/  IMAD.MOV.U32 R6, RZ, RZ, R9 ;  /* 0x000000ffff067224 */ /* 0x000fe400078e0009 */
[----:B------:R-:W-:Y:S01]  /*4240*/  IMAD.MOV.U32 R7, RZ, RZ, R0 ;  /* 0x000000ffff077224 */ /* 0x000fe200078e0000 */
[----:B------:R-:W0:Y:S05]  /*4250*/  SHFL.DOWN PT, R3, R0, 0x10, R11 ;  /* 0x0a00000000037989 */ /* 0x000e2a00000e000b */
[----:B0-----:R-:W-:Y:S01]  /*4260*/  DSETP.GEU.AND P1, PT, R6, R2, PT ;  /* 0x000000020600722a */ /* 0x001fe20003f2e000 */
[----:B------:R-:W-:-:S02]  /*4270*/  @!P0 MOV R7, 0x400 ;  /* 0x0000040000078802 */ /* 0x000fc40000000f00 */
[----:B------:R-:W-:Y:S02]  /*4280*/  @!P0 SHF.R.U32.HI R6, RZ, 0x2, R5 ;  /* 0x00000002ff068819 */ /* 0x000fe40000011605 */
[----:B-1----:R-:W-:Y:S02]  /*4290*/  @!P0 LEA R7, R10, R7, 0x18 ;  /* 0x000000070a078211 */ /* 0x002fe400078ec0ff */
[----:B------:R-:W-:Y:S02]  /*42a0*/  @!P0 LOP3.LUT R6, R6, 0xf8, RZ, 0xc0, !PT ;  /* 0x000000f806068812 */ /* 0x000fe400078ec0ff */
[----:B------:R-:W-:Y:S02]  /*42b0*/  @!P2 FSEL R9, R2, R9, !P1 ;  /* 0x000000090209a208 */ /* 0x000fe40004800000 */
[----:B------:R-:W-:Y:S01]  /*42c0*/  @!P2 FSEL R0, R3, R0, !P1 ;  /* 0x000000000300a208 */ /* 0x000fe20004800000 */
[----:B------:R-:W-:Y:S02]  /*42d0*/  @!P0 IMAD.IADD R3, R6, 0x1, R7 ;  /* 0x0000000106038824 */ /* 0x000fe400078e0207 */
[----:B------:R-:W-:-:S02]  /*42e0*/  IMAD.MOV.U32 R6, RZ, RZ, R9 ;  /* 0x000000ffff067224 */ /* 0x000fc400078e0009 */
[----:B------:R-:W-:-:S05]  /*42f0*/  IMAD.MOV.U32 R7, RZ, RZ, R0 ;  /* 0x000000ffff077224 */ /* 0x000fca00078e0000 */
[----:B------:R1:W-:Y:S01]  /*4300*/  @!P0 STS.64 [R3+0x8], R6 ;  /* 0x0000080603008388 */ /* 0x0003e20000000a00 */
[----:B------:R-:W-:Y:S01]  /*4310*/  BAR.SYNC.DEFER_BLOCKING 0x0 ;  /* 0x0000000000007b1d */ /* 0x000fe20000010000 */
[----:B------:R-:W-:-:S13]  /*4320*/  ISETP.NE.AND P0, PT, R5, RZ, PT ;  /* 0x000000ff0500720c */ /* 0x000fda0003f05270 */
[----:B-1----:R-:W-:Y:S05]  /*4330*/  @P0 BRA `(.L_x_17) ;  /* 0x0000001800340947 */ /* 0x002fea0003800000 */
[----:B------:R-:W0:Y:S01]  /*4340*/  S2UR UR5, SR_CgaCtaId ;  /* 0x00000000000579c3 */ /* 0x000e220000008800 */
[----:B------:R-:W-:Y:S01]  /*4350*/  UMOV UR4, 0x400 ;  /* 0x0000040000047882 */ /* 0x000fe20000000000 */
[C---:B------:R-:W-:Y:S02]  /*4360*/  ISETP.GT.AND P3, PT, R4.reuse, 0x20, PT ;  /* 0x000000200400780c */ /* 0x040fe40003f64270 */
        /* <DEDUP_REMOVED lines=10> */
[----:B------:R-:W-:Y:S01]  /*4410*/  ISETP.GT.AND P1, PT, R4, 0x60, PT ;  /* 0x000000600400780c */ /* 0x000fe20003f24270 */
[----:B------:R-:W-:Y:S02]  /*4420*/  IMAD.MOV.U32 R2, RZ, RZ, R6 ;  /* 0x000000ffff027224 */ /* 0x000fe400078e0006 */
        /* <DEDUP_REMOVED lines=29> */
.L_x_30:
[----:B------:R-:W0:Y:S01]  /*4600*/  S2R R41, SR_TID.X ;  /* 0x0000000000297919 */ /* 0x000e220000002100 */
[----:B------:R-:W0:Y:S02]  /*4610*/  LDC.64 R6, c[0x0][0x380] ;  /* 0x0000e000ff067b82 */ /* 0x000e240000000a00 */
[----:B0-----:R-:W-:-:S05]  /*4620*/  IMAD.WIDE.U32 R6, R41, 0x8, R6 ;  /* 0x0000000829067825 */ /* 0x001fca00078e0006 */
[----:B------:R-:W2:Y:S04]  /*4630*/  LDG.E.64.CONSTANT R20, desc[UR6][R6.64] ;  /* 0x0000000606147981 */ /* 0x000ea8000c1e9b00 */
[----:B------:R-:W2:Y:S04]  /*4640*/  LDG.E.64.CONSTANT R2, desc[UR6][R6.64+0x800] ;  /* 0x0008000606027981 */ /* 0x000ea8000c1e9b00 */
[----:B------:R-:W3:Y:S04]  /*4650*/  LDG.E.64.CONSTANT R8, desc[UR6][R6.64+0x1000] ;  /* 0x0010000606087981 */ /* 0x000ee8000c1e9b00 */
[----:B------:R-:W4:Y:S04]  /*4660*/  LDG.E.64.CONSTANT R10, desc[UR6][R6.64+0x1800] ;  /* 0x00180006060a7981 */ /* 0x000f28000c1e9b00 */
[----:B------:R-:W5:Y:S04]  /*4670*/  LDG.E.64.CONSTANT R12, desc[UR6][R6.64+0x2000] ;  /* 0x00200006060c7981 */ /* 0x000f68000c1e9b00 */
[----:B------:R-:W5:Y:S04]  /*4680*/  LDG.E.64.CONSTANT R14, desc[UR6][R6.64+0x2800] ;  /* 0x00280006060e7981 */ /* 0x000f68000c1e9b00 */
[----:B------:R-:W5:Y:S04]  /*4690*/  LDG.E.64.CONSTANT R16, desc[UR6][R6.64+0x3000] ;  /* 0x0030000606107981 */ /* 0x000f68000c1e9b00 */
[----:B------:R-:W5:Y:S01]  /*46a0*/  LDG.E.64.CONSTANT R18, desc[UR6][R6.64+0x3800] ;  /* 0x0038000606127981 */ /* 0x000f62000c1e9b00 */
[----:B------:R-:W-:Y:S01]  /*46b0*/  ISETP.GE.U32.AND P1, PT, R4, 0x1000, PT ;  /* 0x000010000400780c */ /* 0x000fe20003f26070 */
[----:B------:R-:W-:Y:S01]  /*46c0*/  IMAD.MOV.U32 R45, RZ, RZ, 0x800 ;  /* 0x00000800ff2d7424 */ /* 0x000fe200078e00ff */
[----:B--2---:R-:W-:-:S06]  /*46d0*/  DSETP.GEU.AND P0, PT, R20, R2, PT ;  /* 0x000000021400722a */ /* 0x004fcc0003f0e000 */
        /* <DEDUP_REMOVED lines=21> */
[----:B------:R-:W0:Y:S01]  /*4830*/  LDC R24, c[0x0][0x390] ;  /* 0x0000e400ff187b82 */ /* 0x000e220000000800 */
[----:B------:R-:W-:Y:S02]  /*4840*/  VIADD R0, R4, 0xfffff800 ;  /* 0xfffff80004007836 */ /* 0x000fe40000000000 */
[----:B------:R-:W-:-:S07]  /*4850*/  IMAD.MOV.U32 R45, RZ, RZ, 0x800 ;  /* 0x00000800ff2d7424 */ /* 0x000fce00078e00ff */
.L_x_46:
[----:B------:R-:W-:-:S05]  /*4860*/  IMAD.WIDE R4, R45, 0x8, R6 ;  /* 0x000000082d047825 */ /* 0x000fca00078e0206 */
[----:B------:R-:W2:Y:S04]  /*4870*/  LDG.E.64.CONSTANT R10, desc[UR6][R4.64] ;  /* 0x00000006040a7981 */ /* 0x000ea8000c1e9b00 */
[----:B------:R-:W3:Y:S04]  /*4880*/  LDG.E.64.CONSTANT R12, desc[UR6][R4.64+0x800] ;  /* 0x00080006040c7981 */ /* 0x000ee8000c1e9b00 */
[----:B------:R-:W4:Y:S04]  /*4890*/  LDG.E.64.CONSTANT R14, desc[UR6][R4.64+0x1000] ;  /* 0x00100006040e7981 */ /* 0x000f28000c1e9b00 */
[----:B------:R-:W5:Y:S04]  /*48a0*/  LDG.E.64.CONSTANT R16, desc[UR6][R4.64+0x1800] ;  /* 0x0018000604107981 */ /* 0x000f68000c1e9b00 */
[----:B------:R-:W5:Y:S04]  /*48b0*/  LDG.E.64.CONSTANT R18, desc[UR6][R4.64+0x2000] ;  /* 0x0020000604127981 */ /* 0x000f68000c1e9b00 */
[----:B------:R-:W5:Y:S04]  /*48c0*/  LDG.E.64.CONSTANT R20, desc[UR6][R4.64+0x2800] ;  /* 0x0028000604147981 */ /* 0x000f68000c1e9b00 */
[----:B------:R-:W5:Y:S04]  /*48d0*/  LDG.E.64.CONSTANT R22, desc[UR6][R4.64+0x3000] ;  /* 0x0030000604167981 */ /* 0x000f68000c1e9b00 */
[----:B------:R0:W5:Y:S02]  /*48e0*/  LDG.E.64.CONSTANT R8, desc[UR6][R4.64+0x3800] ;  /* 0x0038000604087981 */ /* 0x000164000c1e9b00 */
[----:B0-----:R-:W-:-:S04]  /*48f0*/  IMAD.MOV.U32 R4, RZ, RZ, R24 ;  /* 0x000000ffff047224 */ /* 0x001fc800078e0018 */
[----:B------:R-:W-:-:S05]  /*4900*/  IMAD.IADD R5, R4, 0x1, -R45 ;  /* 0x0000000104057824 */ /* 0x000fca00078e0a2d */
[----:B------:R-:W-:Y:S01]  /*4910*/  ISETP.GE.AND P1, PT, R5, 0x800, PT ;  /* 0x000008000500780c */ /* 0x000fe20003f26270 */
        /* <DEDUP_REMOVED lines=25> */
[----:B------:R-:W-:-:S05]  /*4ab0*/  VIADD R45, R45, 0x800 ;  /* 0x000008002d2d7836 */ /* 0x000fca0000000000 */
[----:B------:R-:W-:-:S13]  /*4ac0*/  ISETP.GT.AND P0, PT, R45, R0, PT ;  /* 0x000000002d00720c */ /* 0x000fda0003f04270 */
[----:B------:R-:W-:Y:S05]  /*4ad0*/  @!P0 BRA `(.L_x_46) ;  /* 0xfffffffc00608947 */ /* 0x000fea000383ffff */
.L_x_44:
[----:B------:R-:W-:-:S13]  /*4ae0*/  ISETP.GE.AND P0, PT, R45, R4, PT ;  /* 0x000000042d00720c */ /* 0x000fda0003f06270 */
[----:B------:R-:W-:Y:S05]  /*4af0*/  @P0 BRA `(.L_x_45) ;  /* 0x0000000800fc0947 */ /* 0x000fea0003800000 */
[----:B------:R-:W-:Y:S01]  /*4b00*/  IMAD.IADD R0, R4, 0x1, -R45 ;  /* 0x0000000104007824 */ /* 0x000fe200078e0a2d */
[----:B------:R-:W-:Y:S04]  /*4b10*/  BSSY.RECONVERGENT B1, `(.L_x_45) ;  /* 0x00000bd000017945 */ /* 0x000fe80003800200 */
[----:B------:R-:W-:-:S13]  /*4b20*/  ISETP.GE.AND P0, PT, R41, R0, PT ;  /* 0x000000002900720c */ /* 0x000fda0003f06270 */
[----:B------:R-:W-:Y:S05]  /*4b30*/  @P0 BRA `(.L_x_47) ;  /* 0x0000000800e80947 */ /* 0x000fea0003800000 */
[----:B------:R-:W-:Y:S01]  /*4b40*/  LOP3.LUT R5, RZ, R41, RZ, 0x33, !PT ;  /* 0x00000029ff057212 */ /* 0x000fe200078e33ff */
[----:B------:R-:W-:Y:S01]  /*4b50*/  BSSY.RECONVERGENT B2, `(.L_x_48) ;  /* 0x0000017000027945 */ /* 0x000fe20003800200 */
[----:B------:R-:W-:Y:S02]  /*4b60*/  IMAD.MOV.U32 R43, RZ, RZ, R41 ;  /* 0x000000ffff2b7224 */ /* 0x000fe400078e0029 */
[----:B------:R-:W-:-:S04]  /*4b70*/  IADD3 R4, PT, PT, -R45, R4, R5 ;  /* 0x000000042d047210 */ /* 0x000fc80007ffe105 */
[C---:B------:R-:W-:Y:S02]  /*4b80*/  LOP3.LUT R5, R4.reuse, 0x300, RZ, 0xc0, !PT ;  /* 0x0000030004057812 */ /* 0x040fe400078ec0ff */
[----:B------:R-:W-:Y:S02]  /*4b90*/  ISETP.GE.U32.AND P2, PT, R4, 0x300, PT ;  /* 0x000003000400780c */ /* 0x000fe40003f46070 */
[----:B------:R-:W-:-:S13]  /*4ba0*/  ISETP.NE.AND P0, PT, R5, 0x300, PT ;  /* 0x000003000500780c */ /* 0x000fda0003f05270 */
[----:B------:R-:W-:Y:S05]  /*4bb0*/  @!P0 BRA `(.L_x_49) ;  /* 0x0000000000408947 */ /* 0x000fea0003800000 */
[----:B------:R-:W0:Y:S01]  /*4bc0*/  LDC.64 R6, c[0x0][0x380] ;  /* 0x0000e000ff067b82 */ /* 0x000e220000000a00 */
[----:B------:R-:W-:Y:S01]  /*4bd0*/  LEA.HI R4, R4, 0x1, RZ, 0x18 ;  /* 0x0000000104047811 */ /* 0x000fe200078fc0ff */
[----:B------:R-:W-:Y:S02]  /*4be0*/  IMAD.IADD R9, R41, 0x1, R45 ;  /* 0x0000000129097824 */ /* 0x000fe400078e022d */
[----:B------:R-:W-:Y:S01]  /*4bf0*/  IMAD.MOV.U32 R43, RZ, RZ, R41 ;  /* 0x000000ffff2b7224 */ /* 0x000fe200078e0029 */
[----:B------:R-:W-:-:S05]  /*4c00*/  LOP3.LUT R4, R4, 0x3, RZ, 0xc0, !PT ;  /* 0x0000000304047812 */ /* 0x000fca00078ec0ff */
[----:B------:R-:W-:-:S07]  /*4c10*/  IMAD.MOV R8, RZ, RZ, -R4 ;  /* 0x000000ffff087224 */ /* 0x000fce00078e0a04 */
.L_x_50:
[----:B0-----:R-:W-:-:S06]  /*4c20*/  IMAD.WIDE.U32 R4, R9, 0x8, R6 ;  /* 0x0000000809047825 */ /* 0x001fcc00078e0006 */
        /* <DEDUP_REMOVED lines=9> */
.L_x_49:
[----:B------:R-:W-:Y:S05]  /*4cc0*/  BSYNC.RECONVERGENT B2 ;  /* 0x0000000000027941 */ /* 0x000fea0003800200 */
.L_x_48:
[----:B------:R-:W-:Y:S05]  /*4cd0*/  @!P2 BRA `(.L_x_47) ;  /* 0x000000080080a947 */ /* 0x000fea0003800000 */
[----:B------:R-:W0:Y:S01]  /*4ce0*/  LDCU.64 UR4, c[0x0][0x380] ;  /* 0x00007000ff0477ac */ /* 0x000e220008000a00 */
[----:B------:R-:W-:Y:S01]  /*4cf0*/  IMAD.IADD R7, R0, 0x1, -R43 ;  /* 0x0000000100077824 */ /* 0x000fe200078e0a2b */
[C---:B------:R-:W-:Y:S01]  /*4d00*/  IADD3 R5, P0, PT, R43.reuse, R45, RZ ;  /* 0x0000002d2b057210 */ /* 0x040fe20007f1e0ff */
[----:B------:R-:W-:Y:S01]  /*4d10*/  BSSY.RECONVERGENT B2, `(.L_x_51) ;  /* 0x000005a000027945 */ /* 0x000fe20003800200 */
[----:B------:R-:W-:Y:S02]  /*4d20*/  IMAD.IADD R45, R43, 0x1, R45 ;  /* 0x000000012b2d7824 */ /* 0x000fe400078e022d */
        /* <DEDUP_REMOVED lines=8> */
[----:B------:R-:W0:Y:S01]  /*4db0*/  LDC.64 R6, c[0x0][0x380] ;  /* 0x0000e000ff067b82 */ /* 0x000e220000000a00 */
[----:B------:R-:W-:Y:S01]  /*4dc0*/  PLOP3.LUT P0, PT, PT, PT, PT, 0x8, 0x80 ;  /* 0x000000000080781c */ /* 0x000fe20003f0e170 */
[----:B------:R-:W-:-:S12]  /*4dd0*/  VIADD R40, R0, 0xfffff400 ;  /* 0xfffff40000287836 */ /* 0x000fd80000000000 */
.L_x_53:
[C---:B0-----:R-:W-:Y:S01]  /*4de0*/  IMAD.WIDE.U32 R38, R45.reuse, 0x8, R6 ;  /* 0x000000082d267825 */ /* 0x041fe200078e0006 */
        /* <DEDUP_REMOVED lines=76> */
.L_x_52:
[----:B------:R-:W-:Y:S05]  /*52b0*/  BSYNC.RECONVERGENT B2 ;  /* 0x0000000000027941 */ /* 0x000fea0003800200 */
.L_x_51:
[----:B------:R-:W-:Y:S01]  /*52c0*/  IMAD.IADD R6, R0, 0x1, -R43 ;  /* 0x0000000100067824 */ /* 0x000fe200078e0a2b */
[----:B------:R-:W-:Y:S04]  /*52d0*/  BSSY.RECONVERGENT B2, `(.L_x_54) ;  /* 0x000002c000027945 */ /* 0x000fe80003800200 */
[----:B------:R-:W-:-:S13]  /*52e0*/  ISETP.GT.AND P1, PT, R6, 0x400, PT ;  /* 0x000004000600780c */ /* 0x000fda0003f24270 */
[----:B------:R-:W-:Y:S05]  /*52f0*/  @!P1 BRA `(.L_x_55) ;  /* 0x0000000000a49947 */ /* 0x000fea0003800000 */
[----:B------:R-:W0:Y:S01]  /*5300*/  LDC.64 R16, c[0x0][0x380] ;  /* 0x0000e000ff107b82 */ /* 0x000e220000000a00 */
[----:B------:R-:W2:Y:S04]  /*5310*/  LDG.E.64.CONSTANT R10, desc[UR6][R4.64+-0x800] ;  /* 0xfff80006040a7981 */ /* 0x000ea8000c1e9b00 */
[----:B------:R-:W3:Y:S01]  /*5320*/  LDG.E.64.CONSTANT R12, desc[UR6][R4.64] ;  /* 0x00000006040c7981 */ /* 0x000ee2000c1e9b00 */
[----:B------:R-:W-:-:S03]  /*5330*/  VIADD R7, R45, 0x400 ;  /* 0x000004002d077836 */ /* 0x000fc60000000000 */
[----:B------:R-:W4:Y:S04]  /*5340*/  LDG.E.64.CONSTANT R14, desc[UR6][R4.64+0x800] ;  /* 0x00080006040e7981 */ /* 0x000f28000c1e9b00 */
[----:B------:R-:W5:Y:S04]  /*5350*/  LDG.E.64.CONSTANT R18, desc[UR6][R4.64+0x1800] ;  /* 0x0018000604127981 */ /* 0x000f68000c1e9b00 */
[----:B------:R-:W5:Y:S01]  /*5360*/  LDG.E.64.CONSTANT R20, desc[UR6][R4.64+0x2000] ;  /* 0x0020000604147981 */ /* 0x000f62000c1e9b00 */
[----:B0-----:R-:W-:-:S06]  /*5370*/  IMAD.WIDE.U32 R8, R45, 0x8, R16 ;  /* 0x000000082d087825 */ /* 0x001fcc00078e0010 */
[----:B------:R-:W2:Y:S01]  /*5380*/  LDG.E.64.CONSTANT R8, desc[UR6][R8.64] ;  /* 0x0000000608087981 */ /* 0x000ea2000c1e9b00 */
[----:B------:R-:W-:-:S03]  /*5390*/  IMAD.WIDE.U32 R16, R7, 0x8, R16 ;  /* 0x0000000807107825 */ /* 0x000fc600078e0010 */
[----:B------:R0:W5:Y:S04]  /*53a0*/  LDG.E.64.CONSTANT R6, desc[UR6][R4.64+0x2800] ;  /* 0x0028000604067981 */ /* 0x000168000c1e9b00 */
[----:B------:R-:W5:Y:S01]  /*53b0*/  LDG.E.64.CONSTANT R16, desc[UR6][R16.64] ;  /* 0x0000000610107981 */ /* 0x000f62000c1e9b00 */
[----:B------:R-:W-:Y:S01]  /*53c0*/  VIADD R43, R43, 0x800 ;  /* 0x000008002b2b7836 */ /* 0x000fe20000000000 */
[----:B0-----:R-:W-:Y:S01]  /*53d0*/  IADD3 R4, P2, PT, R4, 0x4000, RZ ;  /* 0x0000400004047810 */ /* 0x001fe20007f5e0ff */
[----:B------:R-:W-:-:S04]  /*53e0*/  VIADD R45, R45, 0x800 ;  /* 0x000008002d2d7836 */ /* 0x000fc80000000000 */
[----:B------:R-:W-:Y:S01]  /*53f0*/  IMAD.X R5, RZ, RZ, R5, P2 ;  /* 0x000000ffff057224 */ /* 0x000fe200010e0605 */
        /* <DEDUP_REMOVED lines=25> */
.L_x_55:
[----:B------:R-:W-:Y:S05]  /*5590*/  BSYNC.RECONVERGENT B2 ;  /* 0x0000000000027941 */ /* 0x000fea0003800200 */
.L_x_54:
[----:B------:R-:W-:-:S13]  /*55a0*/  ISETP.LT.OR P0, PT, R43, R0, P0 ;  /* 0x000000002b00720c */ /* 0x000fda0000701670 */
[----:B------:R-:W-:Y:S05]  /*55b0*/  @!P0 BRA `(.L_x_47) ;  /* 0x0000000000488947 */ /* 0x000fea0003800000 */
[----:B------:R-:W0:Y:S01]  /*55c0*/  LDC.64 R6, c[0x0][0x380] ;  /* 0x0000e000ff067b82 */ /* 0x000e220000000a00 */
[----:B------:R-:W2:Y:S04]  /*55d0*/  LDG.E.64.CONSTANT R8, desc[UR6][R4.64+-0x800] ;  /* 0xfff8000604087981 */ /* 0x000ea8000c1e9b00 */
[----:B------:R-:W3:Y:S04]  /*55e0*/  LDG.E.64.CONSTANT R10, desc[UR6][R4.64] ;  /* 0x00000006040a7981 */ /* 0x000ee8000c1e9b00 */
[----:B------:R-:W4:Y:S01]  /*55f0*/  LDG.E.64.CONSTANT R12, desc[UR6][R4.64+0x800] ;  /* 0x00080006040c7981 */ /* 0x000f22000c1e9b00 */
[----:B0-----:R-:W-:-:S06]  /*5600*/  IMAD.WIDE.U32 R6, R45, 0x8, R6 ;  /* 0x000000082d067825 */ /* 0x001fcc00078e0006 */
[----:B------:R-:W5:Y:S02]  /*5610*/  LDG.E.64.CONSTANT R6, desc[UR6][R6.64] ;  /* 0x0000000606067981 */ /* 0x000f64000c1e9b00 */
[----:B-----5:R-:W-:-:S06]  /*5620*/  DSETP.GEU.AND P0, PT, R2, R6, PT ;  /* 0x000000060200722a */ /* 0x020fcc0003f0e000 */
        /* <DEDUP_REMOVED lines=10> */
[----:B------:R-:W-:-:S07]  /*56d0*/  FSEL R3, R13, R3, !P0 ;  /* 0x000000030d037208 */ /* 0x000fce0004000000 */
.L_x_47:
[----:B------:R-:W-:Y:S05]  /*56e0*/  BSYNC.RECONVERGENT B1 ;  /* 0x0000000000017941 */ /* 0x000fea0003800200 */
.L_x_45:
        /* <DEDUP_REMOVED lines=54> */
[----:B------:R-:W1:Y:S01]  /*5a50*/  S2UR UR5, SR_CgaCtaId ;  /* 0x00000000000579c3 */ /* 0x000e620000008800 */
[----:B------:R-:W-:Y:S02]  /*5a60*/  UMOV UR4, 0x400 ;  /* 0x0000040000047882 */ /* 0x000fe40000000000 */
[----:B-1----:R-:W-:-:S09]  /*5a70*/  ULEA UR4, UR5, UR4, 0x18 ;  /* 0x0000000405047291 */ /* 0x002fd2000f8ec0ff */
[----:B0-----:R-:W0:Y:S04]  /*5a80*/  LDS.128 R8, [UR4+0x10] ;  /* 0x00001004ff087984 */ /* 0x001e280008000c00 */
        /* <DEDUP_REMOVED lines=23> */
[----:B------:R-:W-:-:S07]  /*5c00*/  FSEL R7, R3, R5, !P1 ;  /* 0x0000000503077208 */ /* 0x000fce0004800000 */
.L_x_17:
[----:B------:R-:W-:Y:S05]  /*5c10*/  BSYNC.RECONVERGENT B0 ;  /* 0x0000000000007941 */ /* 0x000fea0003800200 */
.L_x_1:
[----:B------:R-:W-:Y:S05]  /*5c20*/  @P0 EXIT ;  /* 0x000000000000094d */ /* 0x000fea0003800000 */
[----:B------:R-:W4:Y:S01]  /*5c30*/  LDCU.64 UR8, c[0x0][0x398] ;  /* 0x00007300ff0877ac */ /* 0x000f220008000a00 */
[----:B---3--:R-:W3:Y:S01]  /*5c40*/  LDC.64 R4, c[0x0][0x388] ;  /* 0x0000e200ff047b82 */ /* 0x008ee20000000a00 */
[----:B------:R-:W0:Y:S01]  /*5c50*/  LDCU.64 UR4, c[0x0][0x398] ;  /* 0x00007300ff0477ac */ /* 0x000e220008000a00 */
[----:B----4-:R-:W-:-:S06]  /*5c60*/  DSETP.GT.AND P0, PT, R6, UR8, PT ;  /* 0x0000000806007e2a */ /* 0x010fcc000bf04000 */
[----:B012---:R-:W-:Y:S02]  /*5c70*/  FSEL R2, R6, UR4, P0 ;  /* 0x0000000406027c08 */ /* 0x007fe40008000000 */
[----:B------:R-:W-:-:S05]  /*5c80*/  FSEL R3, R7, UR5, P0 ;  /* 0x0000000507037c08 */ /* 0x000fca0008000000 */
[----:B---3--:R-:W-:Y:S01]  /*5c90*/  STG.E.64 desc[UR6][R4.64], R2 ;  /* 0x0000000204007986 */ /* 0x008fe2000c101b06 */
[----:B------:R-:W-:Y:S05]  /*5ca0*/  EXIT ;  /* 0x000000000000794d */ /* 0x000fea0003800000 */
.L_x_56:
[----:B------:R-:W-:-:S00]  /*5cb0*/  BRA `(.L_x_56) ;  /* 0xfffffffc00fc7947 */ /* 0x000fc0000383ffff */
[----:B------:R-:W-:-:S00]  /*5cc0*/  NOP ;  /* 0x0000000000007918 */ /* 0x000fc00000000000 */
        /* <DEDUP_REMOVED lines=11> */
.L_x_196:


//--------------------- .text._ZN3cub18CUB_300001_SM_10006detail6reduce18DeviceReduceKernelINS2_10policy_hubIdjN4cuda3__47maximumIvEEE10Policy1000EPdjS8_dNS5_3std3__410__identityEEEvT0_PT3_T1_NS0_13GridEvenShareISI_EET2_T4_ --------------------------
	.section	.text._ZN3cub18CUB_300001_SM_10006detail6reduce18DeviceReduceKernelINS2_10policy_hubIdjN4cuda3__47maximumIvEEE10Policy1000EPdjS8_dNS5_3std3__410__identityEEEvT0_PT3_T1_NS0_13GridEvenShareISI_EET2_T4_,"ax",@progbits
	.align	128
        .global         _ZN3cub18CUB_300001_SM_10006detail6reduce18DeviceReduceKernelINS2_10policy_hubIdjN4cuda3__47maximumIvEEE10Policy1000EPdjS8_dNS5_3std3__410__identityEEEvT0_PT3_T1_NS0_13GridEvenShareISI_EET2_T4_
        .type           _ZN3cub18CUB_300001_SM_10006detail6reduce18DeviceReduceKernelINS2_10policy_hubIdjN4cuda3__47maximumIvEEE10Policy1000EPdjS8_dNS5_3std3__410__identityEEEvT0_PT3_T1_NS0_13GridEvenShareISI_EET2_T4_,@function
        .size           _ZN3cub18CUB_300001_SM_10006detail6reduce18DeviceReduceKernelINS2_10policy_hubIdjN4cuda3__47maximumIvEEE10Policy1000EPdjS8_dNS5_3std3__410__identityEEEvT0_PT3_T1_NS0_13GridEvenShareISI_EET2_T4_,(.L_x_197 - _ZN3cub18CUB_300001_SM_10006detail6reduce18DeviceReduceKernelINS2_10policy_hubIdjN4cuda3__47maximumIvEEE10Policy1000EPdjS8_dNS5_3std3__410__identityEEEvT0_PT3_T1_NS0_13GridEvenShareISI_EET2_T4_)
        .other          _ZN3cub18CUB_300001_SM_10006detail6reduce18DeviceReduceKernelINS2_10policy_hubIdjN4cuda3__47maximumIvEEE10Policy1000EPdjS8_dNS5_3std3__410__identityEEEvT0_PT3_T1_NS0_13GridEvenShareISI_EET2_T4_,@"STO_CUDA_ENTRY STV_DEFAULT"
_ZN3cub18CUB_300001_SM_10006detail6reduce18DeviceReduceKernelINS2_10policy_hubIdjN4cuda3__47maximumIvEEE10Policy1000EPdjS8_dNS5_3std3__410__identityEEEvT0_PT3_T1_NS0_13GridEvenShareISI_EET2_T4_:
.text._ZN3cub18CUB_300001_SM_10006detail6reduce18DeviceReduceKernelINS2_10policy_hubIdjN4cuda3__47maximumIvEEE10Policy1000EPdjS8_dNS5_3std3__410__identityEEEvT0_PT3_T1_NS0_13GridEvenShareISI_EET2_T4_:
[----:B------:R-:W-:Y:S01]  /*0000*/  LDC R1, c[0x0][0x37c] ;  /* 0x0000df00ff017b82 */ /* 0x000fe20000000800 */
[----:B------:R-:W0:Y:S07]  /*0010*/  LDCU UR4, c[0x0][0x380] ;  /* 0x00007000ff0477ac */ /* 0x000e2e0008000800 */
[----:B------:R-:W1:Y:S01]  /*0020*/  S2UR UR16, SR_CTAID.X ;  /* 0x00000000001079c3 */ /* 0x000e620000002500 */
[----:B------:R-:W-:Y:S01]  /*0030*/  BSSY.RECONVERGENT B0, `(.L_x_57) ;  /* 0x00003fa000007945 */ /* 0x000fe20003800200 */
[----:B------:R-:W2:Y:S01]  /*0040*/  LDCU UR5, c[0x0][0x3ac] ;  /* 0x00007580ff0577ac */ /* 0x000ea20008000800 */
[----:B------:R-:W3:Y:S01]  /*0050*/  LDCU.64 UR10, c[0x0][0x358] ;  /* 0x00006b00ff0a77ac */ /* 0x000ee20008000a00 */
[----:B0-----:R-:W-:-:S02]  /*0060*/  ULOP3.LUT UP0, URZ, UR4, 0x1f, URZ, 0xc0, !UPT ;  /* 0x0000001f04ff7892 */ /* 0x001fc4000f80c0ff */
[----:B--2---:R-:W-:-:S07]  /*0070*/  USHF.L.U32 UR5, UR5, 0xb, URZ ;  /* 0x0000000b05057899 */ /* 0x004fce00080006ff */
[----:B---3--:R-:W-:Y:S05]  /*0080*/  BRA.U UP0, `(.L_x_58) ;  /* 0x0000001d00dc7547 */ /* 0x008fea000b800000 */
[----:B------:R-:W1:Y:S02]  /*0090*/  LDCU UR8, c[0x0][0x3a8] ;  /* 0x00007500ff0877ac */ /* 0x000e640008000800 */
[----:B-1----:R-:W-:-:S04]  /*00a0*/  UIMAD UR12, UR16, -0x800, UR8 ;  /* 0xfffff800100c78a4 */ /* 0x002fc8000f8e0208 */
[----:B------:R-:W-:-:S09]  /*00b0*/  UISETP.GT.U32.AND UP0, UPT, UR12, 0x7ff, UPT ;  /* 0x000007ff0c00788c */ /* 0x000fd2000bf04070 */
[----:B------:R-:W-:Y:S05]  /*00c0*/  BRA.U UP0, `(.L_x_59) ;  /* 0x0000001100407547 */ /* 0x000fea000b800000 */
[----:B------:R-:W0:Y:S01]  /*00d0*/  S2R R0, SR_TID.X ;  /* 0x0000000000007919 */ /* 0x000e220000002100 */
[----:B------:R-:W-:Y:S01]  /*00e0*/  BSSY.RECONVERGENT B1, `(.L_x_60) ;  /* 0x000000b000017945 */ /* 0x000fe20003800200 */
[----:B------:R-:W-:Y:S02]  /*00f0*/  CS2R R2, SRZ ;  /* 0x0000000000027805 */ /* 0x000fe4000001ff00 */
[----:B0-----:R-:W-:Y:S01]  /*0100*/  ISETP.GE.U32.AND P0, PT, R0, UR12, PT ;  /* 0x0000000c00007c0c */ /* 0x001fe2000bf06070 */
[----:B------:R-:W-:-:S12]  /*0110*/  IMAD.MOV.U32 R8, RZ, RZ, R0 ;  /* 0x000000ffff087224 */ /* 0x000fd800078e0000 */
[----:B------:R-:W-:Y:S05]  /*0120*/  @P0 BRA `(.L_x_61) ;  /* 0x0000000000180947 */ /* 0x000fea0003800000 */
[----:B------:R-:W0:Y:S01]  /*0130*/  LDC.64 R2, c[0x0][0x380] ;  /* 0x0000e000ff027b82 */ /* 0x000e220000000a00 */
[----:B------:R-:W-:-:S04]  /*0140*/  IMAD.U32 R5, RZ, RZ, UR16 ;  /* 0x00000010ff057e24 */ /* 0x000fc8000f8e00ff */
[----:B------:R-:W-:-:S04]  /*0150*/  IMAD R5, R5, 0x800, R0 ;  /* 0x0000080005057824 */ /* 0x000fc800078e0200 */
[----:B0-----:R-:W-:-:S06]  /*0160*/  IMAD.WIDE.U32 R2, R5, 0x8, R2 ;  /* 0x0000000805027825 */ /* 0x001fcc00078e0002 */
[----:B------:R-:W5:Y:S01]  /*0170*/  LDG.E.64.CONSTANT R2, desc[UR10][R2.64] ;  /* 0x0000000a02027981 */ /* 0x000f62000c1e9b00 */
[----:B------:R-:W-:-:S07]  /*0180*/  VIADD R8, R0, 0x100 ;  /* 0x0000010000087836 */ /* 0x000fce0000000000 */
.L_x_61:
[----:B------:R-:W-:Y:S05]  /*0190*/  BSYNC.RECONVERGENT B1 ;  /* 0x0000000000017941 */ /* 0x000fea0003800200 */
.L_x_60:
[----:B------:R-:W-:Y:S01]  /*01a0*/  ISETP.GE.U32.AND P0, PT, R8, UR12, PT ;  /* 0x0000000c08007c0c */ /* 0x000fe2000bf06070 */
[----:B------:R-:W-:-:S12]  /*01b0*/  BSSY.RECONVERGENT B1, `(.L_x_62) ;  /* 0x000003d000017945 */ /* 0x000fd80003800200 */
[----:B------:R-:W-:Y:S05]  /*01c0*/  @P0 BRA `(.L_x_63) ;  /* 0x0000000000ec0947 */ /* 0x000fea0003800000 */
[----:B------:R-:W-:Y:S01]  /*01d0*/  LOP3.LUT R4, RZ, R8, RZ, 0x33, !PT ;  /* 0x00000008ff047212 */ /* 0x000fe200078e33ff */
[----:B------:R-:W-:Y:S01]  /*01e0*/  IMAD.U32 R6, RZ, RZ, UR16 ;  /* 0x00000010ff067e24 */ /* 0x000fe2000f8e00ff */
[----:B------:R-:W-:Y:S03]  /*01f0*/  BSSY.RECONVERGENT B2, `(.L_x_64) ;  /* 0x0000017000027945 */ /* 0x000fe60003800200 */
[----:B------:R-:W-:-:S04]  /*0200*/  VIADD R5, R4, UR8 ;  /* 0x0000000804057c36 */ /* 0x000fc80008000000 */
[----:B------:R-:W-:Y:S01]  /*0210*/  IMAD R4, R6, -0x800, R5 ;  /* 0xfffff80006047824 */ /* 0x000fe200078e0205 */
[----:B------:R-:W-:-:S04]  /*0220*/  LOP3.LUT R6, R5, 0x300, RZ, 0xc0, !PT ;  /* 0x0000030005067812 */ /* 0x000fc800078ec0ff */
[----:B------:R-:W-:Y:S02]  /*0230*/  ISETP.NE.AND P0, PT, R6, 0x300, PT ;  /* 0x000003000600780c */ /* 0x000fe40003f05270 */
[----:B------:R-:W-:-:S11]  /*0240*/  ISETP.GE.U32.AND P2, PT, R4, 0x300, PT ;  /* 0x000003000400780c */ /* 0x000fd60003f46070 */
[----:B------:R-:W-:Y:S05]  /*0250*/  @!P0 BRA `(.L_x_65) ;  /* 0x0000000000408947 */ /* 0x000fea0003800000 */
[----:B------:R-:W0:Y:S01]  /*0260*/  LDC.64 R6, c[0x0][0x380] ;  /* 0x0000e000ff067b82 */ /* 0x000e220000000a00 */
[----:B------:R-:W-:Y:S01]  /*0270*/  LEA.HI R4, R5, 0x1, RZ, 0x18 ;  /* 0x0000000105047811 */ /* 0x000fe200078fc0ff */
[----:B------:R-:W-:-:S03]  /*0280*/  IMAD.U32 R9, RZ, RZ, UR16 ;  /* 0x00000010ff097e24 */ /* 0x000fc6000f8e00ff */
[----:B------:R-:W-:Y:S01]  /*0290*/  LOP3.LUT R4, R4, 0x3, RZ, 0xc0, !PT ;  /* 0x0000000304047812 */ /* 0x000fe200078ec0ff */
[----:B------:R-:W-:-:S04]  /*02a0*/  IMAD R9, R9, 0x800, R8 ;  /* 0x0000080009097824 */ /* 0x000fc800078e0208 */
[----:B------:R-:W-:-:S07]  /*02b0*/  IMAD.MOV R10, RZ, RZ, -R4 ;  /* 0x000000ffff0a7224 */ /* 0x000fce00078e0a04 */
.L_x_66:
[----:B0-----:R-:W-:-:S06]  /*02c0*/  IMAD.WIDE.U32 R4, R9, 0x8, R6 ;  /* 0x0000000809047825 */ /* 0x001fcc00078e0006 */
[----:B------:R-:W2:Y:S01]  /*02d0*/  LDG.E.64.CONSTANT R4, desc[UR10][R4.64] ;  /* 0x0000000a04047981 */ /* 0x000ea2000c1e9b00 */
[----:B------:R-:W-:Y:S02]  /*02e0*/  VIADD R10, R10, 0x1 ;  /* 0x000000010a0a7836 */ /* 0x000fe40000000000 */
[----:B------:R-:W-:Y:S02]  /*02f0*/  VIADD R8, R8, 0x100 ;  /* 0x0000010008087836 */ /* 0x000fe40000000000 */
[----:B------:R-:W-:Y:S01]  /*0300*/  VIADD R9, R9, 0x100 ;  /* 0x0000010009097836 */ /* 0x000fe20000000000 */
[----:B------:R-:W-:Y:S01]  /*0310*/  ISETP.NE.AND P1, PT, R10, RZ, PT ;  /* 0x000000ff0a00720c */ /* 0x000fe20003f25270 */
[----:B--2--5:R-:W-:-:S06]  /*0320*/  DSETP.GEU.AND P0, PT, R2, R4, PT ;  /* 0x000000040200722a */ /* 0x024fcc0003f0e000 */
[----:B------:R-:W-:Y:S02]  /*0330*/  FSEL R2, R4, R2, !P0 ;  /* 0x0000000204027208 */ /* 0x000fe40004000000 */
[----:B------:R-:W-:-:S04]  /*0340*/  FSEL R3, R5, R3, !P0 ;  /* 0x0000000305037208 */ /* 0x000fc80004000000 */
[----:B------:R-:W-:Y:S05]  /*0350*/  @P1 BRA `(.L_x_66) ;  /* 0xfffffffc00d81947 */ /* 0x000fea000383ffff */
.L_x_65:
[----:B------:R-:W-:Y:S05]  /*0360*/  BSYNC.RECONVERGENT B2 ;  /* 0x0000000000027941 */ /* 0x000fea0003800200 */
.L_x_64:
[----:B------:R-:W-:Y:S05]  /*0370*/  @!P2 BRA `(.L_x_63) ;  /* 0x000000000080a947 */ /* 0x000fea0003800000 */
[----:B------:R-:W0:Y:S01]  /*0380*/  LDC.64 R4, c[0x0][0x380] ;  /* 0x0000e000ff047b82 */ /* 0x000e220000000a00 */
[----:B------:R-:W-:Y:S02]  /*0390*/  IMAD.U32 R7, RZ, RZ, UR16 ;  /* 0x00000010ff077e24 */ /* 0x000fe4000f8e00ff */
[----:B------:R-:W-:Y:S02]  /*03a0*/  VIADD R6, R8, 0x200 ;  /* 0x0000020008067836 */ /* 0x000fe40000000000 */
[----:B------:R-:W-:-:S07]  /*03b0*/  IMAD R7, R7, 0x800, R8 ;  /* 0x0000080007077824 */ /* 0x000fce00078e0208 */
.L_x_67:
[----:B0-----:R-:W-:-:S04]  /*03c0*/  IMAD.WIDE.U32 R8, R7, 0x8, R4 ;  /* 0x0000000807087825 */ /* 0x001fc800078e0004 */
[----:B------:R-:W-:Y:S02]  /*03d0*/  VIADD R11, R7, 0x100 ;  /* 0x00000100070b7836 */ /* 0x000fe40000000000 */
[----:B------:R-:W2:Y:S02]  /*03e0*/  LDG.E.64.CONSTANT R8, desc[UR10][R8.64] ;  /* 0x0000000a08087981 */ /* 0x000ea4000c1e9b00 */
[----:B------:R-:W-:-:S04]  /*03f0*/  IMAD.WIDE.U32 R10, R11, 0x8, R4 ;  /* 0x000000080b0a7825 */ /* 0x000fc800078e0004 */
[----:B------:R-:W-:Y:S02]  /*0400*/  VIADD R13, R7, 0x200 ;  /* 0x00000200070d7836 */ /* 0x000fe40000000000 */
[----:B------:R-:W3:Y:S02]  /*0410*/  LDG.E.64.CONSTANT R10, desc[UR10][R10.64] ;  /* 0x0000000a0a0a7981 */ /* 0x000ee4000c1e9b00 */
[----:B------:R-:W-:-:S04]  /*0420*/  IMAD.WIDE.U32 R12, R13, 0x8, R4 ;  /* 0x000000080d0c7825 */ /* 0x000fc800078e0004 */
[----:B------:R-:W-:Y:S02]  /*0430*/  VIADD R15, R7, 0x300 ;  /* 0x00000300070f7836 */ /* 0x000fe40000000000 */
[----:B------:R-:W4:Y:S02]  /*0440*/  LDG.E.64.CONSTANT R12, desc[UR10][R12.64] ;  /* 0x0000000a0c0c7981 */ /* 0x000f24000c1e9b00 */
[----:B------:R-:W-:-:S06]  /*0450*/  IMAD.WIDE.U32 R14, R15, 0x8, R4 ;  /* 0x000000080f0e7825 */ /* 0x000fcc00078e0004 */
[----:B------:R-:W4:Y:S01]  /*0460*/  LDG.E.64.CONSTANT R14, desc[UR10][R14.64] ;  /* 0x0000000a0e0e7981 */ /* 0x000f22000c1e9b00 */
[----:B------:R-:W-:Y:S01]  /*0470*/  VIADD R7, R7, 0x400 ;  /* 0x0000040007077836 */ /* 0x000fe20000000000 */
[----:B--2--5:R-:W-:-:S06]  /*0480*/  DSETP.GEU.AND P0, PT, R2, R8, PT ;  /* 0x000000080200722a */ /* 0x024fcc0003f0e000 */
[----:B------:R-:W-:Y:S01]  /*0490*/  FSEL R2, R8, R2, !P0 ;  /* 0x0000000208027208 */ /* 0x000fe20004000000 */
[C---:B------:R-:W-:Y:S01]  /*04a0*/  VIADD R8, R6.reuse, 0x200 ;  /* 0x0000020006087836 */ /* 0x040fe20000000000 */
[----:B------:R-:W-:Y:S01]  /*04b0*/  FSEL R3, R9, R3, !P0 ;  /* 0x0000000309037208 */ /* 0x000fe20004000000 */
[----:B------:R-:W-:-:S03]  /*04c0*/  VIADD R6, R6, 0x400 ;  /* 0x0000040006067836 */ /* 0x000fc60000000000 */
[----:B------:R-:W-:Y:S02]  /*04d0*/  ISETP.GE.AND P1, PT, R8, UR12, PT ;  /* 0x0000000c08007c0c */ /* 0x000fe4000bf26270 */
        /* <DEDUP_REMOVED lines=8> */
[----:B------:R-:W-:Y:S01]  /*0560*/  FSEL R3, R15, R3, !P0 ;  /* 0x000000030f037208 */ /* 0x000fe20004000000 */
[----:B------:R-:W-:Y:S06]  /*0570*/  @!P1 BRA `(.L_x_67) ;  /* 0xfffffffc00909947 */ /* 0x000fec000383ffff */
.L_x_63:
[----:B------:R-:W-:Y:S05]  /*0580*/  BSYNC.RECONVERGENT B1 ;  /* 0x0000000000017941 */ /* 0x000fea0003800200 */
.L_x_62:
[----:B------:R-:W-:-:S09]  /*0590*/  UISETP.GE.U32.AND UP0, UPT, UR12, 0x100, UPT ;  /* 0x000001000c00788c */ /* 0x000fd2000bf06070 */
[----:B------:R-:W-:Y:S05]  /*05a0*/  BRA.U !UP0, `(.L_x_68) ;  /* 0x00000005082c7547 */ /* 0x000fea000b800000 */
        /* <DEDUP_REMOVED lines=11> */
[----:B------:R-:W-:Y:S04]  /*0660*/  SHFL.DOWN PT, R6, R4, 0x2, 0x1f ;  /* 0x08401f0004067f89 */ /* 0x000fe800000e0000 */
[----:B------:R-:W0:Y:S01]  /*0670*/  SHFL.DOWN PT, R7, R5, 0x2, 0x1f ;  /* 0x08401f0005077f89 */ /* 0x000e2200000e0000 */
[----:B------:R-:W1:Y:S01]  /*0680*/  @!P2 S2R R8, SR_CgaCtaId ;  /* 0x000000000008a919 */ /* 0x000e620000008800 */
[----:B0-----:R-:W-:-:S06]  /*0690*/  DSETP.GEU.AND P1, PT, R4, R6, PT ;  /* 0x000000060400722a */ /* 0x001fcc0003f2e000 */
[----:B------:R-:W-:Y:S02]  /*06a0*/  @!P0 FSEL R4, R6, R4, !P1 ;  /* 0x0000000406048208 */ /* 0x000fe40004800000 */
[----:B------:R-:W-:Y:S02]  /*06b0*/  @!P0 FSEL R5, R7, R5, !P1 ;  /* 0x0000000507058208 */ /* 0x000fe40004800000 */
[----:B------:R-:W-:Y:S01]  /*06c0*/  ISETP.GT.AND P0, PT, R9, 0x1b, PT ;  /* 0x0000001b0900780c */ /* 0x000fe20003f04270 */
[----:B------:R-:W-:Y:S01]  /*06d0*/  SHFL.DOWN PT, R2, R4, 0x4, 0x1f ;  /* 0x08801f0004027f89 */ /* 0x000fe200000e0000 */
[----:B------:R-:W-:Y:S02]  /*06e0*/  @!P2 MOV R7, 0x400 ;  /* 0x000004000007a802 */ /* 0x000fe40000000f00 */
[----:B------:R-:W-:Y:S01]  /*06f0*/  @!P2 SHF.R.U32.HI R6, RZ, 0x2, R0 ;  /* 0x00000002ff06a819 */ /* 0x000fe20000011600 */
[----:B------:R-:W0:Y:S01]  /*0700*/  SHFL.DOWN PT, R3, R5, 0x4, 0x1f ;  /* 0x08801f0005037f89 */ /* 0x000e2200000e0000 */
[----:B-1----:R-:W-:-:S02]  /*0710*/  @!P2 LEA R11, R8, R7, 0x18 ;  /* 0x00000007080ba211 */ /* 0x002fc400078ec0ff */
[----:B------:R-:W-:-:S05]  /*0720*/  @!P2 LOP3.LUT R8, R6, 0xf8, RZ, 0xc0, !PT ;  /* 0x000000f80608a812 */ /* 0x000fca00078ec0ff */
        /* <DEDUP_REMOVED lines=26> */
[----:B-1----:R-:W1:Y:S04]  /*08d0*/  LDS.128 R4, [UR4+0x20] ;  /* 0x00002004ff047984 */ /* 0x002e680008000c00 */
[----:B------:R-:W2:Y:S01]  /*08e0*/  LDS.128 R8, [UR4+0x30] ;  /* 0x00003004ff087984 */ /* 0x000ea20008000c00 */
        /* <DEDUP_REMOVED lines=8> */
[----:B------:R-:W-:Y:S02]  /*0970*/  FSEL R5, R5, R3, !P1 ;  /* 0x0000000305057208 */ /* 0x000fe40004800000 */
[----:B------:R-:W0:Y:S04]  /*0980*/  LDS.64 R2, [UR4+0x40] ;  /* 0x00004004ff027984 */ /* 0x000e280008000a00 */
[----:B------:R-:W-:-:S06]  /*0990*/  DSETP.GEU.AND P1, PT, R4, R6, PT ;  /* 0x000000060400722a */ /* 0x000fcc0003f2e000 */
[----:B------:R-:W-:Y:S02]  /*09a0*/  FSEL R4, R6, R4, !P1 ;  /* 0x0000000406047208 */ /* 0x000fe40004800000 */
[----:B------:R-:W-:-:S06]  /*09b0*/  FSEL R5, R7, R5, !P1 ;  /* 0x0000000507057208 */ /* 0x000fcc0004800000 */
[----:B--2---:R-:W-:-:S06]  /*09c0*/  DSETP.GEU.AND P1, PT, R4, R8, PT ;  /* 0x000000080400722a */ /* 0x004fcc0003f2e000 */
[----:B------:R-:W-:Y:S02]  /*09d0*/  FSEL R4, R8, R4, !P1 ;  /* 0x0000000408047208 */ /* 0x000fe40004800000 */
[----:B------:R-:W-:-:S06]  /*09e0*/  FSEL R5, R9, R5, !P1 ;  /* 0x0000000509057208 */ /* 0x000fcc0004800000 */
[----:B------:R-:W-:-:S06]  /*09f0*/  DSETP.GEU.AND P1, PT, R4, R10, PT ;  /* 0x0000000a0400722a */ /* 0x000fcc0003f2e000 */
[----:B------:R-:W-:Y:S02]  /*0a00*/  FSEL R4, R10, R4, !P1 ;  /* 0x000000040a047208 */ /* 0x000fe40004800000 */
[----:B------:R-:W-:-:S06]  /*0a10*/  FSEL R5, R11, R5, !P1 ;  /* 0x000000050b057208 */ /* 0x000fcc0004800000 */
[----:B0-----:R-:W-:-:S06]  /*0a20*/  DSETP.GEU.AND P1, PT, R4, R2, PT ;  /* 0x000000020400722a */ /* 0x001fcc0003f2e000 */
[----:B------:R-:W-:Y:S02]  /*0a30*/  FSEL R2, R2, R4, !P1 ;  /* 0x0000000402027208 */ /* 0x000fe40004800000 */
[----:B------:R-:W-:Y:S01]  /*0a40*/  FSEL R3, R3, R5, !P1 ;  /* 0x0000000503037208 */ /* 0x000fe20004800000 */
[----:B------:R-:W-:Y:S06]  /*0a50*/  BRA `(.L_x_69) ;  /* 0x00000034005c7947 */ /* 0x000fec0003800000 */
.L_x_68:
[----:B------:R-:W-:Y:S01]  /*0a60*/  LOP3.LUT R4, R0, 0x3e0, RZ, 0xc0, !PT ;  /* 0x000003e000047812 */ /* 0x000fe200078ec0ff */
[----:B------:R-:W0:Y:S04]  /*0a70*/  S2R R10, SR_LANEID ;  /* 0x00000000000a7919 */ /* 0x000e280000000000 */
[----:B------:R-:W-:Y:S01]  /*0a80*/  VIADD R5, R4, 0x20 ;  /* 0x0000002004057836 */ /* 0x000fe20000000000 */
[----:B------:R-:W-:-:S04]  /*0a90*/  LOP3.LUT R4, RZ, R4, RZ, 0x33, !PT ;  /* 0x00000004ff047212 */ /* 0x000fc800078e33ff */
[----:B------:R-:W-:Y:S01]  /*0aa0*/  ISETP.GT.U32.AND P0, PT, R5, UR12, PT ;  /* 0x0000000c05007c0c */ /* 0x000fe2000bf04070 */
[----:B------:R-:W-:-:S05]  /*0ab0*/  VIADD R4, R4, UR12 ;  /* 0x0000000c04047c36 */ /* 0x000fca0008000000 */
[----:B------:R-:W-:-:S05]  /*0ac0*/  SEL R5, R4, 0x1f, P0 ;  /* 0x0000001f04057807 */ /* 0x000fca0000000000 */
[----:B-----5:R-:W-:Y:S04]  /*0ad0*/  SHFL.DOWN PT, R6, R2, 0x1, R5 ;  /* 0x0820000002067989 */ /* 0x020fe800000e0005 */
[----:B------:R-:W1:Y:S01]  /*0ae0*/  SHFL.DOWN PT, R7, R3, 0x1, R5 ;  /* 0x0820000003077989 */ /* 0x000e6200000e0005 */
[----:B0-----:R-:W-:Y:S01]  /*0af0*/  ISETP.GE.AND P0, PT, R10, R5, PT ;  /* 0x000000050a00720c */ /* 0x001fe20003f06270 */
[----:B-1----:R-:W-:-:S06]  /*0b00*/  DSETP.GEU.AND P1, PT, R2, R6, PT ;  /* 0x000000060200722a */ /* 0x002fcc0003f2e000 */
[-C--:B------:R-:W-:Y:S01]  /*0b10*/  FSEL R9, R6, R2.reuse, !P1 ;  /* 0x0000000206097208 */ /* 0x080fe20004800000 */
[----:B------:R-:W-:Y:S01]  /*0b20*/  VIADD R6, R10, 0x2 ;  /* 0x000000020a067836 */ /* 0x000fe20000000000 */
[-C--:B------:R-:W-:Y:S02]  /*0b30*/  FSEL R7, R7, R3.reuse, !P1 ;  /* 0x0000000307077208 */ /* 0x080fe40004800000 */
[----:B------:R-:W-:Y:S02]  /*0b40*/  FSEL R4, R9, R2, !P0 ;  /* 0x0000000209047208 */ /* 0x000fe40004000000 */
[----:B------:R-:W-:Y:S02]  /*0b50*/  FSEL R7, R7, R3, !P0 ;  /* 0x0000000307077208 */ /* 0x000fe40004000000 */
[----:B------:R-:W-:Y:S01]  /*0b60*/  ISETP.GT.AND P0, PT, R6, R5, PT ;  /* 0x000000050600720c */ /* 0x000fe20003f04270 */
[----:B------:R-:W-:Y:S01]  /*0b70*/  SHFL.DOWN PT, R8, R4, 0x2, R5 ;  /* 0x0840000004087989 */ /* 0x000fe200000e0005 */
[----:B------:R-:W-:-:S03]  /*0b80*/  IMAD.MOV.U32 R6, RZ, RZ, R4 ;  /* 0x000000ffff067224 */ /* 0x000fc600078e0004 */
[----:B------:R-:W0:Y:S03]  /*0b90*/  SHFL.DOWN PT, R9, R7, 0x2, R5 ;  /* 0x0840000007097989 */ /* 0x000e2600000e0005 */
[----:B0-----:R-:W-:Y:S01]  /*0ba0*/  DSETP.GEU.AND P1, PT, R6, R8, PT ;  /* 0x000000080600722a */ /* 0x001fe20003f2e000 */
[----:B------:R-:W-:-:S05]  /*0bb0*/  VIADD R6, R10, 0x4 ;  /* 0x000000040a067836 */ /* 0x000fca0000000000 */
[----:B------:R-:W-:Y:S02]  /*0bc0*/  @!P0 FSEL R4, R8, R4, !P1 ;  /* 0x0000000408048208 */ /* 0x000fe40004800000 */
[----:B------:R-:W-:Y:S02]  /*0bd0*/  @!P0 FSEL R7, R9, R7, !P1 ;  /* 0x0000000709078208 */ /* 0x000fe40004800000 */
        /* <DEDUP_REMOVED lines=10> */
[----:B------:R-:W-:Y:S01]  /*0c80*/  IMAD.MOV.U32 R6, RZ, RZ, R4 ;  /* 0x000000ffff067224 */ /* 0x000fe200078e0004 */
[C---:B------:R-:W-:Y:S02]  /*0c90*/  ISETP.NE.AND P0, PT, R10.reuse, RZ, PT ;  /* 0x000000ff0a00720c */ /* 0x040fe40003f05270 */
[----:B------:R-:W0:Y:S11]  /*0ca0*/  SHFL.DOWN PT, R3, R7, 0x8, R5 ;  /* 0x0900000007037989 */ /* 0x000e3600000e0005 */
[----:B------:R-:W1:Y:S01]  /*0cb0*/  @!P0 S2R R9, SR_CgaCtaId ;  /* 0x0000000000098919 */ /* 0x000e620000008800 */
[----:B------:R-:W-:Y:S01]  /*0cc0*/  @!P0 MOV R8, 0x400 ;  /* 0x0000040000088802 */ /* 0x000fe20000000f00 */
[----:B0-----:R-:W-:Y:S01]  /*0cd0*/  DSETP.GEU.AND P2, PT, R6, R2, PT ;  /* 0x000000020600722a */ /* 0x001fe20003f4e000 */
[----:B------:R-:W-:-:S05]  /*0ce0*/  VIADD R6, R10, 0x10 ;  /* 0x000000100a067836 */ /* 0x000fca0000000000 */
[----:B------:R-:W-:Y:S02]  /*0cf0*/  @!P1 FSEL R4, R2, R4, !P2 ;  /* 0x0000000402049208 */ /* 0x000fe40005000000 */
[----:B------:R-:W-:Y:S02]  /*0d00*/  @!P1 FSEL R7, R3, R7, !P2 ;  /* 0x0000000703079208 */ /* 0x000fe40005000000 */
[----:B------:R-:W-:Y:S01]  /*0d10*/  ISETP.GT.AND P1, PT, R6, R5, PT ;  /* 0x000000050600720c */ /* 0x000fe20003f24270 */
[----:B------:R-:W-:Y:S01]  /*0d20*/  SHFL.DOWN PT, R2, R4, 0x10, R5 ;  /* 0x0a00000004027989 */ /* 0x000fe200000e0005 */
[----:B------:R-:W-:-:S03]  /*0d30*/  @!P0 SHF.R.U32.HI R6, RZ, 0x2, R0 ;  /* 0x00000002ff068819 */ /* 0x000fc60000011600 */
[----:B------:R0:W2:Y:S01]  /*0d40*/  SHFL.DOWN PT, R3, R7, 0x10, R5 ;  /* 0x0a00000007037989 */ /* 0x0000a200000e0005 */
[----:B------:R-:W-:Y:S02]  /*0d50*/  @!P0 LOP3.LUT R6, R6, 0xf8, RZ, 0xc0, !PT ;  /* 0x000000f806068812 */ /* 0x000fe400078ec0ff */
[----:B-1----:R-:W-:-:S05]  /*0d60*/  @!P0 LEA R9, R9, R8, 0x18 ;  /* 0x0000000809098211 */ /* 0x002fca00078ec0ff */
[----:B------:R-:W-:Y:S02]  /*0d70*/  @!P0 IMAD.IADD R9, R6, 0x1, R9 ;  /* 0x0000000106098824 */ /* 0x000fe400078e0209 */
[----:B0-----:R-:W-:-:S06]  /*0d80*/  IMAD.MOV.U32 R5, RZ, RZ, R7 ;  /* 0x000000ffff057224 */ /* 0x001fcc00078e0007 */
[----:B--2---:R-:W-:-:S06]  /*0d90*/  DSETP.GEU.AND P2, PT, R4, R2, PT ;  /* 0x000000020400722a */ /* 0x004fcc0003f4e000 */
[----:B------:R-:W-:Y:S02]  /*0da0*/  @!P1 FSEL R4, R2, R4, !P2 ;  /* 0x0000000402049208 */ /* 0x000fe40005000000 */
[----:B------:R-:W-:-:S03]  /*0db0*/  @!P1 FSEL R7, R3, R7, !P2 ;  /* 0x0000000703079208 */ /* 0x000fc60005000000 */
[----:B------:R-:W-:Y:S02]  /*0dc0*/  IMAD.MOV.U32 R2, RZ, RZ, R4 ;  /* 0x000000ffff027224 */ /* 0x000fe400078e0004 */
[----:B------:R-:W-:-:S05]  /*0dd0*/  IMAD.MOV.U32 R3, RZ, RZ, R7 ;  /* 0x000000ffff037224 */ /* 0x000fca00078e0007 */
[----:B------:R1:W-:Y:S01]  /*0de0*/  @!P0 STS.64 [R9+0x8], R2 ;  /* 0x0000080209008388 */ /* 0x0003e20000000a00 */
[----:B------:R-:W-:Y:S01]  /*0df0*/  BAR.SYNC.DEFER_BLOCKING 0x0 ;  /* 0x0000000000007b1d */ /* 0x000fe20000010000 */
[----:B------:R-:W-:-:S13]  /*0e00*/  ISETP.NE.AND P0, PT, R0, RZ, PT ;  /* 0x000000ff0000720c */ /* 0x000fda0003f05270 */
[----:B-1----:R-:W-:Y:S05]  /*0e10*/  @P0 BRA `(.L_x_69) ;  /* 0x00000030006c0947 */ /* 0x002fea0003800000 */
[----:B------:R-:W0:Y:S01]  /*0e20*/  S2UR UR5, SR_CgaCtaId ;  /* 0x00000000000579c3 */ /* 0x000e220000008800 */
[----:B------:R-:W-:Y:S01]  /*0e30*/  UMOV UR4, 0x400 ;  /* 0x0000040000047882 */ /* 0x000fe20000000000 */
[----:B------:R-:W-:Y:S02]  /*0e40*/  UISETP.GT.U32.AND UP0, UPT, UR12, 0x20, UPT ;  /* 0x000000200c00788c */ /* 0x000fe4000bf04070 */
[----:B------:R-:W-:-:S04]  /*0e50*/  UISETP.GT.U32.AND UP1, UPT, UR12, 0x40, UPT ;  /* 0x000000400c00788c */ /* 0x000fc8000bf24070 */
[----:B------:R-:W-:Y:S01]  /*0e60*/  PLOP3.LUT P3, PT, PT, PT, UP0, 0x80, 0x8 ;  /* 0x000000000008781c */ /* 0x000fe20003f6f008 */
[----:B------:R-:W-:Y:S01]  /*0e70*/  UISETP.GT.U32.AND UP0, UPT, UR12, 0x60, UPT ;  /* 0x000000600c00788c */ /* 0x000fe2000bf04070 */
[----:B------:R-:W-:Y:S01]  /*0e80*/  PLOP3.LUT P2, PT, PT, PT, UP1, 0x80, 0x8 ;  /* 0x000000000008781c */ /* 0x000fe20003f4f018 */
[----:B0-----:R-:W-:-:S09]  /*0e90*/  ULEA UR4, UR5, UR4, 0x18 ;  /* 0x0000000405047291 */ /* 0x001fd2000f8ec0ff */
[----:B------:R-:W0:Y:S04]  /*0ea0*/  LDS.128 R12, [UR4+0x10] ;  /* 0x00001004ff0c7984 */ /* 0x000e280008000c00 */
[----:B------:R-:W1:Y:S01]  /*0eb0*/  LDS.128 R4, [UR4+0x20] ;  /* 0x00002004ff047984 */ /* 0x000e620008000c00 */
[----:B0-----:R-:W-:-:S06]  /*0ec0*/  DSETP.GEU.AND P1, PT, R2, R12, PT ;  /* 0x0000000c0200722a */ /* 0x001fcc0003f2e000 */
[-C--:B------:R-:W-:Y:S02]  /*0ed0*/  FSEL R9, R12, R2.reuse, !P1 ;  /* 0x000000020c097208 */ /* 0x080fe40004800000 */
[-C--:B------:R-:W-:Y:S02]  /*0ee0*/  FSEL R11, R13, R3.reuse, !P1 ;  /* 0x000000030d0b7208 */ /* 0x080fe40004800000 */
[----:B------:R-:W-:Y:S02]  /*0ef0*/  FSEL R13, R9, R2, P3 ;  /* 0x00000002090d7208 */ /* 0x000fe40001800000 */
[----:B------:R-:W-:Y:S02]  /*0f00*/  FSEL R0, R11, R3, P3 ;  /* 0x000000030b007208 */ /* 0x000fe40001800000 */
[----:B------:R-:W-:Y:S01]  /*0f10*/  PLOP3.LUT P1, PT, PT, PT, UP0, 0x80, 0x8 ;  /* 0x000000000008781c */ /* 0x000fe20003f2f008 */
[----:B------:R-:W-:Y:S01]  /*0f20*/  IMAD.MOV.U32 R2, RZ, RZ, R13 ;  /* 0x000000ffff027224 */ /* 0x000fe200078e000d */
[----:B------:R-:W0:Y:S01]  /*0f30*/  LDS.128 R8, [UR4+0x30] ;  /* 0x00003004ff087984 */ /* 0x000e220008000c00 */
[----:B------:R-:W-:Y:S01]  /*0f40*/  IMAD.MOV.U32 R3, RZ, RZ, R0 ;  /* 0x000000ffff037224 */ /* 0x000fe200078e0000 */
[----:B------:R-:W-:-:S05]  /*0f50*/  UISETP.GT.U32.AND UP0, UPT, UR12, 0x80, UPT ;  /* 0x000000800c00788c */ /* 0x000fca000bf04070 */
[----:B------:R-:W-:-:S06]  /*0f60*/  DSETP.GEU.AND P3, PT, R2, R14, PT ;  /* 0x0000000e0200722a */ /* 0x000fcc0003f6e000 */
[----:B------:R-:W-:Y:S02]  /*0f70*/  @P2 FSEL R13, R14, R13, !P3 ;  /* 0x0000000d0e0d2208 */ /* 0x000fe40005800000 */
[----:B------:R-:W-:Y:S02]  /*0f80*/  @P2 FSEL R0, R15, R0, !P3 ;  /* 0x000000000f002208 */ /* 0x000fe40005800000 */
[----:B------:R-:W-:Y:S01]  /*0f90*/  PLOP3.LUT P2, PT, PT, PT, UP0, 0x80, 0x8 ;  /* 0x000000000008781c */ /* 0x000fe20003f4f008 */
[----:B------:R-:W-:Y:S01]  /*0fa0*/  IMAD.MOV.U32 R2, RZ, RZ, R13 ;  /* 0x000000ffff027224 */ /* 0x000fe200078e000d */
[----:B------:R-:W-:Y:S01]  /*0fb0*/  UISETP.GT.U32.AND UP0, UPT, UR12, 0xa0, UPT ;  /* 0x000000a00c00788c */ /* 0x000fe2000bf04070 */
[----:B------:R-:W-:-:S06]  /*0fc0*/  IMAD.MOV.U32 R3, RZ, RZ, R0 ;  /* 0x000000ffff037224 */ /* 0x000fcc00078e0000 */
[----:B-1----:R-:W-:Y:S01]  /*0fd0*/  DSETP.GEU.AND P3, PT, R2, R4, PT ;  /* 0x000000040200722a */ /* 0x002fe20003f6e000 */
[----:B------:R-:W1:Y:S05]  /*0fe0*/  LDS.64 R2, [UR4+0x40] ;  /* 0x00004004ff027984 */ /* 0x000e6a0008000a00 */
[----:B------:R-:W-:Y:S02]  /*0ff0*/  @P1 FSEL R13, R4, R13, !P3 ;  /* 0x0000000d040d1208 */ /* 0x000fe40005800000 */
[----:B------:R-:W-:Y:S02]  /*1000*/  @P1 FSEL R0, R5, R0, !P3 ;  /* 0x0000000005001208 */ /* 0x000fe40005800000 */
[----:B------:R-:W-:Y:S01]  /*1010*/  PLOP3.LUT P1, PT, PT, PT, UP0, 0x80, 0x8 ;  /* 0x000000000008781c */ /* 0x000fe20003f2f008 */
[----:B------:R-:W-:Y:S01]  /*1020*/  IMAD.MOV.U32 R4, RZ, RZ, R13 ;  /* 0x000000ffff047224 */ /* 0x000fe200078e000d */
[----:B------:R-:W-:Y:S01]  /*1030*/  UISETP.GT.U32.AND UP0, UPT, UR12, 0xc0, UPT ;  /* 0x000000c00c00788c */ /* 0x000fe2000bf04070 */
[----:B------:R-:W-:-:S06]  /*1040*/  IMAD.MOV.U32 R5, RZ, RZ, R0 ;  /* 0x000000ffff057224 */ /* 0x000fcc00078e0000 */
[----:B------:R-:W-:-:S06]  /*1050*/  DSETP.GEU.AND P3, PT, R4, R6, PT ;  /* 0x000000060400722a */ /* 0x000fcc0003f6e000 */
[----:B------:R-:W-:Y:S02]  /*1060*/  @P2 FSEL R13, R6, R13, !P3 ;  /* 0x0000000d060d2208 */ /* 0x000fe40005800000 */
[----:B------:R-:W-:Y:S02]  /*1070*/  @P2 FSEL R0, R7, R0, !P3 ;  /* 0x0000000007002208 */ /* 0x000fe40005800000 */
[----:B------:R-:W-:Y:S01]  /*1080*/  PLOP3.LUT P2, PT, PT, PT, UP0, 0x80, 0x8 ;  /* 0x000000000008781c */ /* 0x000fe20003f4f008 */
[----:B------:R-:W-:Y:S01]  /*1090*/  IMAD.MOV.U32 R4, RZ, RZ, R13 ;  /* 0x000000ffff047224 */ /* 0x000fe200078e000d */
[----:B------:R-:W-:Y:S01]  /*10a0*/  UISETP.GT.U32.AND UP0, UPT, UR12, 0xe0, UPT ;  /* 0x000000e00c00788c */ /* 0x000fe2000bf04070 */
[----:B------:R-:W-:-:S06]  /*10b0*/  IMAD.MOV.U32 R5, RZ, RZ, R0 ;  /* 0x000000ffff057224 */ /* 0x000fcc00078e0000 */
[----:B0-----:R-:W-:-:S06]  /*10c0*/  DSETP.GEU.AND P3, PT, R4, R8, PT ;  /* 0x000000080400722a */ /* 0x001fcc0003f6e000 */
[----:B------:R-:W-:Y:S02]  /*10d0*/  @P1 FSEL R13, R8, R13, !P3 ;  /* 0x0000000d080d1208 */ /* 0x000fe40005800000 */
[----:B------:R-:W-:Y:S02]  /*10e0*/  @P1 FSEL R0, R9, R0, !P3 ;  /* 0x0000000009001208 */ /* 0x000fe40005800000 */
[----:B------:R-:W-:Y:S01]  /*10f0*/  PLOP3.LUT P1, PT, PT, PT, UP0, 0x80, 0x8 ;  /* 0x000000000008781c */ /* 0x000fe20003f2f008 */
[----:B------:R-:W-:Y:S02]  /*1100*/  IMAD.MOV.U32 R4, RZ, RZ, R13 ;  /* 0x000000ffff047224 */ /* 0x000fe400078e000d */
[----:B------:R-:W-:-:S06]  /*1110*/  IMAD.MOV.U32 R5, RZ, RZ, R0 ;  /* 0x000000ffff057224 */ /* 0x000fcc00078e0000 */
[----:B------:R-:W-:-:S06]  /*1120*/  DSETP.GEU.AND P3, PT, R4, R10, PT ;  /* 0x0000000a0400722a */ /* 0x000fcc0003f6e000 */
[----:B------:R-:W-:Y:S02]  /*1130*/  @P2 FSEL R13, R10, R13, !P3 ;  /* 0x0000000d0a0d2208 */ /* 0x000fe40005800000 */
[----:B------:R-:W-:-:S03]  /*1140*/  @P2 FSEL R0, R11, R0, !P3 ;  /* 0x000000000b002208 */ /* 0x000fc60005800000 */
[----:B------:R-:W-:Y:S02]  /*1150*/  IMAD.MOV.U32 R4, RZ, RZ, R13 ;  /* 0x000000ffff047224 */ /* 0x000fe400078e000d */
[----:B------:R-:W-:-:S06]  /*1160*/  IMAD.MOV.U32 R5, RZ, RZ, R0 ;  /* 0x000000ffff057224 */ /* 0x000fcc00078e0000 */
[----:B-1----:R-:W-:-:S06]  /*1170*/  DSETP.GEU.AND P2, PT, R4, R2, PT ;  /* 0x000000020400722a */ /* 0x002fcc0003f4e000 */
[----:B------:R-:W-:Y:S02]  /*1180*/  @P1 FSEL R13, R2, R13, !P2 ;  /* 0x0000000d020d1208 */ /* 0x000fe40005000000 */
[----:B------:R-:W-:-:S03]  /*1190*/  @P1 FSEL R0, R3, R0, !P2 ;  /* 0x0000000003001208 */ /* 0x000fc60005000000 */
[----:B------:R-:W-:Y:S02]  /*11a0*/  IMAD.MOV.U32 R2, RZ, RZ, R13 ;  /* 0x000000ffff027224 */ /* 0x000fe400078e000d */
[----:B------:R-:W-:Y:S01]  /*11b0*/  IMAD.MOV.U32 R3, RZ, RZ, R0 ;  /* 0x000000ffff037224 */ /* 0x000fe200078e0000 */
[----:B------:R-:W-:Y:S06]  /*11c0*/  BRA `(.L_x_69) ;  /* 0x0000002c00807947 */ /* 0x000fec0003800000 */
.L_x_59:
[----:B------:R-:W0:Y:S01]  /*11d0*/  S2R R0, SR_TID.X ;  /* 0x0000000000007919 */ /* 0x000e220000002100 */
[----:B------:R-:W1:Y:S01]  /*11e0*/  LDC.64 R20, c[0x0][0x380] ;  /* 0x0000e000ff147b82 */ /* 0x000e620000000a00 */
[----:B------:R-:W-:Y:S02]  /*11f0*/  IMAD.U32 R3, RZ, RZ, UR16 ;  /* 0x00000010ff037e24 */ /* 0x000fe4000f8e00ff */
[----:B0-----:R-:W-:-:S04]  /*1200*/  IMAD.SHL.U32 R2, R0, 0x4, RZ ;  /* 0x0000000400027824 */ /* 0x001fc800078e00ff */
[----:B------:R-:W-:-:S04]  /*1210*/  IMAD R3, R3, 0x800, R2 ;  /* 0x0000080003037824 */ /* 0x000fc800078e0202 */
[----:B-1----:R-:W-:-:S05]  /*1220*/  IMAD.WIDE.U32 R20, R3, 0x8, R20 ;  /* 0x0000000803147825 */ /* 0x002fca00078e0014 */
[----:B------:R-:W2:Y:S04]  /*1230*/  LDG.E.128.CONSTANT R4, desc[UR10][R20.64] ;  /* 0x0000000a14047981 */ /* 0x000ea8000c1e9d00 */
[----:B------:R-:W3:Y:S04]  /*1240*/  LDG.E.128.CONSTANT R8, desc[UR10][R20.64+0x10] ;  /* 0x0000100a14087981 */ /* 0x000ee8000c1e9d00 */
[----:B------:R-:W4:Y:S04]  /*1250*/  LDG.E.128.CONSTANT R12, desc[UR10][R20.64+0x2000] ;  /* 0x0020000a140c7981 */ /* 0x000f28000c1e9d00 */
[----:B------:R-:W5:Y:S01]  /*1260*/  LDG.E.128.CONSTANT R16, desc[UR10][R20.64+0x2010] ;  /* 0x0020100a14107981 */ /* 0x000f62000c1e9d00 */
[----:B------:R-:W-:Y:S01]  /*1270*/  UISETP.GE.U32.AND UP0, UPT, UR12, UR5, UPT ;  /* 0x000000050c00728c */ /* 0x000fe2000bf06070 */
        /* <DEDUP_REMOVED lines=21> */
[----:B------:R-:W-:Y:S06]  /*13d0*/  BRA.U !UP0, `(.L_x_70) ;  /* 0x0000000508dc7547 */ /* 0x000fec000b800000 */
[----:B------:R-:W-:Y:S02]  /*13e0*/  ULEA UR6, UR16, UR5, 0xb ;  /* 0x0000000510067291 */ /* 0x000fe4000f8e58ff */
[----:B------:R-:W-:Y:S01]  /*13f0*/  UIADD3 UR14, UPT, UPT, UR8, -0x800, URZ ;  /* 0xfffff800080e7890 */ /* 0x000fe2000fffe0ff */
[----:B------:R-:W0:Y:S03]  /*1400*/  LDCU UR9, c[0x0][0x3a8] ;  /* 0x00007500ff0977ac */ /* 0x000e260008000800 */
[----:B------:R-:W-:Y:S01]  /*1410*/  VIADD R3, R0, UR6 ;  /* 0x0000000600037c36 */ /* 0x000fe20008000000 */
[----:B------:R-:W-:Y:S01]  /*1420*/  UISETP.GT.U32.AND UP0, UPT, UR6, UR14, UPT ;  /* 0x0000000e0600728c */ /* 0x000fe2000bf04070 */
[----:B------:R-:W1:Y:S01]  /*1430*/  LDCU.64 UR18, c[0x0][0x380] ;  /* 0x00007000ff1277ac */ /* 0x000e620008000a00 */
[----:B------:R-:W-:Y:S01]  /*1440*/  UIADD3 UR13, UPT, UPT, UR6, 0x100, URZ ;  /* 0x00000100060d7890 */ /* 0x000fe2000fffe0ff */
[----:B------:R-:W-:Y:S01]  /*1450*/  UMOV UR4, URZ ;  /* 0x000000ff00047c82 */ /* 0x000fe20008000000 */
[----:B------:R-:W-:-:S05]  /*1460*/  UMOV UR7, UR6 ;  /* 0x0000000600077c82 */ /* 0x000fca0008000000 */
[----:B------:R-:W-:Y:S05]  /*1470*/  BRA.U UP0, `(.L_x_71) ;  /* 0x0000000100a87547 */ /* 0x000fea000b800000 */
.L_x_72:
[----:B------:R-:W-:-:S05]  /*1480*/  IADD3 R4, P0, PT, R2, UR7, RZ ;  /* 0x0000000702047c10 */ /* 0x000fca000ff1e0ff */
[----:B------:R-:W-:Y:S01]  /*1490*/  IMAD.X R5, RZ, RZ, RZ, P0 ;  /* 0x000000ffff057224 */ /* 0x000fe200000e06ff */
[----:B-1----:R-:W-:-:S04]  /*14a0*/  LEA R22, P0, R4, UR18, 0x3 ;  /* 0x0000001204167c11 */ /* 0x002fc8000f8018ff */
[----:B------:R-:W-:-:S05]  /*14b0*/  LEA.HI.X R23, R4, UR19, R5, 0x3, P0 ;  /* 0x0000001304177c11 */ /* 0x000fca00080f1c05 */
[----:B------:R-:W2:Y:S04]  /*14c0*/  LDG.E.128.CONSTANT R4, desc[UR10][R22.64] ;  /* 0x0000000a16047981 */ /* 0x000ea8000c1e9d00 */
[----:B------:R-:W3:Y:S04]  /*14d0*/  LDG.E.128.CONSTANT R8, desc[UR10][R22.64+0x10] ;  /* 0x0000100a16087981 */ /* 0x000ee8000c1e9d00 */
[----:B------:R-:W4:Y:S04]  /*14e0*/  LDG.E.128.CONSTANT R12, desc[UR10][R22.64+0x2000] ;  /* 0x0020000a160c7981 */ /* 0x000f28000c1e9d00 */
[----:B------:R-:W5:Y:S01]  /*14f0*/  LDG.E.128.CONSTANT R16, desc[UR10][R22.64+0x2010] ;  /* 0x0020100a16107981 */ /* 0x000f62000c1e9d00 */
[----:B0-----:R-:W-:-:S02]  /*1500*/  UMOV UR8, UR9 ;  /* 0x0000000900087c82 */ /* 0x001fc40008000000 */
[----:B------:R-:W-:-:S04]  /*1510*/  UIADD3 UR15, UPT, UPT, -UR7, UR8, URZ ;  /* 0x00000008070f7290 */ /* 0x000fc8000fffe1ff */
[----:B------:R-:W-:Y:S01]  /*1520*/  UISETP.GE.U32.AND UP0, UPT, UR15, UR5, UPT ;  /* 0x000000050f00728c */ /* 0x000fe2000bf06070 */
        /* <DEDUP_REMOVED lines=25> */
[----:B------:R-:W-:Y:S02]  /*16c0*/  UIADD3 UR7, UPT, UPT, UR5, UR7, URZ ;  /* 0x0000000705077290 */ /* 0x000fe4000fffe0ff */
[----:B------:R-:W-:Y:S01]  /*16d0*/  VIADD R3, R3, UR5 ;  /* 0x0000000503037c36 */ /* 0x000fe20008000000 */
[----:B------:R-:W-:Y:S02]  /*16e0*/  UIADD3 UR4, UPT, UPT, UR4, 0x1, URZ ;  /* 0x0000000104047890 */ /* 0x000fe4000fffe0ff */
[----:B------:R-:W-:Y:S02]  /*16f0*/  UISETP.GT.U32.AND UP0, UPT, UR7, UR14, UPT ;  /* 0x0000000e0700728c */ /* 0x000fe4000bf04070 */
[----:B------:R-:W-:-:S07]  /*1700*/  UIADD3 UR13, UPT, UPT, UR5, UR13, URZ ;  /* 0x0000000d050d7290 */ /* 0x000fce000fffe0ff */
[----:B------:R-:W-:Y:S05]  /*1710*/  BRA.U !UP0, `(.L_x_72) ;  /* 0xfffffffd08587547 */ /* 0x000fea000b83ffff */
.L_x_71:
[----:B------:R-:W-:-:S09]  /*1720*/  UISETP.GE.U32.AND UP0, UPT, UR7, UR8, UPT ;  /* 0x000000080700728c */ /* 0x000fd2000bf06070 */
[----:B------:R-:W-:Y:S05]  /*1730*/  BRA.U UP0, `(.L_x_70) ;  /* 0x0000000500047547 */ /* 0x000fea000b800000 */
[----:B------:R-:W-:Y:S01]  /*1740*/  UIADD3 UR5, UPT, UPT, -UR7, UR8, URZ ;  /* 0x0000000807057290 */ /* 0x000fe2000fffe1ff */
[----:B------:R-:W-:Y:S05]  /*1750*/  BSSY.RECONVERGENT B1, `(.L_x_70) ;  /* 0x000003f000017945 */ /* 0x000fea0003800200 */
[----:B------:R-:W-:-:S13]  /*1760*/  ISETP.GE.AND P0, PT, R0, UR5, PT ;  /* 0x0000000500007c0c */ /* 0x000fda000bf06270 */
[----:B------:R-:W-:Y:S05]  /*1770*/  @P0 BRA `(.L_x_73) ;  /* 0x0000000000f00947 */ /* 0x000fea0003800000 */
[----:B------:R-:W2:Y:S01]  /*1780*/  LDC R5, c[0x0][0x3ac] ;  /* 0x0000eb00ff057b82 */ /* 0x000ea20000000800 */
[----:B------:R-:W-:Y:S01]  /*1790*/  LOP3.LUT R2, RZ, R0, RZ, 0x33, !PT ;  /* 0x00000000ff027212 */ /* 0x000fe200078e33ff */
[----:B------:R-:W-:Y:S01]  /*17a0*/  BSSY.RECONVERGENT B2, `(.L_x_74) ;  /* 0x0000019000027945 */ /* 0x000fe20003800200 */
[----:B------:R-:W-:-:S03]  /*17b0*/  IMAD.MOV.U32 R8, RZ, RZ, R0 ;  /* 0x000000ffff087224 */ /* 0x000fc600078e0000 */
[----:B------:R-:W-:-:S04]  /*17c0*/  VIADD R2, R2, UR8 ;  /* 0x0000000802027c36 */ /* 0x000fc80008000000 */
[C---:B------:R-:W-:Y:S01]  /*17d0*/  VIADD R4, R2.reuse, -UR6 ;  /* 0x8000000602047c36 */ /* 0x040fe20008000000 */
[C---:B------:R-:W-:Y:S02]  /*17e0*/  LOP3.LUT R6, R2.reuse, 0x300, RZ, 0xc0, !PT ;  /* 0x0000030002067812 */ /* 0x040fe400078ec0ff */
[----:B------:R-:W-:Y:S02]  /*17f0*/  LEA.HI R2, R2, 0x1, RZ, 0x18 ;  /* 0x0000000102027811 */ /* 0x000fe400078fc0ff */
[----:B------:R-:W-:Y:S01]  /*1800*/  ISETP.NE.AND P0, PT, R6, 0x300, PT ;  /* 0x000003000600780c */ /* 0x000fe20003f05270 */
[----:B--2---:R-:W-:-:S04]  /*1810*/  IMAD R5, R5, UR4, RZ ;  /* 0x0000000405057c24 */ /* 0x004fc8000f8e02ff */
[----:B------:R-:W-:-:S05]  /*1820*/  IMAD R4, R5, -0x800, R4 ;  /* 0xfffff80005047824 */ /* 0x000fca00078e0204 */
[----:B------:R-:W-:-:S03]  /*1830*/  ISETP.GE.U32.AND P2, PT, R4, 0x300, PT ;  /* 0x000003000400780c */ /* 0x000fc60003f46070 */
[----:B------:R-:W-:Y:S10]  /*1840*/  @!P0 BRA `(.L_x_75) ;  /* 0x0000000000388947 */ /* 0x000ff40003800000 */
[----:B------:R-:W2:Y:S01]  /*1850*/  LDC.64 R6, c[0x0][0x380] ;  /* 0x0000e000ff067b82 */ /* 0x000ea20000000a00 */
[----:B------:R-:W-:Y:S01]  /*1860*/  LOP3.LUT R2, R2, 0x3, RZ, 0xc0, !PT ;  /* 0x0000000302027812 */ /* 0x000fe200078ec0ff */
[----:B------:R-:W-:-:S04]  /*1870*/  IMAD.MOV.U32 R8, RZ, RZ, R0 ;  /* 0x000000ffff087224 */ /* 0x000fc800078e0000 */
[----:B------:R-:W-:-:S07]  /*1880*/  IMAD.MOV R2, RZ, RZ, -R2 ;  /* 0x000000ffff027224 */ /* 0x000fce00078e0a02 */
.L_x_76:
[----:B--2---:R-:W-:-:S06]  /*1890*/  IMAD.WIDE.U32 R4, R3, 0x8, R6 ;  /* 0x0000000803047825 */ /* 0x004fcc00078e0006 */
        /* <DEDUP_REMOVED lines=9> */
.L_x_75:
[----:B01----:R-:W-:Y:S05]  /*1930*/  BSYNC.RECONVERGENT B2 ;  /* 0x0000000000027941 */ /* 0x003fea0003800200 */
.L_x_74:
[----:B------:R-:W-:Y:S05]  /*1940*/  @!P2 BRA `(.L_x_73) ;  /* 0x00000000007ca947 */ /* 0x000fea0003800000 */
[----:B------:R-:W0:Y:S01]  /*1950*/  LDC.64 R2, c[0x0][0x380] ;  /* 0x0000e000ff027b82 */ /* 0x000e220000000a00 */
[C---:B------:R-:W-:Y:S02]  /*1960*/  VIADD R4, R8.reuse, 0x200 ;  /* 0x0000020008047836 */ /* 0x040fe40000000000 */
[----:B------:R-:W-:-:S07]  /*1970*/  VIADD R5, R8, UR13 ;  /* 0x0000000d08057c36 */ /* 0x000fce0008000000 */
.L_x_77:
[----:B------:R-:W-:-:S04]  /*1980*/  VIADD R7, R5, 0xffffff00 ;  /* 0xffffff0005077836 */ /* 0x000fc80000000000 */
[----:B0-----:R-:W-:-:S06]  /*1990*/  IMAD.WIDE.U32 R6, R7, 0x8, R2 ;  /* 0x0000000807067825 */ /* 0x001fcc00078e0002 */
[----:B------:R-:W2:Y:S01]  /*19a0*/  LDG.E.64.CONSTANT R6, desc[UR10][R6.64] ;  /* 0x0000000a06067981 */ /* 0x000ea2000c1e9b00 */
[----:B------:R-:W-:-:S04]  /*19b0*/  IMAD.WIDE.U32 R8, R5, 0x8, R2 ;  /* 0x0000000805087825 */ /* 0x000fc800078e0002 */
[----:B------:R-:W-:Y:S02]  /*19c0*/  VIADD R11, R5, 0x100 ;  /* 0x00000100050b7836 */ /* 0x000fe40000000000 */
[----:B------:R-:W3:Y:S02]  /*19d0*/  LDG.E.64.CONSTANT R8, desc[UR10][R8.64] ;  /* 0x0000000a08087981 */ /* 0x000ee4000c1e9b00 */
[----:B------:R-:W-:-:S04]  /*19e0*/  IMAD.WIDE.U32 R10, R11, 0x8, R2 ;  /* 0x000000080b0a7825 */ /* 0x000fc800078e0002 */
[----:B------:R-:W-:Y:S02]  /*19f0*/  VIADD R13, R5, 0x200 ;  /* 0x00000200050d7836 */ /* 0x000fe40000000000 */
[----:B------:R-:W4:Y:S02]  /*1a00*/  LDG.E.64.CONSTANT R10, desc[UR10][R10.64] ;  /* 0x0000000a0a0a7981 */ /* 0x000f24000c1e9b00 */
[----:B------:R-:W-:-:S06]  /*1a10*/  IMAD.WIDE.U32 R12, R13, 0x8, R2 ;  /* 0x000000080d0c7825 */ /* 0x000fcc00078e0002 */
[----:B------:R-:W5:Y:S01]  /*1a20*/  LDG.E.64.CONSTANT R12, desc[UR10][R12.64] ;  /* 0x0000000a0c0c7981 */ /* 0x000f62000c1e9b00 */
[----:B------:R-:W-:Y:S01]  /*1a30*/  VIADD R5, R5, 0x400 ;  /* 0x0000040005057836 */ /* 0x000fe20000000000 */
[----:B--2---:R-:W-:-:S06]  /*1a40*/  DSETP.GEU.AND P0, PT, R20, R6, PT ;  /* 0x000000061400722a */ /* 0x004fcc0003f0e000 */
[----:B------:R-:W-:Y:S02]  /*1a50*/  FSEL R14, R6, R20, !P0 ;  /* 0x00000014060e7208 */ /* 0x000fe40004000000 */
[----:B------:R-:W-:-:S06]  /*1a60*/  FSEL R15, R7, R21, !P0 ;  /* 0x00000015070f7208 */ /* 0x000fcc0004000000 */
[----:B---3--:R-:W-:-:S06]  /*1a70*/  DSETP.GEU.AND P0, PT, R14, R8, PT ;  /* 0x000000080e00722a */ /* 0x008fcc0003f0e000 */
[----:B------:R-:W-:Y:S01]  /*1a80*/  FSEL R6, R8, R14, !P0 ;  /* 0x0000000e08067208 */ /* 0x000fe20004000000 */
[C---:B------:R-:W-:Y:S01]  /*1a90*/  VIADD R8, R4.reuse, 0x200 ;  /* 0x0000020004087836 */ /* 0x040fe20000000000 */
[----:B------:R-:W-:Y:S01]  /*1aa0*/  FSEL R7, R9, R15, !P0 ;  /* 0x0000000f09077208 */ /* 0x000fe20004000000 */
[----:B------:R-:W-:-:S05]  /*1ab0*/  VIADD R4, R4, 0x400 ;  /* 0x0000040004047836 */ /* 0x000fca0000000000 */
[----:B----4-:R-:W-:-:S06]  /*1ac0*/  DSETP.GEU.AND P0, PT, R6, R10, PT ;  /* 0x0000000a0600722a */ /* 0x010fcc0003f0e000 */
[----:B------:R-:W-:Y:S02]  /*1ad0*/  FSEL R6, R10, R6, !P0 ;  /* 0x000000060a067208 */ /* 0x000fe40004000000 */
[----:B------:R-:W-:-:S06]  /*1ae0*/  FSEL R7, R11, R7, !P0 ;  /* 0x000000070b077208 */ /* 0x000fcc0004000000 */
[----:B-----5:R-:W-:-:S06]  /*1af0*/  DSETP.GEU.AND P0, PT, R6, R12, PT ;  /* 0x0000000c0600722a */ /* 0x020fcc0003f0e000 */
[----:B------:R-:W-:Y:S02]  /*1b00*/  FSEL R20, R12, R6, !P0 ;  /* 0x000000060c147208 */ /* 0x000fe40004000000 */
[----:B------:R-:W-:Y:S02]  /*1b10*/  FSEL R21, R13, R7, !P0 ;  /* 0x000000070d157208 */ /* 0x000fe40004000000 */
[----:B------:R-:W-:-:S13]  /*1b20*/  ISETP.GE.AND P0, PT, R8, UR5, PT ;  /* 0x0000000508007c0c */ /* 0x000fda000bf06270 */
[----:B------:R-:W-:Y:S05]  /*1b30*/  @!P0 BRA `(.L_x_77) ;  /* 0xfffffffc00908947 */ /* 0x000fea000383ffff */
.L_x_73:
[----:B01----:R-:W-:Y:S05]  /*1b40*/  BSYNC.RECONVERGENT B1 ;  /* 0x0000000000017941 */ /* 0x003fea0003800200 */
.L_x_70:
[----:B------:R-:W2:Y:S01]  /*1b50*/  S2R R7, SR_LANEID ;  /* 0x0000000000077919 */ /* 0x000ea20000000000 */
[----:B------:R-:W-:Y:S04]  /*1b60*/  SHFL.DOWN PT, R2, R20, 0x1, 0x1f ;  /* 0x08201f0014027f89 */ /* 0x000fe800000e0000 */
[----:B------:R-:W3:Y:S02]  /*1b70*/  SHFL.DOWN PT, R3, R21, 0x1, 0x1f ;  /* 0x08201f0015037f89 */ /* 0x000ee400000e0000 */
[----:B---3--:R-:W-:Y:S01]  /*1b80*/  DSETP.GEU.AND P0, PT, R20, R2, PT ;  /* 0x000000021400722a */ /* 0x008fe20003f0e000 */
[C---:B--2---:R-:W-:Y:S02]  /*1b90*/  ISETP.GT.AND P1, PT, R7.reuse, 0x1e, PT ;  /* 0x0000001e0700780c */ /* 0x044fe40003f24270 */
        /* <DEDUP_REMOVED lines=9> */
[----:B------:R-:W2:Y:S03]  /*1c30*/  SHFL.DOWN PT, R5, R3, 0x2, 0x1f ;  /* 0x08401f0003057f89 */ /* 0x000ea600000e0000 */
[----:B------:R-:W-:Y:S01]  /*1c40*/  @!P2 LOP3.LUT R6, R6, 0xf8, RZ, 0xc0, !PT ;  /* 0x000000f80606a812 */ /* 0x000fe200078ec0ff */
[----:B------:R-:W3:Y:S01]  /*1c50*/  @!P2 S2R R9, SR_CgaCtaId ;  /* 0x000000000009a919 */ /* 0x000ee20000008800 */
[----:B--2---:R-:W-:-:S06]  /*1c60*/  DSETP.GEU.AND P0, PT, R2, R4, PT ;  /* 0x000000040200722a */ /* 0x004fcc0003f0e000 */
[----:B------:R-:W-:Y:S02]  /*1c70*/  @!P1 FSEL R2, R4, R2, !P0 ;  /* 0x0000000204029208 */ /* 0x000fe40004000000 */
[----:B------:R-:W-:Y:S02]  /*1c80*/  @!P1 FSEL R3, R5, R3, !P0 ;  /* 0x0000000305039208 */ /* 0x000fe40004000000 */
[----:B------:R-:W-:Y:S01]  /*1c90*/  ISETP.GT.AND P1, PT, R7, 0x1b, PT ;  /* 0x0000001b0700780c */ /* 0x000fe20003f24270 */
[----:B------:R-:W-:Y:S01]  /*1ca0*/  SHFL.DOWN PT, R4, R2, 0x4, 0x1f ;  /* 0x08801f0002047f89 */ /* 0x000fe200000e0000 */
[----:B---3--:R-:W-:-:S03]  /*1cb0*/  @!P2 LEA R9, R9, R8, 0x18 ;  /* 0x000000080909a211 */ /* 0x008fc600078ec0ff */
[----:B------:R-:W2:Y:S02]  /*1cc0*/  SHFL.DOWN PT, R5, R3, 0x4, 0x1f ;  /* 0x08801f0003057f89 */ /* 0x000ea400000e0000 */
[----:B------:R-:W-:Y:S01]  /*1cd0*/  @!P2 IMAD.IADD R9, R6, 0x1, R9 ;  /* 0x000000010609a824 */ /* 0x000fe200078e0209 */
[----:B--2---:R-:W-:-:S06]  /*1ce0*/  DSETP.GEU.AND P0, PT, R2, R4, PT ;  /* 0x000000040200722a */ /* 0x004fcc0003f0e000 */
[----:B------:R-:W-:Y:S02]  /*1cf0*/  @!P1 FSEL R2, R4, R2, !P0 ;  /* 0x0000000204029208 */ /* 0x000fe40004000000 */
[----:B------:R-:W-:Y:S02]  /*1d00*/  @!P1 FSEL R3, R5, R3, !P0 ;  /* 0x0000000305039208 */ /* 0x000fe40004000000 */
[----:B------:R-:W-:Y:S01]  /*1d10*/  ISETP.GT.AND P1, PT, R7, 0x17, PT ;  /* 0x000000170700780c */ /* 0x000fe20003f24270 */
[----:B------:R-:W-:Y:S04]  /*1d20*/  SHFL.DOWN PT, R4, R2, 0x8, 0x1f ;  /* 0x09001f0002047f89 */ /* 0x000fe800000e0000 */
[----:B------:R-:W2:Y:S02]  /*1d30*/  SHFL.DOWN PT, R5, R3, 0x8, 0x1f ;  /* 0x09001f0003057f89 */ /* 0x000ea400000e0000 */
[----:B--2---:R-:W-:-:S06]  /*1d40*/  DSETP.GEU.AND P0, PT, R2, R4, PT ;  /* 0x000000040200722a */ /* 0x004fcc0003f0e000 */
[----:B------:R-:W-:Y:S02]  /*1d50*/  @!P1 FSEL R2, R4, R2, !P0 ;  /* 0x0000000204029208 */ /* 0x000fe40004000000 */
[----:B------:R-:W-:Y:S02]  /*1d60*/  @!P1 FSEL R3, R5, R3, !P0 ;  /* 0x0000000305039208 */ /* 0x000fe40004000000 */
[----:B------:R-:W-:Y:S01]  /*1d70*/  ISETP.GT.AND P1, PT, R7, 0xf, PT ;  /* 0x0000000f0700780c */ /* 0x000fe20003f24270 */
[----:B------:R-:W-:Y:S04]  /*1d80*/  SHFL.DOWN PT, R4, R2, 0x10, 0x1f ;  /* 0x0a001f0002047f89 */ /* 0x000fe800000e0000 */
[----:B------:R-:W2:Y:S02]  /*1d90*/  SHFL.DOWN PT, R5, R3, 0x10, 0x1f ;  /* 0x0a001f0003057f89 */ /* 0x000ea400000e0000 */
[----:B--2---:R-:W-:-:S06]  /*1da0*/  DSETP.GEU.AND P0, PT, R2, R4, PT ;  /* 0x000000040200722a */ /* 0x004fcc0003f0e000 */
        /* <DEDUP_REMOVED lines=8> */
[----:B------:R-:W3:Y:S01]  /*1e30*/  S2UR UR5, SR_CgaCtaId ;  /* 0x00000000000579c3 */ /* 0x000ee20000008800 */
[----:B------:R-:W-:Y:S02]  /*1e40*/  UMOV UR4, 0x400 ;  /* 0x0000040000047882 */ /* 0x000fe40000000000 */
[----:B---3--:R-:W-:-:S09]  /*1e50*/  ULEA UR4, UR5, UR4, 0x18 ;  /* 0x0000000405047291 */ /* 0x008fd2000f8ec0ff */
[----:B------:R-:W3:Y:S04]  /*1e60*/  LDS.128 R12, [UR4+0x10] ;  /* 0x00001004ff0c7984 */ /* 0x000ee80008000c00 */
[----:B--2---:R-:W2:Y:S04]  /*1e70*/  LDS.128 R4, [UR4+0x20] ;  /* 0x00002004ff047984 */ /* 0x004ea80008000c00 */
[----:B------:R-:W4:Y:S01]  /*1e80*/  LDS.128 R8, [UR4+0x30] ;  /* 0x00003004ff087984 */ /* 0x000f220008000c00 */
[----:B---3--:R-:W-:-:S06]  /*1e90*/  DSETP.GEU.AND P1, PT, R2, R12, PT ;  /* 0x0000000c0200722a */ /* 0x008fcc0003f2e000 */
[----:B------:R-:W-:Y:S02]  /*1ea0*/  FSEL R2, R12, R2, !P1 ;  /* 0x000000020c027208 */ /* 0x000fe40004800000 */
[----:B------:R-:W-:-:S06]  /*1eb0*/  FSEL R3, R13, R3, !P1 ;  /* 0x000000030d037208 */ /* 0x000fcc0004800000 */
[----:B------:R-:W-:-:S06]  /*1ec0*/  DSETP.GEU.AND P1, PT, R2, R14, PT ;  /* 0x0000000e0200722a */ /* 0x000fcc0003f2e000 */
[----:B------:R-:W-:Y:S02]  /*1ed0*/  FSEL R2, R14, R2, !P1 ;  /* 0x000000020e027208 */ /* 0x000fe40004800000 */
[----:B------:R-:W-:-:S06]  /*1ee0*/  FSEL R3, R15, R3, !P1 ;  /* 0x000000030f037208 */ /* 0x000fcc0004800000 */
[----:B--2---:R-:W-:-:S06]  /*1ef0*/  DSETP.GEU.AND P1, PT, R2, R4, PT ;  /* 0x000000040200722a */ /* 0x004fcc0003f2e000 */
[----:B------:R-:W-:Y:S02]  /*1f00*/  FSEL R4, R4, R2, !P1 ;  /* 0x0000000204047208 */ /* 0x000fe40004800000 */
[----:B------:R-:W-:Y:S02]  /*1f10*/  FSEL R5, R5, R3, !P1 ;  /* 0x0000000305057208 */ /* 0x000fe40004800000 */
[----:B------:R-:W2:Y:S04]  /*1f20*/  LDS.64 R2, [UR4+0x40] ;  /* 0x00004004ff027984 */ /* 0x000ea80008000a00 */
        /* <DEDUP_REMOVED lines=9> */
[----:B--2---:R-:W-:-:S06]  /*1fc0*/  DSETP.GEU.AND P1, PT, R4, R2, PT ;  /* 0x000000020400722a */ /* 0x004fcc0003f2e000 */
[----:B------:R-:W-:Y:S02]  /*1fd0*/  FSEL R2, R2, R4, !P1 ;  /* 0x0000000402027208 */ /* 0x000fe40004800000 */
[----:B------:R-:W-:Y:S01]  /*1fe0*/  FSEL R3, R3, R5, !P1 ;  /* 0x0000000503037208 */ /* 0x000fe20004800000 */
[----:B------:R-:W-:Y:S06]  /*1ff0*/  BRA `(.L_x_69) ;  /* 0x0000001c00f47947 */ /* 0x000fec0003800000 */
.L_x_58:
        /* <DEDUP_REMOVED lines=16> */
.L_x_80:
[----:B------:R-:W-:Y:S05]  /*2100*/  BSYNC.RECONVERGENT B1 ;  /* 0x0000000000017941 */ /* 0x000fea0003800200 */
.L_x_79:
        /* <DEDUP_REMOVED lines=18> */
.L_x_85:
        /* <DEDUP_REMOVED lines=10> */
.L_x_84:
[----:B------:R-:W-:Y:S05]  /*22d0*/  BSYNC.RECONVERGENT B2 ;  /* 0x0000000000027941 */ /* 0x000fea0003800200 */
.L_x_83:
[----:B------:R-:W-:Y:S05]  /*22e0*/  @!P2 BRA `(.L_x_82) ;  /* 0x000000000080a947 */ /* 0x000fea0003800000 */
[----:B------:R-:W0:Y:S01]  /*22f0*/  LDC.64 R4, c[0x0][0x380] ;  /* 0x0000e000ff047b82 */ /* 0x000e220000000a00 */
[----:B------:R-:W-:Y:S02]  /*2300*/  IMAD.U32 R7, RZ, RZ, UR16 ;  /* 0x00000010ff077e24 */ /* 0x000fe4000f8e00ff */
[----:B------:R-:W-:Y:S02]  /*2310*/  VIADD R6, R8, 0x200 ;  /* 0x0000020008067836 */ /* 0x000fe40000000000 */
[----:B------:R-:W-:-:S07]  /*2320*/  IMAD R7, R7, 0x800, R8 ;  /* 0x0000080007077824 */ /* 0x000fce00078e0208 */
.L_x_86:
        /* <DEDUP_REMOVED lines=28> */
.L_x_82:
[----:B------:R-:W-:Y:S05]  /*24f0*/  BSYNC.RECONVERGENT B1 ;  /* 0x0000000000017941 */ /* 0x000fea0003800200 */
.L_x_81:
        /* <DEDUP_REMOVED lines=45> */
[----:B------:R-:W-:-:S03]  /*27d0*/  FSEL R5, R5, R3, P1 ;  /* 0x0000000305057208 */ /* 0x000fc60000800000 */
[----:B0-----:R-:W-:Y:S02]  /*27e0*/  IMAD.MOV.U32 R2, RZ, RZ, R4 ;  /* 0x000000ffff027224 */ /* 0x001fe400078e0004 */
[----:B------:R-:W-:Y:S01]  /*27f0*/  IMAD.MOV.U32 R3, RZ, RZ, R5 ;  /* 0x000000ffff037224 */ /* 0x000fe200078e0005 */
[----:B------:R-:W-:Y:S06]  /*2800*/  BAR.SYNC.DEFER_BLOCKING 0x0 ;  /* 0x0000000000007b1d */ /* 0x000fec0000010000 */
[----:B------:R-:W-:Y:S05]  /*2810*/  @P0 BRA `(.L_x_69) ;  /* 0x0000001400ec0947 */ /* 0x000fea0003800000 */
[----:B------:R-:W0:Y:S01]  /*2820*/  S2UR UR5, SR_CgaCtaId ;  /* 0x00000000000579c3 */ /* 0x000e220000008800 */
[----:B------:R-:W-:Y:S02]  /*2830*/  UMOV UR4, 0x400 ;  /* 0x0000040000047882 */ /* 0x000fe40000000000 */
[----:B0-----:R-:W-:-:S09]  /*2840*/  ULEA UR4, UR5, UR4, 0x18 ;  /* 0x0000000405047291 */ /* 0x001fd2000f8ec0ff */
[----:B------:R-:W0:Y:S04]  /*2850*/  LDS.128 R12, [UR4+0x10] ;  /* 0x00001004ff0c7984 */ /* 0x000e280008000c00 */
[----:B------:R-:W1:Y:S04]  /*2860*/  LDS.128 R4, [UR4+0x20] ;  /* 0x00002004ff047984 */ /* 0x000e680008000c00 */
        /* <DEDUP_REMOVED lines=24> */
.L_x_87:
        /* <DEDUP_REMOVED lines=36> */
[----:B------:R-:W-:Y:S01]  /*2c30*/  VIADD R10, R10, 0x10 ;  /* 0x000000100a0a7836 */ /* 0x000fe20000000000 */
[----:B------:R-:W0:Y:S11]  /*2c40*/  SHFL.DOWN PT, R3, R7, 0x8, R5 ;  /* 0x0900000007037989 */ /* 0x000e3600000e0005 */
[----:B------:R-:W1:Y:S01]  /*2c50*/  @!P0 S2R R9, SR_CgaCtaId ;  /* 0x0000000000098919 */ /* 0x000e620000008800 */
[----:B------:R-:W-:Y:S01]  /*2c60*/  @!P0 MOV R8, 0x400 ;  /* 0x0000040000088802 */ /* 0x000fe20000000f00 */
[----:B0-----:R-:W-:Y:S01]  /*2c70*/  DSETP.GEU.AND P1, PT, R6, R2, PT ;  /* 0x000000020600722a */ /* 0x001fe20003f2e000 */
[----:B------:R-:W-:-:S05]  /*2c80*/  @!P0 SHF.R.U32.HI R6, RZ, 0x2, R0 ;  /* 0x00000002ff068819 */ /* 0x000fca0000011600 */
[----:B------:R-:W-:Y:S02]  /*2c90*/  @!P2 FSEL R4, R2, R4, !P1 ;  /* 0x000000040204a208 */ /* 0x000fe40004800000 */
[----:B------:R-:W-:Y:S02]  /*2ca0*/  @!P2 FSEL R7, R3, R7, !P1 ;  /* 0x000000070307a208 */ /* 0x000fe40004800000 */
[----:B------:R-:W-:Y:S01]  /*2cb0*/  ISETP.GT.AND P2, PT, R10, R5, PT ;  /* 0x000000050a00720c */ /* 0x000fe20003f44270 */
[----:B------:R-:W-:Y:S01]  /*2cc0*/  SHFL.DOWN PT, R2, R4, 0x10, R5 ;  /* 0x0a00000004027989 */ /* 0x000fe200000e0005 */
[----:B------:R-:W-:-:S03]  /*2cd0*/  @!P0 LOP3.LUT R6, R6, 0xf8, RZ, 0xc0, !PT ;  /* 0x000000f806068812 */ /* 0x000fc600078ec0ff */
[----:B------:R0:W2:Y:S01]  /*2ce0*/  SHFL.DOWN PT, R3, R7, 0x10, R5 ;  /* 0x0a00000007037989 */ /* 0x0000a200000e0005 */
        /* <DEDUP_REMOVED lines=11> */
[----:B0-----:R-:W-:Y:S05]  /*2da0*/  @P0 BRA `(.L_x_69) ;  /* 0x0000001000880947 */ /* 0x001fea0003800000 */
        /* <DEDUP_REMOVED lines=59> */
.L_x_78:
[----:B------:R-:W0:Y:S01]  /*3160*/  S2R R0, SR_TID.X ;  /* 0x0000000000007919 */ /* 0x000e220000002100 */
[----:B------:R-:W1:Y:S01]  /*3170*/  LDCU.64 UR8, c[0x0][0x380] ;  /* 0x00007000ff0877ac */ /* 0x000e620008000a00 */
[----:B------:R-:W-:Y:S02]  /*3180*/  IMAD.U32 R19, RZ, RZ, UR16 ;  /* 0x00000010ff137e24 */ /* 0x000fe4000f8e00ff */
[----:B-1----:R-:W-:Y:S02]  /*3190*/  IMAD.U32 R2, RZ, RZ, UR8 ;  /* 0x00000008ff027e24 */ /* 0x002fe4000f8e00ff */
[----:B------:R-:W-:Y:S02]  /*31a0*/  IMAD.U32 R3, RZ, RZ, UR9 ;  /* 0x00000009ff037e24 */ /* 0x000fe4000f8e00ff */
[----:B0-----:R-:W-:-:S04]  /*31b0*/  IMAD R19, R19, 0x800, R0 ;  /* 0x0000080013137824 */ /* 0x001fc800078e0200 */
[----:B------:R-:W-:-:S05]  /*31c0*/  IMAD.WIDE.U32 R18, R19, 0x8, R2 ;  /* 0x0000000813127825 */ /* 0x000fca00078e0002 */
        /* <DEDUP_REMOVED lines=8> */
[----:B------:R-:W-:Y:S01]  /*3250*/  UISETP.GE.U32.AND UP0, UPT, UR13, UR5, UPT ;  /* 0x000000050d00728c */ /* 0x000fe2000bf06070 */
        /* <DEDUP_REMOVED lines=21> */
[----:B------:R-:W-:Y:S06]  /*33b0*/  BRA.U !UP0, `(.L_x_88) ;  /* 0x0000000508dc7547 */ /* 0x000fec000b800000 */
[----:B------:R-:W-:Y:S02]  /*33c0*/  ULEA UR8, UR16, UR5, 0xb ;  /* 0x0000000510087291 */ /* 0x000fe4000f8e58ff */
[----:B------:R-:W-:Y:S02]  /*33d0*/  UIADD3 UR14, UPT, UPT, UR7, -0x800, URZ ;  /* 0xfffff800070e7890 */ /* 0x000fe4000fffe0ff */
[----:B------:R-:W-:Y:S02]  /*33e0*/  UIADD3 UR9, UPT, UPT, UR8, 0x100, URZ ;  /* 0x0000010008097890 */ /* 0x000fe4000fffe0ff */
[----:B------:R-:W-:Y:S02]  /*33f0*/  UISETP.GT.U32.AND UP0, UPT, UR8, UR14, UPT ;  /* 0x0000000e0800728c */ /* 0x000fe4000bf04070 */
[----:B------:R-:W-:Y:S01]  /*3400*/  VIADD R7, R0, UR8 ;  /* 0x0000000800077c36 */ /* 0x000fe20008000000 */
[----:B------:R-:W-:Y:S01]  /*3410*/  UMOV UR4, URZ ;  /* 0x000000ff00047c82 */ /* 0x000fe20008000000 */
[----:B------:R-:W-:-:S05]  /*3420*/  UMOV UR6, UR8 ;  /* 0x0000000800067c82 */ /* 0x000fca0008000000 */
[----:B------:R-:W-:Y:S05]  /*3430*/  BRA.U UP0, `(.L_x_89) ;  /* 0x0000000100b87547 */ /* 0x000fea000b800000 */
[----:B------:R-:W0:Y:S01]  /*3440*/  LDC.64 R2, c[0x0][0x380] ;  /* 0x0000e000ff027b82 */ /* 0x000e220000000a00 */
[----:B------:R-:W1:Y:S01]  /*3450*/  LDCU UR7, c[0x0][0x3a8] ;  /* 0x00007500ff0777ac */ /* 0x000e620008000800 */
[----:B------:R-:W-:Y:S01]  /*3460*/  NOP ;  /* 0x0000000000007918 */ /* 0x000fe20000000000 */
.L_x_90:
[----:B------:R-:W-:-:S04]  /*3470*/  VIADD R23, R0, UR6 ;  /* 0x0000000600177c36 */ /* 0x000fc80008000000 */
[----:B0-----:R-:W-:-:S05]  /*3480*/  IMAD.WIDE.U32 R22, R23, 0x8, R2 ;  /* 0x0000000817167825 */ /* 0x001fca00078e0002 */
[----:B------:R-:W2:Y:S04]  /*3490*/  LDG.E.64.CONSTANT R24, desc[UR10][R22.64] ;  /* 0x0000000a16187981 */ /* 0x000ea8000c1e9b00 */
[----:B------:R-:W3:Y:S04]  /*34a0*/  LDG.E.64.CONSTANT R18, desc[UR10][R22.64+0x800] ;  /* 0x0008000a16127981 */ /* 0x000ee8000c1e9b00 */
[----:B------:R-:W4:Y:S04]  /*34b0*/  LDG.E.64.CONSTANT R16, desc[UR10][R22.64+0x1000] ;  /* 0x0010000a16107981 */ /* 0x000f28000c1e9b00 */
[----:B------:R-:W5:Y:S04]  /*34c0*/  LDG.E.64.CONSTANT R14, desc[UR10][R22.64+0x1800] ;  /* 0x0018000a160e7981 */ /* 0x000f68000c1e9b00 */
[----:B------:R-:W5:Y:S04]  /*34d0*/  LDG.E.64.CONSTANT R12, desc[UR10][R22.64+0x2000] ;  /* 0x0020000a160c7981 */ /* 0x000f68000c1e9b00 */
[----:B------:R-:W5:Y:S04]  /*34e0*/  LDG.E.64.CONSTANT R10, desc[UR10][R22.64+0x2800] ;  /* 0x0028000a160a7981 */ /* 0x000f68000c1e9b00 */
[----:B------:R-:W5:Y:S04]  /*34f0*/  LDG.E.64.CONSTANT R8, desc[UR10][R22.64+0x3000] ;  /* 0x0030000a16087981 */ /* 0x000f68000c1e9b00 */
[----:B------:R-:W5:Y:S01]  /*3500*/  LDG.E.64.CONSTANT R20, desc[UR10][R22.64+0x3800] ;  /* 0x0038000a16147981 */ /* 0x000f62000c1e9b00 */
[----:B-1----:R-:W-:-:S04]  /*3510*/  UIADD3 UR12, UPT, UPT, -UR6, UR7, URZ ;  /* 0x00000007060c7290 */ /* 0x002fc8000fffe1ff */
        /* <DEDUP_REMOVED lines=32> */
.L_x_89:
[----:B------:R-:W-:-:S09]  /*3720*/  UISETP.GE.U32.AND UP0, UPT, UR6, UR7, UPT ;  /* 0x000000070600728c */ /* 0x000fd2000bf06070 */
[----:B------:R-:W-:Y:S05]  /*3730*/  BRA.U UP0, `(.L_x_88) ;  /* 0x0000000100fc7547 */ /* 0x000fea000b800000 */
[----:B------:R-:W-:Y:S01]  /*3740*/  UIADD3 UR5, UPT, UPT, -UR6, UR7, URZ ;  /* 0x0000000706057290 */ /* 0x000fe2000fffe1ff */
[----:B------:R-:W-:Y:S05]  /*3750*/  BSSY.RECONVERGENT B1, `(.L_x_88) ;  /* 0x000003d000017945 */ /* 0x000fea0003800200 */
[----:B------:R-:W-:-:S13]  /*3760*/  ISETP.GE.AND P0, PT, R0, UR5, PT ;  /* 0x0000000500007c0c */ /* 0x000fda000bf06270 */
[----:B------:R-:W-:Y:S05]  /*3770*/  @P0 BRA `(.L_x_91) ;  /* 0x0000000000e80947 */ /* 0x000fea0003800000 */
[----:B------:R-:W0:Y:S01]  /*3780*/  LDC R10, c[0x0][0x3ac] ;  /* 0x0000eb00ff0a7b82 */ /* 0x000e220000000800 */
[----:B------:R-:W-:Y:S01]  /*3790*/  LOP3.LUT R6, RZ, R0, RZ, 0x33, !PT ;  /* 0x00000000ff067212 */ /* 0x000fe200078e33ff */
[----:B------:R-:W-:Y:S04]  /*37a0*/  BSSY.RECONVERGENT B2, `(.L_x_92) ;  /* 0x0000018000027945 */ /* 0x000fe80003800200 */
[----:B------:R-:W-:-:S04]  /*37b0*/  VIADD R8, R6, UR7 ;  /* 0x0000000706087c36 */ /* 0x000fc80008000000 */
[----:B------:R-:W-:Y:S02]  /*37c0*/  VIADD R9, R8, -UR8 ;  /* 0x8000000808097c36 */ /* 0x000fe40008000000 */
[----:B0-----:R-:W-:Y:S01]  /*37d0*/  IMAD R6, R10, UR4, RZ ;  /* 0x000000040a067c24 */ /* 0x001fe2000f8e02ff */
[C---:B------:R-:W-:Y:S02]  /*37e0*/  LOP3.LUT R10, R8.reuse, 0x300, RZ, 0xc0, !PT ;  /* 0x00000300080a7812 */ /* 0x040fe400078ec0ff */
[----:B------:R-:W-:Y:S01]  /*37f0*/  LEA.HI R8, R8, 0x1, RZ, 0x18 ;  /* 0x0000000108087811 */ /* 0x000fe200078fc0ff */
[----:B------:R-:W-:Y:S01]  /*3800*/  IMAD R6, R6, -0x800, R9 ;  /* 0xfffff80006067824 */ /* 0x000fe200078e0209 */
[----:B------:R-:W-:Y:S01]  /*3810*/  ISETP.NE.AND P0, PT, R10, 0x300, PT ;  /* 0x000003000a00780c */ /* 0x000fe20003f05270 */
[----:B------:R-:W-:-:S03]  /*3820*/  IMAD.MOV.U32 R10, RZ, RZ, R0 ;  /* 0x000000ffff0a7224 */ /* 0x000fc600078e0000 */
[----:B------:R-:W-:-:S09]  /*3830*/  ISETP.GE.U32.AND P2, PT, R6, 0x300, PT ;  /* 0x000003000600780c */ /* 0x000fd20003f46070 */
[----:B------:R-:W-:Y:S05]  /*3840*/  @!P0 BRA `(.L_x_93) ;  /* 0x0000000000348947 */ /* 0x000fea0003800000 */
[----:B------:R-:W-:Y:S01]  /*3850*/  LOP3.LUT R8, R8, 0x3, RZ, 0xc0, !PT ;  /* 0x0000000308087812 */ /* 0x000fe200078ec0ff */
[----:B------:R-:W-:-:S04]  /*3860*/  IMAD.MOV.U32 R10, RZ, RZ, R0 ;  /* 0x000000ffff0a7224 */ /* 0x000fc800078e0000 */
[----:B------:R-:W-:-:S07]  /*3870*/  IMAD.MOV R6, RZ, RZ, -R8 ;  /* 0x000000ffff067224 */ /* 0x000fce00078e0a08 */
.L_x_94:
        /* <DEDUP_REMOVED lines=10> */
.L_x_93:
[----:B------:R-:W-:Y:S05]  /*3920*/  BSYNC.RECONVERGENT B2 ;  /* 0x0000000000027941 */ /* 0x000fea0003800200 */
.L_x_92:
[----:B------:R-:W-:Y:S05]  /*3930*/  @!P2 BRA `(.L_x_91) ;  /* 0x000000000078a947 */ /* 0x000fea0003800000 */
[C---:B------:R-:W-:Y:S02]  /*3940*/  VIADD R6, R10.reuse, 0x200 ;  /* 0x000002000a067836 */ /* 0x040fe40000000000 */
[----:B------:R-:W-:-:S07]  /*3950*/  VIADD R7, R10, UR9 ;  /* 0x000000090a077c36 */ /* 0x000fce0008000000 */
.L_x_95:
[----:B------:R-:W-:-:S04]  /*3960*/  VIADD R9, R7, 0xffffff00 ;  /* 0xffffff0007097836 */ /* 0x000fc80000000000 */
[----:B------:R-:W-:-:S06]  /*3970*/  IMAD.WIDE.U32 R8, R9, 0x8, R2 ;  /* 0x0000000809087825 */ /* 0x000fcc00078e0002 */
        /* <DEDUP_REMOVED lines=11> */
[----:B------:R-:W-:Y:S01]  /*3a30*/  FSEL R4, R8, R4, !P0 ;  /* 0x0000000408047208 */ /* 0x000fe20004000000 */
[C---:B------:R-:W-:Y:S01]  /*3a40*/  VIADD R8, R6.reuse, 0x200 ;  /* 0x0000020006087836 */ /* 0x040fe20000000000 */
[----:B------:R-:W-:Y:S01]  /*3a50*/  FSEL R5, R9, R5, !P0 ;  /* 0x0000000509057208 */ /* 0x000fe20004000000 */
[----:B------:R-:W-:-:S05]  /*3a60*/  VIADD R6, R6, 0x400 ;  /* 0x0000040006067836 */ /* 0x000fca0000000000 */
        /* <DEDUP_REMOVED lines=11> */
.L_x_91:
[----:B------:R-:W-:Y:S05]  /*3b20*/  BSYNC.RECONVERGENT B1 ;  /* 0x0000000000017941 */ /* 0x000fea0003800200 */
.L_x_88:
        /* <DEDUP_REMOVED lines=49> */
[----:B------:R-:W1:Y:S04]  /*3e40*/  LDS.128 R12, [UR4+0x10] ;  /* 0x00001004ff0c7984 */ /* 0x000e680008000c00 */
[----:B0-----:R-:W0:Y:S04]  /*3e50*/  LDS.128 R4, [UR4+0x20] ;  /* 0x00002004ff047984 */ /* 0x001e280008000c00 */
[----:B------:R-:W2:Y:S01]  /*3e60*/  LDS.128 R8, [UR4+0x30] ;  /* 0x00003004ff087984 */ /* 0x000ea20008000c00 */
[----:B-1----:R-:W-:-:S06]  /*3e70*/  DSETP.GEU.AND P1, PT, R2, R12, PT ;  /* 0x0000000c0200722a */ /* 0x002fcc0003f2e000 */
[----:B------:R-:W-:Y:S02]  /*3e80*/  FSEL R2, R12, R2, !P1 ;  /* 0x000000020c027208 */ /* 0x000fe40004800000 */
[----:B------:R-:W-:-:S06]  /*3e90*/  FSEL R3, R13, R3, !P1 ;  /* 0x000000030d037208 */ /* 0x000fcc0004800000 */
[----:B------:R-:W-:-:S06]  /*3ea0*/  DSETP.GEU.AND P1, PT, R2, R14, PT ;  /* 0x0000000e0200722a */ /* 0x000fcc0003f2e000 */
[----:B------:R-:W-:Y:S02]  /*3eb0*/  FSEL R2, R14, R2, !P1 ;  /* 0x000000020e027208 */ /* 0x000fe40004800000 */
[----:B------:R-:W-:-:S06]  /*3ec0*/  FSEL R3, R15, R3, !P1 ;  /* 0x000000030f037208 */ /* 0x000fcc0004800000 */
[----:B0-----:R-:W-:-:S06]  /*3ed0*/  DSETP.GEU.AND P1, PT, R2, R4, PT ;  /* 0x000000040200722a */ /* 0x001fcc0003f2e000 */
        /* <DEDUP_REMOVED lines=14> */
[----:B------:R-:W-:-:S07]  /*3fc0*/  FSEL R3, R3, R5, !P1 ;  /* 0x0000000503037208 */ /* 0x000fce0004800000 */
.L_x_69:
[----:B01----:R-:W-:Y:S05]  /*3fd0*/  BSYNC.RECONVERGENT B0 ;  /* 0x0000000000007941 */ /* 0x003fea0003800200 */
.L_x_57:
[----:B------:R-:W-:Y:S05]  /*3fe0*/  @P0 EXIT ;  /* 0x000000000000094d */ /* 0x000fea0003800000 */
[----:B------:R-:W0:Y:S02]  /*3ff0*/  LDCU.64 UR4, c[0x0][0x388] ;  /* 0x00007100ff0477ac */ /* 0x000e240008000a00 */
[----:B0-----:R-:W-:-:S06]  /*4000*/  UIMAD.WIDE.U32 UR4, UR16, 0x8, UR4 ;  /* 0x00000008100478a5 */ /* 0x001fcc000f8e0004 */
[----:B--2---:R-:W-:Y:S02]  /*4010*/  IMAD.U32 R4, RZ, RZ, UR4 ;  /* 0x00000004ff047e24 */ /* 0x004fe4000f8e00ff */
[----:B------:R-:W-:-:S05]  /*4020*/  IMAD.U32 R5, RZ, RZ, UR5 ;  /* 0x00000005ff057e24 */ /* 0x000fca000f8e00ff */
[----:B------:R-:W-:Y:S01]  /*4030*/  STG.E.64 desc[UR10][R4.64], R2 ;  /* 0x0000000204007986 */ /* 0x000fe2000c101b0a */
[----:B------:R-:W-:Y:S05]  /*4040*/  EXIT ;  /* 0x000000000000794d */ /* 0x000fea0003800000 */
.L_x_96:
        /* <DEDUP_REMOVED lines=11> */
.L_x_197:


//--------------------- .text._ZN3cub18CUB_300001_SM_10006detail6reduce28DeviceReduceSingleTileKernelINS2_10policy_hubIdjN4cuda3__47maximumIvEEE10Policy1000EPdSB_jS8_ddNS5_3std3__410__identityEEEvT0_T1_T2_T3_T4_T6_ --------------------------
	.section	.text._ZN3cub18CUB_300001_SM_10006detail6reduce28DeviceReduceSingleTileKernelINS2_10policy_hubIdjN4cuda3__47maximumIvEEE10Policy1000EPdSB_jS8_ddNS5_3std3__410__identityEEEvT0_T1_T2_T3_T4_T6_,"ax",@progbits
	.align	128
        .global         _ZN3cub18CUB_300001_SM_10006detail6reduce28DeviceReduceSingleTileKernelINS2_10policy_hubIdjN4cuda3__47maximumIvEEE10Policy1000EPdSB_jS8_ddNS5_3std3__410__identityEEEvT0_T1_T2_T3_T4_T6_
        .type           _ZN3cub18CUB_300001_SM_10006detail6reduce28DeviceReduceSingleTileKernelINS2_10policy_hubIdjN4cuda3__47maximumIvEEE10Policy1000EPdSB_jS8_ddNS5_3std3__410__identityEEEvT0_T1_T2_T3_T4_T6_,@function
        .size           _ZN3cub18CUB_300001_SM_10006detail6reduce28DeviceReduceSingleTileKernelINS2_10policy_hubIdjN4cuda3__47maximumIvEEE10Policy1000EPdSB_jS8_ddNS5_3std3__410__identityEEEvT0_T1_T2_T3_T4_T6_,(.L_x_198 - _ZN3cub18CUB_300001_SM_10006detail6reduce28DeviceReduceSingleTileKernelINS2_10policy_hubIdjN4cuda3__47maximumIvEEE10Policy1000EPdSB_jS8_ddNS5_3std3__410__identityEEEvT0_T1_T2_T3_T4_T6_)
        .other          _ZN3cub18CUB_300001_SM_10006detail6reduce28DeviceReduceSingleTileKernelINS2_10policy_hubIdjN4cuda3__47maximumIvEEE10Policy1000EPdSB_jS8_ddNS5_3std3__410__identityEEEvT0_T1_T2_T3_T4_T6_,@"STO_CUDA_ENTRY STV_DEFAULT"
_ZN3cub18CUB_300001_SM_10006detail6reduce28DeviceReduceSingleTileKernelINS2_10policy_hubIdjN4cuda3__47maximumIvEEE10Policy1000EPdSB_jS8_ddNS5_3std3__410__identityEEEvT0_T1_T2_T3_T4_T6_:
.text._ZN3cub18CUB_300001_SM_10006detail6reduce28DeviceReduceSingleTileKernelINS2_10policy_hubIdjN4cuda3__47maximumIvEEE10Policy1000EPdSB_jS8_ddNS5_3std3__410__identityEEEvT0_T1_T2_T3_T4_T6_:
        /* <DEDUP_REMOVED lines=13> */
.L_x_97:
[----:B------:R-:W0:Y:S01]  /*00d0*/  LDCU UR4, c[0x0][0x380] ;  /* 0x00007000ff0477ac */ /* 0x000e220008000800 */
[----:B------:R-:W-:Y:S01]  /*00e0*/  BSSY.RECONVERGENT B0, `(.L_x_98) ;  /* 0x00004ae000007945 */ /* 0x000fe20003800200 */
[----:B0-----:R-:W-:-:S09]  /*00f0*/  ULOP3.LUT UP0, URZ, UR4, 0x1f, URZ, 0xc0, !UPT ;  /* 0x0000001f04ff7892 */ /* 0x001fd2000f80c0ff */
[----:B------:R-:W-:Y:S05]  /*0100*/  BRA.U UP0, `(.L_x_99) ;  /* 0x0000002500447547 */ /* 0x000fea000b800000 */
[----:B------:R-:W-:-:S13]  /*0110*/  ISETP.GT.U32.AND P0, PT, R0, 0x7ff, PT ;  /* 0x000007ff0000780c */ /* 0x000fda0003f04070 */
[----:B------:R-:W-:Y:S05]  /*0120*/  @P0 BRA `(.L_x_100) ;  /* 0x0000001400f80947 */ /* 0x000fea0003800000 */
[----:B------:R-:W0:Y:S01]  /*0130*/  S2R R3, SR_TID.X ;  /* 0x0000000000037919 */ /* 0x000e220000002100 */
[----:B------:R-:W-:Y:S01]  /*0140*/  BSSY.RECONVERGENT B1, `(.L_x_101) ;  /* 0x0000009000017945 */ /* 0x000fe20003800200 */
[----:B------:R-:W-:Y:S02]  /*0150*/  CS2R R4, SRZ ;  /* 0x0000000000047805 */ /* 0x000fe4000001ff00 */
[----:B0-----:R-:W-:Y:S01]  /*0160*/  ISETP.GE.U32.AND P0, PT, R3, R0, PT ;  /* 0x000000000300720c */ /* 0x001fe20003f06070 */
[----:B------:R-:W-:-:S12]  /*0170*/  IMAD.MOV.U32 R9, RZ, RZ, R3 ;  /* 0x000000ffff097224 */ /* 0x000fd800078e0003 */
[----:B------:R-:W-:Y:S05]  /*0180*/  @P0 BRA `(.L_x_102) ;  /* 0x0000000000100947 */ /* 0x000fea0003800000 */
[----:B------:R-:W0:Y:S02]  /*0190*/  LDC.64 R4, c[0x0][0x380] ;  /* 0x0000e000ff047b82 */ /* 0x000e240000000a00 */
[----:B0-----:R-:W-:-:S06]  /*01a0*/  IMAD.WIDE.U32 R4, R3, 0x8, R4 ;  /* 0x0000000803047825 */ /* 0x001fcc00078e0004 */
[----:B------:R-:W5:Y:S01]  /*01b0*/  LDG.E.64.CONSTANT R4, desc[UR6][R4.64] ;  /* 0x0000000604047981 */ /* 0x000f62000c1e9b00 */
[----:B------:R-:W-:-:S07]  /*01c0*/  VIADD R9, R3, 0x100 ;  /* 0x0000010003097836 */ /* 0x000fce0000000000 */
.L_x_102:
[----:B------:R-:W-:Y:S05]  /*01d0*/  BSYNC.RECONVERGENT B1 ;  /* 0x0000000000017941 */ /* 0x000fea0003800200 */
.L_x_101:
[----:B------:R-:W-:Y:S01]  /*01e0*/  ISETP.GE.U32.AND P0, PT, R9, R0, PT ;  /* 0x000000000900720c */ /* 0x000fe20003f06070 */
        /* <DEDUP_REMOVED lines=16> */
.L_x_107:
        /* <DEDUP_REMOVED lines=12> */
.L_x_106:
[----:B------:R-:W-:Y:S05]  /*03b0*/  BSYNC.RECONVERGENT B2 ;  /* 0x0000000000027941 */ /* 0x000fea0003800200 */
.L_x_105:
[----:B------:R-:W-:Y:S05]  /*03c0*/  @!P0 BRA `(.L_x_104) ;  /* 0x0000000800288947 */ /* 0x000fea0003800000 */
[----:B------:R-:W0:Y:S01]  /*03d0*/  LDC.64 R6, c[0x0][0x380] ;  /* 0x0000e000ff067b82 */ /* 0x000e220000000a00 */
[----:B------:R-:W-:Y:S01]  /*03e0*/  IMAD.IADD R2, R0, 0x1, -R9 ;  /* 0x0000000100027824 */ /* 0x000fe200078e0a09 */
[----:B------:R-:W-:Y:S01]  /*03f0*/  BSSY.RECONVERGENT B2, `(.L_x_108) ;  /* 0x000004c000027945 */ /* 0x000fe20003800200 */
[----:B------:R-:W-:-:S03]  /*0400*/  PLOP3.LUT P0, PT, PT, PT, PT, 0x80, 0x8 ;  /* 0x000000000008781c */ /* 0x000fc60003f0f070 */
[----:B------:R-:W-:Y:S01]  /*0410*/  ISETP.GT.AND P1, PT, R2, 0xc00, PT ;  /* 0x00000c000200780c */ /* 0x000fe20003f24270 */
[----:B0-----:R-:W-:-:S12]  /*0420*/  IMAD.WIDE.U32 R6, R9, 0x8, R6 ;  /* 0x0000000809067825 */ /* 0x001fd800078e0006 */
[----:B------:R-:W-:Y:S05]  /*0430*/  @!P1 BRA `(.L_x_109) ;  /* 0x00000004001c9947 */ /* 0x000fea0003800000 */
[----:B------:R-:W-:Y:S01]  /*0440*/  PLOP3.LUT P0, PT, PT, PT, PT, 0x8, 0x80 ;  /* 0x000000000080781c */ /* 0x000fe20003f0e170 */
[----:B------:R-:W-:-:S12]  /*0450*/  VIADD R2, R0, 0xfffff400 ;  /* 0xfffff40000027836 */ /* 0x000fd80000000000 */
.L_x_110:
[----:B------:R-:W2:Y:S04]  /*0460*/  LDG.E.64.CONSTANT R40, desc[UR6][R6.64] ;  /* 0x0000000606287981 */ /* 0x000ea8000c1e9b00 */
[----:B------:R-:W3:Y:S04]  /*0470*/  LDG.E.64.CONSTANT R38, desc[UR6][R6.64+0x800] ;  /* 0x0008000606267981 */ /* 0x000ee8000c1e9b00 */
[----:B------:R-:W4:Y:S04]  /*0480*/  LDG.E.64.CONSTANT R36, desc[UR6][R6.64+0x1000] ;  /* 0x0010000606247981 */ /* 0x000f28000c1e9b00 */
        /* <DEDUP_REMOVED lines=12> */
[----:B------:R0:W4:Y:S01]  /*0550*/  LDG.E.64.CONSTANT R10, desc[UR6][R6.64+0x7800] ;  /* 0x00780006060a7981 */ /* 0x000122000c1e9b00 */
[----:B------:R-:W-:-:S05]  /*0560*/  VIADD R9, R9, 0x1000 ;  /* 0x0000100009097836 */ /* 0x000fca0000000000 */
[----:B------:R-:W-:Y:S02]  /*0570*/  ISETP.GE.AND P2, PT, R9, R2, PT ;  /* 0x000000020900720c */ /* 0x000fe40003f46270 */
[----:B0-----:R-:W-:-:S05]  /*0580*/  IADD3 R6, P3, PT, R6, 0x8000, RZ ;  /* 0x0000800006067810 */ /* 0x001fca0007f7e0ff */
[----:B------:R-:W-:Y:S01]  /*0590*/  IMAD.X R7, RZ, RZ, R7, P3 ;  /* 0x000000ffff077224 */ /* 0x000fe200018e0607 */
        /* <DEDUP_REMOVED lines=49> */
.L_x_109:
[----:B------:R-:W-:Y:S05]  /*08b0*/  BSYNC.RECONVERGENT B2 ;  /* 0x0000000000027941 */ /* 0x000fea0003800200 */
.L_x_108:
[----:B------:R-:W-:Y:S01]  /*08c0*/  IMAD.IADD R2, R0, 0x1, -R9 ;  /* 0x0000000100027824 */ /* 0x000fe200078e0a09 */
[----:B------:R-:W-:Y:S04]  /*08d0*/  BSSY.RECONVERGENT B2, `(.L_x_111) ;  /* 0x0000027000027945 */ /* 0x000fe80003800200 */
[----:B------:R-:W-:-:S13]  /*08e0*/  ISETP.GT.AND P1, PT, R2, 0x400, PT ;  /* 0x000004000200780c */ /* 0x000fda0003f24270 */
[----:B------:R-:W-:Y:S05]  /*08f0*/  @!P1 BRA `(.L_x_112) ;  /* 0x0000000000909947 */ /* 0x000fea0003800000 */
[----:B------:R-:W2:Y:S04]  /*0900*/  LDG.E.64.CONSTANT R12, desc[UR6][R6.64] ;  /* 0x00000006060c7981 */ /* 0x000ea8000c1e9b00 */
[----:B------:R-:W3:Y:S04]  /*0910*/  LDG.E.64.CONSTANT R14, desc[UR6][R6.64+0x800] ;  /* 0x00080006060e7981 */ /* 0x000ee8000c1e9b00 */
[----:B------:R-:W4:Y:S04]  /*0920*/  LDG.E.64.CONSTANT R16, desc[UR6][R6.64+0x1000] ;  /* 0x0010000606107981 */ /* 0x000f28000c1e9b00 */
[----:B------:R-:W4:Y:S04]  /*0930*/  LDG.E.64.CONSTANT R18, desc[UR6][R6.64+0x1800] ;  /* 0x0018000606127981 */ /* 0x000f28000c1e9b00 */
[----:B------:R-:W4:Y:S04]  /*0940*/  LDG.E.64.CONSTANT R20, desc[UR6][R6.64+0x2000] ;  /* 0x0020000606147981 */ /* 0x000f28000c1e9b00 */
[----:B------:R-:W4:Y:S04]  /*0950*/  LDG.E.64.CONSTANT R22, desc[UR6][R6.64+0x2800] ;  /* 0x0028000606167981 */ /* 0x000f28000c1e9b00 */
[----:B------:R-:W4:Y:S04]  /*0960*/  LDG.E.64.CONSTANT R24, desc[UR6][R6.64+0x3000] ;  /* 0x0030000606187981 */ /* 0x000f28000c1e9b00 */
[----:B------:R0:W4:Y:S01]  /*0970*/  LDG.E.64.CONSTANT R10, desc[UR6][R6.64+0x3800] ;  /* 0x00380006060a7981 */ /* 0x000122000c1e9b00 */
[----:B------:R-:W-:Y:S01]  /*0980*/  VIADD R9, R9, 0x800 ;  /* 0x0000080009097836 */ /* 0x000fe20000000000 */
        /* <DEDUP_REMOVED lines=27> */
.L_x_112:
[----:B------:R-:W-:Y:S05]  /*0b40*/  BSYNC.RECONVERGENT B2 ;  /* 0x0000000000027941 */ /* 0x000fea0003800200 */
.L_x_111:
[----:B------:R-:W-:-:S13]  /*0b50*/  ISETP.LT.OR P0, PT, R9, R0, P0 ;  /* 0x000000000900720c */ /* 0x000fda0000701670 */
[----:B------:R-:W-:Y:S05]  /*0b60*/  @!P0 BRA `(.L_x_104) ;  /* 0x0000000000408947 */ /* 0x000fea0003800000 */
        /* <DEDUP_REMOVED lines=16> */
.L_x_104:
[----:B------:R-:W-:Y:S05]  /*0c70*/  BSYNC.RECONVERGENT B1 ;  /* 0x0000000000017941 */ /* 0x000fea0003800200 */
.L_x_103:
[----:B------:R-:W-:-:S13]  /*0c80*/  ISETP.GE.U32.AND P0, PT, R0, 0x100, PT ;  /* 0x000001000000780c */ /* 0x000fda0003f06070 */
        /* <DEDUP_REMOVED lines=58> */
[----:B-1----:R-:W0:Y:S04]  /*1030*/  LDS.128 R8, [UR4+0x10] ;  /* 0x00001004ff087984 */ /* 0x002e280008000c00 */
        /* <DEDUP_REMOVED lines=25> */
.L_x_113:
[----:B------:R-:W-:Y:S01]  /*11d0*/  LOP3.LUT R2, R3, 0x3e0, RZ, 0xc0, !PT ;  /* 0x000003e003027812 */ /* 0x000fe200078ec0ff */
[----:B------:R-:W0:Y:S03]  /*11e0*/  S2R R10, SR_LANEID ;  /* 0x00000000000a7919 */ /* 0x000e260000000000 */
[----:B------:R-:W-:Y:S01]  /*11f0*/  LOP3.LUT R9, RZ, R2, RZ, 0x33, !PT ;  /* 0x00000002ff097212 */ /* 0x000fe200078e33ff */
[----:B------:R-:W-:-:S04]  /*1200*/  VIADD R7, R2, 0x20 ;  /* 0x0000002002077836 */ /* 0x000fc80000000000 */
[----:B------:R-:W-:Y:S01]  /*1210*/  IMAD.IADD R9, R9, 0x1, R0 ;  /* 0x0000000109097824 */ /* 0x000fe200078e0200 */
[----:B------:R-:W-:-:S04]  /*1220*/  ISETP.GT.U32.AND P0, PT, R7, R0, PT ;  /* 0x000000000700720c */ /* 0x000fc80003f04070 */
        /* <DEDUP_REMOVED lines=60> */
[----:B------:R-:W-:Y:S01]  /*15f0*/  ISETP.GT.U32.AND P2, PT, R0, 0x20, PT ;  /* 0x000000200000780c */ /* 0x000fe20003f44070 */
        /* <DEDUP_REMOVED lines=8> */
[C---:B------:R-:W-:Y:S01]  /*1680*/  ISETP.GT.U32.AND P1, PT, R0.reuse, 0x40, PT ;  /* 0x000000400000780c */ /* 0x040fe20003f24070 */
[----:B------:R-:W-:Y:S01]  /*1690*/  IMAD.MOV.U32 R2, RZ, RZ, R13 ;  /* 0x000000ffff027224 */ /* 0x000fe200078e000d */
[----:B------:R-:W-:Y:S01]  /*16a0*/  ISETP.GT.U32.AND P2, PT, R0, 0x60, PT ;  /* 0x000000600000780c */ /* 0x000fe20003f44070 */
[----:B------:R-:W-:Y:S01]  /*16b0*/  IMAD.MOV.U32 R3, RZ, RZ, R12 ;  /* 0x000000ffff037224 */ /* 0x000fe200078e000c */
[----:B------:R-:W0:Y:S05]  /*16c0*/  LDS.128 R4, [UR4+0x30] ;  /* 0x00003004ff047984 */ /* 0x000e2a0008000c00 */
[----:B------:R-:W-:-:S06]  /*16d0*/  DSETP.GEU.AND P3, PT, R2, R14, PT ;  /* 0x0000000e0200722a */ /* 0x000fcc0003f6e000 */
[----:B------:R-:W-:Y:S02]  /*16e0*/  @P1 FSEL R13, R14, R13, !P3 ;  /* 0x0000000d0e0d1208 */ /* 0x000fe40005800000 */
[----:B------:R-:W-:Y:S02]  /*16f0*/  @P1 FSEL R12, R15, R12, !P3 ;  /* 0x0000000c0f0c1208 */ /* 0x000fe40005800000 */
[----:B------:R-:W-:Y:S01]  /*1700*/  ISETP.GT.U32.AND P1, PT, R0, 0x80, PT ;  /* 0x000000800000780c */ /* 0x000fe20003f24070 */
[----:B------:R-:W-:Y:S02]  /*1710*/  IMAD.MOV.U32 R2, RZ, RZ, R13 ;  /* 0x000000ffff027224 */ /* 0x000fe400078e000d */
[----:B------:R-:W-:-:S06]  /*1720*/  IMAD.MOV.U32 R3, RZ, RZ, R12 ;  /* 0x000000ffff037224 */ /* 0x000fcc00078e000c */
[----:B-1----:R-:W-:Y:S01]  /*1730*/  DSETP.GEU.AND P3, PT, R2, R8, PT ;  /* 0x000000080200722a */ /* 0x002fe20003f6e000 */
[----:B------:R-:W1:Y:S05]  /*1740*/  LDS.64 R2, [UR4+0x40] ;  /* 0x00004004ff027984 */ /* 0x000e6a0008000a00 */
[----:B------:R-:W-:Y:S02]  /*1750*/  @P2 FSEL R13, R8, R13, !P3 ;  /* 0x0000000d080d2208 */ /* 0x000fe40005800000 */
[----:B------:R-:W-:Y:S02]  /*1760*/  @P2 FSEL R12, R9, R12, !P3 ;  /* 0x0000000c090c2208 */ /* 0x000fe40005800000 */
[----:B------:R-:W-:Y:S01]  /*1770*/  ISETP.GT.U32.AND P2, PT, R0, 0xa0, PT ;  /* 0x000000a00000780c */ /* 0x000fe20003f44070 */
[----:B------:R-:W-:-:S02]  /*1780*/  IMAD.MOV.U32 R8, RZ, RZ, R13 ;  /* 0x000000ffff087224 */ /* 0x000fc400078e000d */
[----:B------:R-:W-:-:S06]  /*1790*/  IMAD.MOV.U32 R9, RZ, RZ, R12 ;  /* 0x000000ffff097224 */ /* 0x000fcc00078e000c */
[----:B------:R-:W-:-:S06]  /*17a0*/  DSETP.GEU.AND P3, PT, R8, R10, PT ;  /* 0x0000000a0800722a */ /* 0x000fcc0003f6e000 */
[----:B------:R-:W-:Y:S02]  /*17b0*/  @P1 FSEL R13, R10, R13, !P3 ;  /* 0x0000000d0a0d1208 */ /* 0x000fe40005800000 */
[----:B------:R-:W-:Y:S02]  /*17c0*/  @P1 FSEL R12, R11, R12, !P3 ;  /* 0x0000000c0b0c1208 */ /* 0x000fe40005800000 */
[----:B------:R-:W-:Y:S01]  /*17d0*/  ISETP.GT.U32.AND P1, PT, R0, 0xc0, PT ;  /* 0x000000c00000780c */ /* 0x000fe20003f24070 */
[----:B------:R-:W-:Y:S02]  /*17e0*/  IMAD.MOV.U32 R8, RZ, RZ, R13 ;  /* 0x000000ffff087224 */ /* 0x000fe400078e000d */
[----:B------:R-:W-:-:S06]  /*17f0*/  IMAD.MOV.U32 R9, RZ, RZ, R12 ;  /* 0x000000ffff097224 */ /* 0x000fcc00078e000c */
[----:B0-----:R-:W-:-:S06]  /*1800*/  DSETP.GEU.AND P3, PT, R8, R4, PT ;  /* 0x000000040800722a */ /* 0x001fcc0003f6e000 */
[----:B------:R-:W-:Y:S02]  /*1810*/  @P2 FSEL R13, R4, R13, !P3 ;  /* 0x0000000d040d2208 */ /* 0x000fe40005800000 */
[----:B------:R-:W-:Y:S02]  /*1820*/  @P2 FSEL R12, R5, R12, !P3 ;  /* 0x0000000c050c2208 */ /* 0x000fe40005800000 */
[----:B------:R-:W-:Y:S01]  /*1830*/  ISETP.GT.U32.AND P2, PT, R0, 0xe0, PT ;  /* 0x000000e00000780c */ /* 0x000fe20003f44070 */
        /* <DEDUP_REMOVED lines=13> */
.L_x_100:
[----:B------:R-:W0:Y:S01]  /*1910*/  S2R R4, SR_TID.X ;  /* 0x0000000000047919 */ /* 0x000e220000002100 */
[----:B------:R-:W1:Y:S01]  /*1920*/  LDC.64 R2, c[0x0][0x380] ;  /* 0x0000e000ff027b82 */ /* 0x000e620000000a00 */
[----:B0-----:R-:W-:-:S04]  /*1930*/  IMAD.SHL.U32 R5, R4, 0x4, RZ ;  /* 0x0000000404057824 */ /* 0x001fc800078e00ff */
[----:B-1----:R-:W-:-:S05]  /*1940*/  IMAD.WIDE.U32 R2, R5, 0x8, R2 ;  /* 0x0000000805027825 */ /* 0x002fca00078e0002 */
[----:B------:R-:W2:Y:S04]  /*1950*/  LDG.E.128.CONSTANT R16, desc[UR6][R2.64] ;  /* 0x0000000602107981 */ /* 0x000ea8000c1e9d00 */
[----:B------:R-:W3:Y:S04]  /*1960*/  LDG.E.128.CONSTANT R20, desc[UR6][R2.64+0x10] ;  /* 0x0000100602147981 */ /* 0x000ee8000c1e9d00 */
[----:B------:R-:W4:Y:S04]  /*1970*/  LDG.E.128.CONSTANT R12, desc[UR6][R2.64+0x2000] ;  /* 0x00200006020c7981 */ /* 0x000f28000c1e9d00 */
[----:B------:R-:W5:Y:S01]  /*1980*/  LDG.E.128.CONSTANT R8, desc[UR6][R2.64+0x2010] ;  /* 0x0020100602087981 */ /* 0x000f62000c1e9d00 */
[----:B------:R-:W-:-:S02]  /*1990*/  VIADD R24, R0, 0xfffff800 ;  /* 0xfffff80000187836 */ /* 0x000fc40000000000 */
[----:B------:R-:W-:-:S03]  /*19a0*/  IMAD.MOV.U32 R5, RZ, RZ, 0x800 ;  /* 0x00000800ff057424 */ /* 0x000fc600078e00ff */
[----:B------:R-:W-:Y:S01]  /*19b0*/  ISETP.GE.U32.AND P1, PT, R24, 0x800, PT ;  /* 0x000008001800780c */ /* 0x000fe20003f26070 */
        /* <DEDUP_REMOVED lines=23> */
[----:B------:R-:W-:-:S07]  /*1b30*/  IMAD.MOV.U32 R5, RZ, RZ, 0x800 ;  /* 0x00000800ff057424 */ /* 0x000fce00078e00ff */
.L_x_117:
[----:B------:R-:W-:-:S05]  /*1b40*/  IMAD.WIDE.U32 R26, R5, 0x8, R2 ;  /* 0x00000008051a7825 */ /* 0x000fca00078e0002 */
[----:B------:R-:W2:Y:S04]  /*1b50*/  LDG.E.128.CONSTANT R20, desc[UR6][R26.64] ;  /* 0x000000061a147981 */ /* 0x000ea8000c1e9d00 */
[----:B------:R-:W3:Y:S04]  /*1b60*/  LDG.E.128.CONSTANT R16, desc[UR6][R26.64+0x10] ;  /* 0x000010061a107981 */ /* 0x000ee8000c1e9d00 */
[----:B------:R-:W4:Y:S04]  /*1b70*/  LDG.E.128.CONSTANT R12, desc[UR6][R26.64+0x2000] ;  /* 0x002000061a0c7981 */ /* 0x000f28000c1e9d00 */
[----:B------:R-:W5:Y:S01]  /*1b80*/  LDG.E.128.CONSTANT R8, desc[UR6][R26.64+0x2010] ;  /* 0x002010061a087981 */ /* 0x000f62000c1e9d00 */
        /* <DEDUP_REMOVED lines=20> */
[----:B0-----:R-:W-:Y:S01]  /*1cd0*/  IMAD.IADD R8, R0, 0x1, -R5 ;  /* 0x0000000100087824 */ /* 0x001fe200078e0a05 */
[----:B------:R-:W-:-:S04]  /*1ce0*/  FSEL R7, R9, R7, !P0 ;  /* 0x0000000709077208 */ /* 0x000fc80004000000 */
[----:B------:R-:W-:Y:S02]  /*1cf0*/  ISETP.GE.U32.AND P1, PT, R8, 0x800, PT ;  /* 0x000008000800780c */ /* 0x000fe40003f26070 */
[----:B------:R-:W-:-:S06]  /*1d00*/  DSETP.GEU.AND P0, PT, R6, R10, PT ;  /* 0x0000000a0600722a */ /* 0x000fcc0003f0e000 */
[----:B------:R-:W-:Y:S02]  /*1d10*/  FSEL R6, R10, R6, !P0 ;  /* 0x000000060a067208 */ /* 0x000fe40004000000 */
[----:B------:R-:W-:-:S03]  /*1d20*/  FSEL R7, R11, R7, !P0 ;  /* 0x000000070b077208 */ /* 0x000fc60004000000 */
[----:B------:R-:W-:Y:S05]  /*1d30*/  @!P1 BRA `(.L_x_116) ;  /* 0x00000004000c9947 */ /* 0x000fea0003800000 */
[----:B------:R-:W-:-:S05]  /*1d40*/  VIADD R5, R5, 0x800 ;  /* 0x0000080005057836 */ /* 0x000fca0000000000 */
[----:B------:R-:W-:-:S13]  /*1d50*/  ISETP.GT.U32.AND P0, PT, R5, R24, PT ;  /* 0x000000180500720c */ /* 0x000fda0003f04070 */
[----:B------:R-:W-:Y:S05]  /*1d60*/  @!P0 BRA `(.L_x_117) ;  /* 0xfffffffc00748947 */ /* 0x000fea000383ffff */
.L_x_115:
[----:B------:R-:W-:-:S13]  /*1d70*/  ISETP.GE.U32.AND P0, PT, R5, R0, PT ;  /* 0x000000000500720c */ /* 0x000fda0003f06070 */
[----:B------:R-:W-:Y:S05]  /*1d80*/  @P0 BRA `(.L_x_116) ;  /* 0x0000000000f80947 */ /* 0x000fea0003800000 */
[----:B------:R-:W-:Y:S01]  /*1d90*/  IMAD.IADD R3, R0, 0x1, -R5 ;  /* 0x0000000100037824 */ /* 0x000fe200078e0a05 */
[----:B------:R-:W-:Y:S04]  /*1da0*/  BSSY.RECONVERGENT B1, `(.L_x_116) ;  /* 0x000003c000017945 */ /* 0x000fe80003800200 */
[----:B------:R-:W-:-:S13]  /*1db0*/  ISETP.GE.AND P0, PT, R4, R3, PT ;  /* 0x000000030400720c */ /* 0x000fda0003f06270 */
[----:B------:R-:W-:Y:S05]  /*1dc0*/  @P0 BRA `(.L_x_118) ;  /* 0x0000000000e40947 */ /* 0x000fea0003800000 */
[----:B------:R-:W-:Y:S01]  /*1dd0*/  LOP3.LUT R2, RZ, R4, RZ, 0x33, !PT ;  /* 0x00000004ff027212 */ /* 0x000fe200078e33ff */
[----:B------:R-:W-:Y:S03]  /*1de0*/  BSSY.RECONVERGENT B2, `(.L_x_119) ;  /* 0x0000017000027945 */ /* 0x000fe60003800200 */
[----:B------:R-:W-:-:S04]  /*1df0*/  IADD3 R2, PT, PT, -R5, R0, R2 ;  /* 0x0000000005027210 */ /* 0x000fc80007ffe102 */
[C---:B------:R-:W-:Y:S02]  /*1e00*/  LOP3.LUT R0, R2.reuse, 0x300, RZ, 0xc0, !PT ;  /* 0x0000030002007812 */ /* 0x040fe400078ec0ff */
[----:B------:R-:W-:Y:S02]  /*1e10*/  ISETP.GE.U32.AND P2, PT, R2, 0x300, PT ;  /* 0x000003000200780c */ /* 0x000fe40003f46070 */
[----:B------:R-:W-:Y:S01]  /*1e20*/  ISETP.NE.AND P0, PT, R0, 0x300, PT ;  /* 0x000003000000780c */ /* 0x000fe20003f05270 */
[----:B------:R-:W-:-:S12]  /*1e30*/  IMAD.MOV.U32 R0, RZ, RZ, R4 ;  /* 0x000000ffff007224 */ /* 0x000fd800078e0004 */
[----:B------:R-:W-:Y:S05]  /*1e40*/  @!P0 BRA `(.L_x_120) ;  /* 0x0000000000408947 */ /* 0x000fea0003800000 */
[----:B------:R-:W0:Y:S01]  /*1e50*/  LDC.64 R10, c[0x0][0x380] ;  /* 0x0000e000ff0a7b82 */ /* 0x000e220000000a00 */
[----:B------:R-:W-:Y:S01]  /*1e60*/  LEA.HI R0, R2, 0x1, RZ, 0x18 ;  /* 0x0000000102007811 */ /* 0x000fe200078fc0ff */
[----:B------:R-:W-:-:S03]  /*1e70*/  IMAD.IADD R13, R4, 0x1, R5 ;  /* 0x00000001040d7824 */ /* 0x000fc600078e0205 */
[----:B------:R-:W-:Y:S01]  /*1e80*/  LOP3.LUT R2, R0, 0x3, RZ, 0xc0, !PT ;  /* 0x0000000300027812 */ /* 0x000fe200078ec0ff */
[----:B------:R-:W-:-:S04]  /*1e90*/  IMAD.MOV.U32 R0, RZ, RZ, R4 ;  /* 0x000000ffff007224 */ /* 0x000fc800078e0004 */
[----:B------:R-:W-:-:S07]  /*1ea0*/  IMAD.MOV R2, RZ, RZ, -R2 ;  /* 0x000000ffff027224 */ /* 0x000fce00078e0a02 */
.L_x_121:
        /* <DEDUP_REMOVED lines=10> */
.L_x_120:
[----:B------:R-:W-:Y:S05]  /*1f50*/  BSYNC.RECONVERGENT B2 ;  /* 0x0000000000027941 */ /* 0x000fea0003800200 */
.L_x_119:
[----:B------:R-:W-:Y:S05]  /*1f60*/  @!P2 BRA `(.L_x_118) ;  /* 0x00000000007ca947 */ /* 0x000fea0003800000 */
[----:B------:R-:W0:Y:S01]  /*1f70*/  LDC.64 R8, c[0x0][0x380] ;  /* 0x0000e000ff087b82 */ /* 0x000e220000000a00 */
[C---:B------:R-:W-:Y:S02]  /*1f80*/  IMAD.IADD R5, R0.reuse, 0x1, R5 ;  /* 0x0000000100057824 */ /* 0x040fe400078e0205 */
[----:B------:R-:W-:-:S07]  /*1f90*/  VIADD R0, R0, 0x200 ;  /* 0x0000020000007836 */ /* 0x000fce0000000000 */
.L_x_122:
        /* <DEDUP_REMOVED lines=11> */
[C---:B------:R-:W-:Y:S02]  /*2050*/  VIADD R2, R0.reuse, 0x200 ;  /* 0x0000020000027836 */ /* 0x040fe40000000000 */
[----:B------:R-:W-:Y:S02]  /*2060*/  VIADD R0, R0, 0x400 ;  /* 0x0000040000007836 */ /* 0x000fe40000000000 */
[----:B------:R-:W-:Y:S01]  /*2070*/  VIADD R5, R5, 0x400 ;  /* 0x0000040005057836 */ /* 0x000fe20000000000 */
[----:B------:R-:W-:Y:S01]  /*2080*/  ISETP.GE.AND P1, PT, R2, R3, PT ;  /* 0x000000030200720c */ /* 0x000fe20003f26270 */
        /* <DEDUP_REMOVED lines=11> */
[----:B------:R-:W-:Y:S01]  /*2140*/  FSEL R7, R17, R7, !P0 ;  /* 0x0000000711077208 */ /* 0x000fe20004000000 */
[----:B------:R-:W-:Y:S06]  /*2150*/  @!P1 BRA `(.L_x_122) ;  /* 0xfffffffc00909947 */ /* 0x000fec000383ffff */
.L_x_118:
[----:B------:R-:W-:Y:S05]  /*2160*/  BSYNC.RECONVERGENT B1 ;  /* 0x0000000000017941 */ /* 0x000fea0003800200 */
.L_x_116:
        /* <DEDUP_REMOVED lines=50> */
[----:B------:R-:W2:Y:S01]  /*2490*/  LDS.128 R12, [UR4+0x20] ;  /* 0x00002004ff0c7984 */ /* 0x000ea20008000c00 */
[----:B-1----:R-:W-:-:S06]  /*24a0*/  DSETP.GEU.AND P1, PT, R6, R8, PT ;  /* 0x000000080600722a */ /* 0x002fcc0003f2e000 */
[----:B0-----:R-:W-:Y:S02]  /*24b0*/  FSEL R2, R8, R6, !P1 ;  /* 0x0000000608027208 */ /* 0x001fe40004800000 */
[----:B------:R-:W-:Y:S02]  /*24c0*/  FSEL R3, R9, R7, !P1 ;  /* 0x0000000709037208 */ /* 0x000fe40004800000 */
[----:B------:R-:W0:Y:S04]  /*24d0*/  LDS.128 R4, [UR4+0x30] ;  /* 0x00003004ff047984 */ /* 0x000e280008000c00 */
[----:B------:R-:W-:-:S06]  /*24e0*/  DSETP.GEU.AND P1, PT, R2, R10, PT ;  /* 0x0000000a0200722a */ /* 0x000fcc0003f2e000 */
[----:B------:R-:W-:Y:S02]  /*24f0*/  FSEL R2, R10, R2, !P1 ;  /* 0x000000020a027208 */ /* 0x000fe40004800000 */
[----:B------:R-:W-:-:S06]  /*2500*/  FSEL R3, R11, R3, !P1 ;  /* 0x000000030b037208 */ /* 0x000fcc0004800000 */
[----:B--2---:R-:W-:-:S06]  /*2510*/  DSETP.GEU.AND P1, PT, R2, R12, PT ;  /* 0x0000000c0200722a */ /* 0x004fcc0003f2e000 */
        /* <DEDUP_REMOVED lines=16> */
.L_x_99:
        /* <DEDUP_REMOVED lines=12> */
.L_x_125:
[----:B------:R-:W-:Y:S05]  /*26e0*/  BSYNC.RECONVERGENT B1 ;  /* 0x0000000000017941 */ /* 0x000fea0003800200 */
.L_x_124:
        /* <DEDUP_REMOVED lines=17> */
.L_x_130:
        /* <DEDUP_REMOVED lines=12> */
.L_x_129:
[----:B------:R-:W-:Y:S05]  /*28c0*/  BSYNC.RECONVERGENT B2 ;  /* 0x0000000000027941 */ /* 0x000fea0003800200 */
.L_x_128:
        /* <DEDUP_REMOVED lines=10> */
.L_x_133:
        /* <DEDUP_REMOVED lines=69> */
.L_x_132:
[----:B------:R-:W-:Y:S05]  /*2dc0*/  BSYNC.RECONVERGENT B2 ;  /* 0x0000000000027941 */ /* 0x000fea0003800200 */
.L_x_131:
        /* <DEDUP_REMOVED lines=40> */
.L_x_135:
[----:B------:R-:W-:Y:S05]  /*3050*/  BSYNC.RECONVERGENT B2 ;  /* 0x0000000000027941 */ /* 0x000fea0003800200 */
.L_x_134:
        /* <DEDUP_REMOVED lines=18> */
.L_x_127:
[----:B------:R-:W-:Y:S05]  /*3180*/  BSYNC.RECONVERGENT B1 ;  /* 0x0000000000017941 */ /* 0x000fea0003800200 */
.L_x_126:
        /* <DEDUP_REMOVED lines=60> */
[----:B---3--:R-:W1:Y:S01]  /*3550*/  LDS.128 R12, [UR4+0x20] ;  /* 0x00002004ff0c7984 */ /* 0x008e620008000c00 */
        /* <DEDUP_REMOVED lines=24> */
.L_x_136:
        /* <DEDUP_REMOVED lines=63> */
[----:B----4-:R-:W-:Y:S05]  /*3ad0*/  @P0 BRA `(.L_x_114) ;  /* 0x0000001000380947 */ /* 0x010fea0003800000 */
[----:B------:R-:W0:Y:S01]  /*3ae0*/  S2UR UR5, SR_CgaCtaId ;  /* 0x00000000000579c3 */ /* 0x000e220000008800 */
[----:B------:R-:W-:Y:S01]  /*3af0*/  UMOV UR4, 0x400 ;  /* 0x0000040000047882 */ /* 0x000fe20000000000 */
[C---:B------:R-:W-:Y:S02]  /*3b00*/  ISETP.GT.U32.AND P3, PT, R0.reuse, 0x20, PT ;  /* 0x000000200000780c */ /* 0x040fe40003f64070 */
        /* <DEDUP_REMOVED lines=9> */
[----:B------:R-:W-:Y:S01]  /*3ba0*/  ISETP.GT.U32.AND P1, PT, R0, 0x60, PT ;  /* 0x000000600000780c */ /* 0x000fe20003f24070 */
[----:B------:R-:W-:Y:S01]  /*3bb0*/  IMAD.MOV.U32 R2, RZ, RZ, R13 ;  /* 0x000000ffff027224 */ /* 0x000fe200078e000d */
[----:B------:R-:W0:Y:S01]  /*3bc0*/  LDS.128 R4, [UR4+0x30] ;  /* 0x00003004ff047984 */ /* 0x000e220008000c00 */
[----:B------:R-:W-:-:S06]  /*3bd0*/  IMAD.MOV.U32 R3, RZ, RZ, R12 ;  /* 0x000000ffff037224 */ /* 0x000fcc00078e000c */
        /* <DEDUP_REMOVED lines=36> */
.L_x_123:
[----:B------:R-:W0:Y:S01]  /*3e20*/  S2R R7, SR_TID.X ;  /* 0x0000000000077919 */ /* 0x000e220000002100 */
[----:B------:R-:W1:Y:S02]  /*3e30*/  LDCU.64 UR4, c[0x0][0x380] ;  /* 0x00007000ff0477ac */ /* 0x000e640008000a00 */
[----:B-1----:R-:W-:Y:S02]  /*3e40*/  IMAD.U32 R2, RZ, RZ, UR4 ;  /* 0x00000004ff027e24 */ /* 0x002fe4000f8e00ff */
[----:B------:R-:W-:Y:S02]  /*3e50*/  IMAD.U32 R3, RZ, RZ, UR5 ;  /* 0x00000005ff037e24 */ /* 0x000fe4000f8e00ff */
        /* <DEDUP_REMOVED lines=9> */
[----:B------:R-:W-:-:S05]  /*3ef0*/  VIADD R6, R0, 0xfffff800 ;  /* 0xfffff80000067836 */ /* 0x000fca0000000000 */
[----:B------:R-:W-:Y:S01]  /*3f00*/  ISETP.GE.U32.AND P1, PT, R6, 0x800, PT ;  /* 0x000008000600780c */ /* 0x000fe20003f26070 */
[----:B--2---:R-:W-:-:S06]  /*3f10*/  DSETP.GEU.AND P0, PT, R22, R8, PT ;  /* 0x000000081600722a */ /* 0x004fcc0003f0e000 */
[----:B------:R-:W-:Y:S02]  /*3f20*/  FSEL R8, R8, R22, !P0 ;  /* 0x0000001608087208 */ /* 0x000fe40004000000 */
[----:B------:R-:W-:-:S06]  /*3f30*/  FSEL R9, R9, R23, !P0 ;  /* 0x0000001709097208 */ /* 0x000fcc0004000000 */
[----:B---3--:R-:W-:-:S06]  /*3f40*/  DSETP.GEU.AND P0, PT, R8, R10, PT ;  /* 0x0000000a0800722a */ /* 0x008fcc0003f0e000 */
[----:B------:R-:W-:Y:S02]  /*3f50*/  FSEL R8, R10, R8, !P0 ;  /* 0x000000080a087208 */ /* 0x000fe40004000000 */
[----:B------:R-:W-:Y:S01]  /*3f60*/  FSEL R9, R11, R9, !P0 ;  /* 0x000000090b097208 */ /* 0x000fe20004000000 */
[----:B------:R-:W-:-:S05]  /*3f70*/  IMAD.MOV.U32 R11, RZ, RZ, 0x800 ;  /* 0x00000800ff0b7424 */ /* 0x000fca00078e00ff */
        /* <DEDUP_REMOVED lines=18> */
[----:B------:R-:W1:Y:S02]  /*40a0*/  LDC.64 R2, c[0x0][0x380] ;  /* 0x0000e000ff027b82 */ /* 0x000e640000000a00 */
.L_x_139:
[----:B------:R-:W-:-:S04]  /*40b0*/  IMAD.IADD R17, R7, 0x1, R11 ;  /* 0x0000000107117824 */ /* 0x000fc800078e020b */
[----:B-1----:R-:W-:-:S06]  /*40c0*/  IMAD.WIDE.U32 R16, R17, 0x8, R2 ;  /* 0x0000000811107825 */ /* 0x002fcc00078e0002 */
[----:B------:R-:W2:Y:S01]  /*40d0*/  LDG.E.64.CONSTANT R16, desc[UR6][R16.64] ;  /* 0x0000000610107981 */ /* 0x000ea2000c1e9b00 */
[----:B------:R-:W-:-:S05]  /*40e0*/  IMAD.WIDE.U32 R18, R11, 0x8, R4 ;  /* 0x000000080b127825 */ /* 0x000fca00078e0004 */
[----:B------:R-:W3:Y:S04]  /*40f0*/  LDG.E.64.CONSTANT R20, desc[UR6][R18.64+0x800] ;  /* 0x0008000612147981 */ /* 0x000ee8000c1e9b00 */
[----:B------:R-:W4:Y:S04]  /*4100*/  LDG.E.64.CONSTANT R22, desc[UR6][R18.64+0x1000] ;  /* 0x0010000612167981 */ /* 0x000f28000c1e9b00 */
[----:B------:R-:W5:Y:S04]  /*4110*/  LDG.E.64.CONSTANT R24, desc[UR6][R18.64+0x1800] ;  /* 0x0018000612187981 */ /* 0x000f68000c1e9b00 */
[----:B------:R-:W5:Y:S04]  /*4120*/  LDG.E.64.CONSTANT R26, desc[UR6][R18.64+0x2000] ;  /* 0x00200006121a7981 */ /* 0x000f68000c1e9b00 */
[----:B------:R-:W5:Y:S04]  /*4130*/  LDG.E.64.CONSTANT R28, desc[UR6][R18.64+0x2800] ;  /* 0x00280006121c7981 */ /* 0x000f68000c1e9b00 */
[----:B------:R-:W5:Y:S04]  /*4140*/  LDG.E.64.CONSTANT R14, desc[UR6][R18.64+0x3000] ;  /* 0x00300006120e7981 */ /* 0x000f68000c1e9b00 */
[----:B------:R-:W5:Y:S01]  /*4150*/  LDG.E.64.CONSTANT R12, desc[UR6][R18.64+0x3800] ;  /* 0x00380006120c7981 */ /* 0x000f62000c1e9b00 */
[----:B0-----:R-:W-:-:S05]  /*4160*/  IMAD.IADD R10, R0, 0x1, -R11 ;  /* 0x00000001000a7824 */ /* 0x001fca00078e0a0b */
[----:B------:R-:W-:Y:S01]  /*4170*/  ISETP.GE.U32.AND P1, PT, R10, 0x800, PT ;  /* 0x000008000a00780c */ /* 0x000fe20003f26070 */
        /* <DEDUP_REMOVED lines=26> */
[----:B------:R-:W-:-:S13]  /*4320*/  ISETP.GT.U32.AND P0, PT, R11, R6, PT ;  /* 0x000000060b00720c */ /* 0x000fda0003f04070 */
[----:B------:R-:W-:Y:S05]  /*4330*/  @!P0 BRA `(.L_x_139) ;  /* 0xfffffffc005c8947 */ /* 0x000fea000383ffff */
.L_x_137:
        /* <DEDUP_REMOVED lines=14> */
[----:B------:R-:W-:Y:S01]  /*4420*/  LEA.HI R0, R5, 0x1, RZ, 0x18 ;  /* 0x0000000105007811 */ /* 0x000fe200078fc0ff */
[----:B------:R-:W-:-:S03]  /*4430*/  IMAD.IADD R15, R7, 0x1, R11 ;  /* 0x00000001070f7824 */ /* 0x000fc600078e020b */
[----:B------:R-:W-:Y:S01]  /*4440*/  LOP3.LUT R5, R0, 0x3, RZ, 0xc0, !PT ;  /* 0x0000000300057812 */ /* 0x000fe200078ec0ff */
[----:B------:R-:W-:-:S04]  /*4450*/  IMAD.MOV.U32 R0, RZ, RZ, R7 ;  /* 0x000000ffff007224 */ /* 0x000fc800078e0007 */
[----:B------:R-:W-:-:S07]  /*4460*/  IMAD.MOV R5, RZ, RZ, -R5 ;  /* 0x000000ffff057224 */ /* 0x000fce00078e0a05 */
.L_x_143:
        /* <DEDUP_REMOVED lines=10> */
.L_x_142:
[----:B------:R-:W-:Y:S05]  /*4510*/  BSYNC.RECONVERGENT B2 ;  /* 0x0000000000027941 */ /* 0x000fea0003800200 */
.L_x_141:
[----:B------:R-:W-:Y:S05]  /*4520*/  @!P2 BRA `(.L_x_140) ;  /* 0x000000000078a947 */ /* 0x000fea0003800000 */
[C---:B------:R-:W-:Y:S02]  /*4530*/  IMAD.IADD R5, R0.reuse, 0x1, R11 ;  /* 0x0000000100057824 */ /* 0x040fe400078e020b */
[----:B------:R-:W-:-:S07]  /*4540*/  VIADD R0, R0, 0x200 ;  /* 0x0000020000007836 */ /* 0x000fce0000000000 */
.L_x_144:
[----:B------:R-:W-:-:S04]  /*4550*/  IMAD.WIDE.U32 R10, R5, 0x8, R2 ;  /* 0x00000008050a7825 */ /* 0x000fc800078e0002 */
        /* <DEDUP_REMOVED lines=13> */
[----:B------:R-:W-:Y:S01]  /*4630*/  FSEL R9, R11, R9, !P0 ;  /* 0x000000090b097208 */ /* 0x000fe20004000000 */
[C---:B------:R-:W-:Y:S02]  /*4640*/  VIADD R11, R0.reuse, 0x200 ;  /* 0x00000200000b7836 */ /* 0x040fe40000000000 */
[----:B------:R-:W-:-:S03]  /*4650*/  VIADD R0, R0, 0x400 ;  /* 0x0000040000007836 */ /* 0x000fc60000000000 */
[----:B---3--:R-:W-:Y:S01]  /*4660*/  DSETP.GEU.AND P0, PT, R8, R12, PT ;  /* 0x0000000c0800722a */ /* 0x008fe20003f0e000 */
[----:B------:R-:W-:-:S05]  /*4670*/  ISETP.GE.AND P1, PT, R11, R4, PT ;  /* 0x000000040b00720c */ /* 0x000fca0003f26270 */
        /* <DEDUP_REMOVED lines=9> */
.L_x_140:
[----:B------:R-:W-:Y:S05]  /*4710*/  BSYNC.RECONVERGENT B1 ;  /* 0x0000000000017941 */ /* 0x000fea0003800200 */
.L_x_138:
        /* <DEDUP_REMOVED lines=74> */
.L_x_114:
[----:B------:R-:W-:Y:S05]  /*4bc0*/  BSYNC.RECONVERGENT B0 ;  /* 0x0000000000007941 */ /* 0x000fea0003800200 */
.L_x_98:
[----:B------:R-:W-:Y:S05]  /*4bd0*/  @P0 EXIT ;  /* 0x000000000000094d */ /* 0x000fea0003800000 */
[----:B------:R-:W4:Y:S01]  /*4be0*/  LDCU.64 UR8, c[0x0][0x398] ;  /* 0x00007300ff0877ac */ /* 0x000f220008000a00 */
[----:B01----:R-:W0:Y:S01]  /*4bf0*/  LDC.64 R4, c[0x0][0x388] ;  /* 0x0000e200ff047b82 */ /* 0x003e220000000a00 */
[----:B------:R-:W2:Y:S01]  /*4c00*/  LDCU.64 UR4, c[0x0][0x398] ;  /* 0x00007300ff0477ac */ /* 0x000ea20008000a00 */
[----:B----4-:R-:W-:-:S06]  /*4c10*/  DSETP.GT.AND P0, PT, R6, UR8, PT ;  /* 0x0000000806007e2a */ /* 0x010fcc000bf04000 */
[----:B--23--:R-:W-:Y:S02]  /*4c20*/  FSEL R2, R6, UR4, P0 ;  /* 0x0000000406027c08 */ /* 0x00cfe40008000000 */
[----:B------:R-:W-:-:S05]  /*4c30*/  FSEL R3, R7, UR5, P0 ;  /* 0x0000000507037c08 */ /* 0x000fca0008000000 */
[----:B0-----:R-:W-:Y:S01]  /*4c40*/  STG.E.64 desc[UR6][R4.64], R2 ;  /* 0x0000000204007986 */ /* 0x001fe2000c101b06 */
[----:B------:R-:W-:Y:S05]  /*4c50*/  EXIT ;  /* 0x000000000000794d */ /* 0x000fea0003800000 */
.L_x_145:
        /* <DEDUP_REMOVED lines=10> */
.L_x_198:


//--------------------- .text._ZN3cub18CUB_300001_SM_10006detail11EmptyKernelIvEEvv --------------------------
	.section	.text._ZN3cub18CUB_300001_SM_10006detail11EmptyKernelIvEEvv,"ax",@progbits
	.align	128
        .global         _ZN3cub18CUB_300001_SM_10006detail11EmptyKernelIvEEvv
        .type           _ZN3cub18CUB_300001_SM_10006detail11EmptyKernelIvEEvv,@function
        .size           _ZN3cub18CUB_300001_SM_10006detail11EmptyKernelIvEEvv,(.L_x_199 - _ZN3cub18CUB_300001_SM_10006detail11EmptyKernelIvEEvv)
        .other          _ZN3cub18CUB_300001_SM_10006detail11EmptyKernelIvEEvv,@"STO_CUDA_ENTRY STV_DEFAULT"
_ZN3cub18CUB_300001_SM_10006detail11EmptyKernelIvEEvv:
.text._ZN3cub18CUB_300001_SM_10006detail11EmptyKernelIvEEvv:
[----:B------:R-:W-:Y:S01]  /*0000*/  LDC R1, c[0x0][0x37c] ;  /* 0x0000df00ff017b82 */ /* 0x000fe20000000800 */
[----:B------:R-:W-:Y:S05]  /*0010*/  EXIT ;  /* 0x000000000000794d */ /* 0x000fea0003800000 */
.L_x_146:
        /* <DEDUP_REMOVED lines=14> */
.L_x_199:


//--------------------- .text._Z8printArrPdi      --------------------------
	.section	.text._Z8printArrPdi,"ax",@progbits
	.align	128
        .global         _Z8printArrPdi
        .type           _Z8printArrPdi,@function
        .size           _Z8printArrPdi,(.L_x_200 - _Z8printArrPdi)
        .other          _Z8printArrPdi,@"STO_CUDA_ENTRY STV_DEFAULT"
_Z8printArrPdi:
.text._Z8printArrPdi:
[----:B------:R-:W0:Y:S08]  /*0000*/  LDC R1, c[0x0][0x37c] ;  /* 0x0000df00ff017b82 */ /* 0x000e300000000800 */
[----:B------:R-:W1:Y:S01]  /*0010*/  LDC R25, c[0x0][0x388] ;  /* 0x0000e200ff197b82 */ /* 0x000e620000000800 */
[----:B------:R-:W2:Y:S01]  /*0020*/  LDCU UR4, c[0x0][0x2f8] ;  /* 0x00005f00ff0477ac */ /* 0x000ea20008000800 */
[----:B0-----:R-:W-:Y:S01]  /*0030*/  VIADD R1, R1, 0xfffffff8 ;  /* 0xfffffff801017836 */ /* 0x001fe20000000000 */
[----:B------:R-:W0:Y:S04]  /*0040*/  LDCU UR5, c[0x0][0x2fc] ;  /* 0x00005f80ff0577ac */ /* 0x000e280008000800 */
[----:B--2---:R-:W-:-:S02]  /*0050*/  IADD3 R18, P1, PT, R1, UR4, RZ ;  /* 0x0000000401127c10 */ /* 0x004fc4000ff3e0ff */
[----:B-1----:R-:W-:-:S13]  /*0060*/  ISETP.GE.AND P0, PT, R25, 0x1, PT ;  /* 0x000000011900780c */ /* 0x002fda0003f06270 */
[----:B0-----:R-:W-:Y:S05]  /*0070*/  @!P0 EXIT ;  /* 0x000000000000894d */ /* 0x001fea0003800000 */
[----:B------:R-:W-:Y:S01]  /*0080*/  IMAD.X R17, RZ, RZ, UR5, P1 ;  /* 0x00000005ff117e24 */ /* 0x000fe200088e06ff */
[----:B------:R-:W-:Y:S01]  /*0090*/  LOP3.LUT R25, R25, 0x3, RZ, 0xc0, !PT ;  /* 0x0000000319197812 */ /* 0x000fe200078ec0ff */
[----:B------:R-:W-:Y:S01]  /*00a0*/  IMAD.MOV.U32 R24, RZ, RZ, RZ ;  /* 0x000000ffff187224 */ /* 0x000fe200078e00ff */
[----:B------:R-:W0:Y:S01]  /*00b0*/  LDCU.64 UR36, c[0x0][0x358] ;  /* 0x00006b00ff2477ac */ /* 0x000e220008000a00 */
[----:B------:R-:W1:Y:S05]  /*00c0*/  LDCU UR38, c[0x0][0x388] ;  /* 0x00007100ff2677ac */ /* 0x000e6a0008000800 */
.L_x_183:
[----:B------:R-:W2:Y:S01]  /*00d0*/  LDCU UR4, c[0x0][0x388] ;  /* 0x00007100ff0477ac */ /* 0x000ea20008000800 */
[----:B------:R-:W-:Y:S01]  /*00e0*/  IMAD.MOV.U32 R16, RZ, RZ, RZ ;  /* 0x000000ffff107224 */ /* 0x000fe200078e00ff */
[----:B--2---:R-:W-:Y:S02]  /*00f0*/  UISETP.GE.U32.AND UP0, UPT, UR4, 0x10, UPT ;  /* 0x000000100400788c */ /* 0x004fe4000bf06070 */
[C---:B------:R-:W-:Y:S01]  /*0100*/  IMAD R23, R24.reuse, UR4, RZ ;  /* 0x0000000418177c24 */ /* 0x040fe2000f8e02ff */
[----:B------:R-:W-:-:S04]  /*0110*/  IADD3 R24, PT, PT, R24, 0x1, RZ ;  /* 0x0000000118187810 */ /* 0x000fc80007ffe0ff */
[----:B------:R-:W-:-:S04]  /*0120*/  ISETP.NE.AND P0, PT, R24, UR4, PT ;  /* 0x0000000418007c0c */ /* 0x000fc8000bf05270 */
[----:B------:R-:W-:Y:S01]  /*0130*/  P2R R26, PR, RZ, 0x1 ;  /* 0x00000001ff1a7803 */ /* 0x000fe20000000000 */
[----:B------:R-:W-:Y:S08]  /*0140*/  BRA.U !UP0, `(.L_x_147) ;  /* 0x0000000908d07547 */ /* 0x000ff0000b800000 */
[----:B------:R-:W2:Y:S01]  /*0150*/  LDC.64 R2, c[0x0][0x380] ;  /* 0x0000e000ff027b82 */ /* 0x000ea20000000a00 */
[----:B------:R-:W-:Y:S01]  /*0160*/  ULOP3.LUT UR4, UR4, 0x7ffffff0, URZ, 0xc0, !UPT ;  /* 0x7ffffff004047892 */ /* 0x000fe2000f8ec0ff */
[----:B------:R-:W-:Y:S03]  /*0170*/  BSSY.RECONVERGENT B6, `(.L_x_147) ;  /* 0x00000b1000067945 */ /* 0x000fe60003800200 */
[----:B------:R-:W-:Y:S01]  /*0180*/  UIADD3 UR4, UPT, UPT, -UR4, URZ, URZ ;  /* 0x000000ff04047290 */ /* 0x000fe2000fffe1ff */
[----:B--2---:R-:W-:-:S03]  /*0190*/  IMAD.WIDE.U32 R2, R23, 0x8, R2 ;  /* 0x0000000817027825 */ /* 0x004fc600078e0002 */
[----:B------:R-:W-:Y:S02]  /*01a0*/  IADD3 R28, P0, PT, R2, 0x40, RZ ;  /* 0x00000040021c7810 */ /* 0x000fe40007f1e0ff */
[----:B------:R-:W-:-:S03]  /*01b0*/  IMAD.U32 R2, RZ, RZ, UR4 ;  /* 0x00000004ff027e24 */ /* 0x000fc6000f8e00ff */
[----:B------:R-:W-:-:S08]  /*01c0*/  IMAD.X R29, RZ, RZ, R3, P0 ;  /* 0x000000ffff1d7224 */ /* 0x000fd000000e0603 */
.L_x_164:
[----:B0-----:R-:W2:Y:S01]  /*01d0*/  LDG.E.64 R10, desc[UR36][R28.64+-0x40] ;  /* 0xffffc0241c0a7981 */ /* 0x001ea2000c1e1b00 */
[----:B------:R-:W-:Y:S01]  /*01e0*/  MOV R8, 0x150 ;  /* 0x0000015000087802 */ /* 0x000fe20000000f00 */
[----:B------:R-:W0:Y:S01]  /*01f0*/  LDCU.64 UR4, c[0x4][0x140] ;  /* 0x01002800ff0477ac */ /* 0x000e220008000a00 */
[----:B------:R-:W-:Y:S01]  /*0200*/  IADD3 R2, PT, PT, R2, 0x10, RZ ;  /* 0x0000001002027810 */ /* 0x000fe20007ffe0ff */
[----:B------:R-:W-:Y:S01]  /*0210*/  IMAD.MOV.U32 R6, RZ, RZ, R18 ;  /* 0x000000ffff067224 */ /* 0x000fe200078e0012 */
[----:B------:R-:W-:Y:S01]  /*0220*/  MOV R7, R17 ;  /* 0x0000001100077202 */ /* 0x000fe20000000f00 */
[----:B-1----:R-:W-:Y:S01]  /*0230*/  ULOP3.LUT UR6, UR38, 0x7ffffff0, URZ, 0xc0, !UPT ;  /* 0x7ffffff026067892 */ /* 0x002fe2000f8ec0ff */
[----:B------:R-:W1:Y:S01]  /*0240*/  LDC.64 R8, c[0x4][R8] ;  /* 0x0100000008087b82 */ /* 0x000e620000000a00 */
[----:B------:R-:W-:-:S04]  /*0250*/  ISETP.NE.AND P0, PT, R2, RZ, PT ;  /* 0x000000ff0200720c */ /* 0x000fc80003f05270 */
[----:B------:R-:W-:Y:S01]  /*0260*/  P2R R22, PR, RZ, 0x1 ;  /* 0x00000001ff167803 */ /* 0x000fe20000000000 */
[----:B------:R-:W-:Y:S02]  /*0270*/  IMAD.U32 R16, RZ, RZ, UR6 ;  /* 0x00000006ff107e24 */ /* 0x000fe4000f8e00ff */
[----:B0-----:R-:W-:Y:S02]  /*0280*/  IMAD.U32 R4, RZ, RZ, UR4 ;  /* 0x00000004ff047e24 */ /* 0x001fe4000f8e00ff */
[----:B------:R-:W-:Y:S01]  /*0290*/  IMAD.U32 R5, RZ, RZ, UR5 ;  /* 0x00000005ff057e24 */ /* 0x000fe2000f8e00ff */
[----:B-12---:R0:W-:Y:S06]  /*02a0*/  STL.64 [R1], R10 ;  /* 0x0000000a01007387 */ /* 0x0061ec0000100a00 */
[----:B------:R-:W-:-:S07]  /*02b0*/  LEPC R20, `(.L_x_148) ;  /* 0x000000001014794e */ /* 0x000fce0000000000 */
[----:B0-----:R-:W-:Y:S05]  /*02c0*/  CALL.ABS.NOINC R8 ;  /* 0x0000000008007343 */ /* 0x001fea0003c00000 */
.L_x_148:
[----:B------:R-:W2:Y:S01]  /*02d0*/  LDG.E.64 R10, desc[UR36][R28.64+-0x38] ;  /* 0xffffc8241c0a7981 */ /* 0x000ea2000c1e1b00 */
[----:B------:R-:W-:Y:S01]  /*02e0*/  MOV R19, 0x150 ;  /* 0x0000015000137802 */ /* 0x000fe20000000f00 */
[----:B------:R-:W0:Y:S01]  /*02f0*/  LDCU.64 UR4, c[0x4][0x140] ;  /* 0x01002800ff0477ac */ /* 0x000e220008000a00 */
[----:B------:R-:W-:Y:S01]  /*0300*/  MOV R6, R18 ;  /* 0x0000001200067202 */ /* 0x000fe20000000f00 */
[----:B------:R-:W-:Y:S01]  /*0310*/  IMAD.MOV.U32 R7, RZ, RZ, R17 ;  /* 0x000000ffff077224 */ /* 0x000fe200078e0011 */
[----:B------:R1:W3:Y:S01]  /*0320*/  LDC.64 R8, c[0x4][R19] ;  /* 0x0100000013087b82 */ /* 0x0002e20000000a00 */
[----:B0-----:R-:W-:Y:S02]  /*0330*/  IMAD.U32 R4, RZ, RZ, UR4 ;  /* 0x00000004ff047e24 */ /* 0x001fe4000f8e00ff */
[----:B------:R-:W-:Y:S01]  /*0340*/  IMAD.U32 R5, RZ, RZ, UR5 ;  /* 0x00000005ff057e24 */ /* 0x000fe2000f8e00ff */
[----:B--23--:R1:W-:Y:S06]  /*0350*/  STL.64 [R1], R10 ;  /* 0x0000000a01007387 */ /* 0x00c3ec0000100a00 */
[----:B------:R-:W-:-:S07]  /*0360*/  LEPC R20, `(.L_x_149) ;  /* 0x000000001014794e */ /* 0x000fce0000000000 */
[----:B-1----:R-:W-:Y:S05]  /*0370*/  CALL.ABS.NOINC R8 ;  /* 0x0000000008007343 */ /* 0x002fea0003c00000 */
.L_x_149:
[----:B------:R-:W2:Y:S01]  /*0380*/  LDG.E.64 R10, desc[UR36][R28.64+-0x30] ;  /* 0xffffd0241c0a7981 */ /* 0x000ea2000c1e1b00 */
[----:B------:R0:W1:Y:S01]  /*0390*/  LDC.64 R8, c[0x4][R19] ;  /* 0x0100000013087b82 */ /* 0x0000620000000a00 */
[----:B------:R-:W3:Y:S01]  /*03a0*/  LDCU.64 UR4, c[0x4][0x140] ;  /* 0x01002800ff0477ac */ /* 0x000ee20008000a00 */
[----:B------:R-:W-:Y:S01]  /*03b0*/  MOV R6, R18 ;  /* 0x0000001200067202 */ /* 0x000fe20000000f00 */
[----:B------:R-:W-:Y:S02]  /*03c0*/  IMAD.MOV.U32 R7, RZ, RZ, R17 ;  /* 0x000000ffff077224 */ /* 0x000fe400078e0011 */
[----:B---3--:R-:W-:Y:S02]  /*03d0*/  IMAD.U32 R4, RZ, RZ, UR4 ;  /* 0x00000004ff047e24 */ /* 0x008fe4000f8e00ff */
[----:B------:R-:W-:Y:S01]  /*03e0*/  IMAD.U32 R5, RZ, RZ, UR5 ;  /* 0x00000005ff057e24 */ /* 0x000fe2000f8e00ff */
[----:B-12---:R0:W-:Y:S06]  /*03f0*/  STL.64 [R1], R10 ;  /* 0x0000000a01007387 */ /* 0x0061ec0000100a00 */
[----:B------:R-:W-:-:S07]  /*0400*/  LEPC R20, `(.L_x_150) ;  /* 0x000000001014794e */ /* 0x000fce0000000000 */
[----:B0-----:R-:W-:Y:S05]  /*0410*/  CALL.ABS.NOINC R8 ;  /* 0x0000000008007343 */ /* 0x001fea0003c00000 */
.L_x_150:
        /* <DEDUP_REMOVED lines=10> */
.L_x_151:
        /* <DEDUP_REMOVED lines=10> */
.L_x_152:
        /* <DEDUP_REMOVED lines=10> */
.L_x_153:
        /* <DEDUP_REMOVED lines=10> */
.L_x_154:
        /* <DEDUP_REMOVED lines=10> */
.L_x_155:
        /* <DEDUP_REMOVED lines=10> */
.L_x_156:
        /* <DEDUP_REMOVED lines=10> */
.L_x_157:
        /* <DEDUP_REMOVED lines=10> */
.L_x_158:
        /* <DEDUP_REMOVED lines=10> */
.L_x_159:
        /* <DEDUP_REMOVED lines=10> */
.L_x_160:
        /* <DEDUP_REMOVED lines=10> */
.L_x_161:
        /* <DEDUP_REMOVED lines=10> */
.L_x_162:
        /* <DEDUP_REMOVED lines=10> */
.L_x_163:
[----:B------:R-:W-:Y:S02]  /*0c40*/  ISETP.NE.AND P6, PT, R22, RZ, PT ;  /* 0x000000ff1600720c */ /* 0x000fe40003fc5270 */
[----:B------:R-:W-:-:S05]  /*0c50*/  IADD3 R28, P0, PT, R28, 0x80, RZ ;  /* 0x000000801c1c7810 */ /* 0x000fca0007f1e0ff */
[----:B------:R-:W-:-:S06]  /*0c60*/  IMAD.X R29, RZ, RZ, R29, P0 ;  /* 0x000000ffff1d7224 */ /* 0x000fcc00000e061d */
[----:B------:R-:W-:Y:S05]  /*0c70*/  @P6 BRA `(.L_x_164) ;  /* 0xfffffff400546947 */ /* 0x000fea000383ffff */
[----:B------:R-:W-:Y:S05]  /*0c80*/  BSYNC.RECONVERGENT B6 ;  /* 0x0000000000067941 */ /* 0x000fea0003800200 */
.L_x_147:
[----:B------:R-:W2:Y:S02]  /*0c90*/  LDC R22, c[0x0][0x388] ;  /* 0x0000e200ff167b82 */ /* 0x000ea40000000800 */
[----:B--2---:R-:W-:-:S04]  /*0ca0*/  LOP3.LUT R0, R22, 0xf, RZ, 0xc0, !PT ;  /* 0x0000000f16007812 */ /* 0x004fc800078ec0ff */
[----:B------:R-:W-:-:S13]  /*0cb0*/  ISETP.NE.AND P0, PT, R0, RZ, PT ;  /* 0x000000ff0000720c */ /* 0x000fda0003f05270 */
[----:B------:R-:W-:Y:S05]  /*0cc0*/  @!P0 BRA `(.L_x_165) ;  /* 0x0000000c002c8947 */ /* 0x000fea0003800000 */
[----:B------:R-:W2:Y:S01]  /*0cd0*/  LDCU UR4, c[0x0][0x2f8] ;  /* 0x00005f00ff0477ac */ /* 0x000ea20008000800 */
[----:B------:R-:W-:-:S05]  /*0ce0*/  VIADD R0, R0, 0xffffffff ;  /* 0xffffffff00007836 */ /* 0x000fca0000000000 */
[----:B------:R-:W-:Y:S02]  /*0cf0*/  ISETP.GE.U32.AND P0, PT, R0, 0x7, PT ;  /* 0x000000070000780c */ /* 0x000fe40003f06070 */
[----:B--2---:R-:W-:-:S11]  /*0d00*/  IADD3 R2, PT, PT, R18, -UR4, RZ ;  /* 0x8000000412027c10 */ /* 0x004fd6000fffe0ff */
[----:B------:R-:W-:Y:S05]  /*0d10*/  @!P0 BRA `(.L_x_166) ;  /* 0x00000004006c8947 */ /* 0x000fea0003800000 */
[----:B------:R-:W2:Y:S01]  /*0d20*/  LDC.64 R10, c[0x0][0x380] ;  /* 0x0000e000ff0a7b82 */ /* 0x000ea20000000a00 */
[----:B------:R-:W-:Y:S01]  /*0d30*/  IMAD.IADD R3, R23, 0x1, R16 ;  /* 0x0000000117037824 */ /* 0x000fe200078e0210 */
[----:B------:R-:W-:Y:S01]  /*0d40*/  MOV R8, 0x150 ;  /* 0x0000015000087802 */ /* 0x000fe20000000f00 */
[----:B------:R-:W3:Y:S02]  /*0d50*/  LDCU.64 UR4, c[0x4][0x140] ;  /* 0x01002800ff0477ac */ /* 0x000ee40008000a00 */
[----:B--2---:R-:W-:-:S06]  /*0d60*/  IMAD.WIDE.U32 R10, R3, 0x8, R10 ;  /* 0x00000008030a7825 */ /* 0x004fcc00078e000a */
[----:B0-----:R-:W2:Y:S01]  /*0d70*/  LDG.E.64 R10, desc[UR36][R10.64] ;  /* 0x000000240a0a7981 */ /* 0x001ea2000c1e1b00 */
[----:B------:R-:W0:Y:S01]  /*0d80*/  LDC.64 R8, c[0x4][R8] ;  /* 0x0100000008087b82 */ /* 0x000e220000000a00 */
[----:B---3--:R-:W-:Y:S01]  /*0d90*/  IMAD.U32 R4, RZ, RZ, UR4 ;  /* 0x00000004ff047e24 */ /* 0x008fe2000f8e00ff */
[----:B------:R-:W-:Y:S01]  /*0da0*/  MOV R6, R18 ;  /* 0x0000001200067202 */ /* 0x000fe20000000f00 */
[----:B------:R-:W-:Y:S02]  /*0db0*/  IMAD.U32 R5, RZ, RZ, UR5 ;  /* 0x00000005ff057e24 */ /* 0x000fe4000f8e00ff */
[----:B------:R-:W-:Y:S01]  /*0dc0*/  IMAD.MOV.U32 R7, RZ, RZ, R17 ;  /* 0x000000ffff077224 */ /* 0x000fe200078e0011 */
[----:B0-2---:R2:W-:Y:S06]  /*0dd0*/  STL.64 [R2], R10 ;  /* 0x0000000a02007387 */ /* 0x0055ec0000100a00 */
[----:B------:R-:W-:-:S07]  /*0de0*/  LEPC R20, `(.L_x_167) ;  /* 0x000000001014794e */ /* 0x000fce0000000000 */
[----:B-12---:R-:W-:Y:S05]  /*0df0*/  CALL.ABS.NOINC R8 ;  /* 0x0000000008007343 */ /* 0x006fea0003c00000 */
.L_x_167:
[----:B------:R-:W0:Y:S01]  /*0e00*/  LDCU.64 UR4, c[0x0][0x380] ;  /* 0x00007000ff0477ac */ /* 0x000e220008000a00 */
[----:B------:R-:W-:-:S05]  /*0e10*/  IADD3 R0, P0, PT, R23, R16, RZ ;  /* 0x0000001017007210 */ /* 0x000fca0007f1e0ff */
[----:B------:R-:W-:Y:S01]  /*0e20*/  IMAD.X R3, RZ, RZ, RZ, P0 ;  /* 0x000000ffff037224 */ /* 0x000fe200000e06ff */
[----:B0-----:R-:W-:-:S04]  /*0e30*/  LEA R28, P0, R0, UR4, 0x3 ;  /* 0x00000004001c7c11 */ /* 0x001fc8000f8018ff */
[----:B------:R-:W-:Y:S01]  /*0e40*/  LEA.HI.X R29, R0, UR5, R3, 0x3, P0 ;  /* 0x00000005001d7c11 */ /* 0x000fe200080f1c03 */
[----:B------:R-:W0:Y:S04]  /*0e50*/  LDCU.64 UR4, c[0x4][0x140] ;  /* 0x01002800ff0477ac */ /* 0x000e280008000a00 */
[----:B------:R-:W2:Y:S01]  /*0e60*/  LDG.E.64 R10, desc[UR36][R28.64+0x8] ;  /* 0x000008241c0a7981 */ /* 0x000ea2000c1e1b00 */
[----:B------:R-:W-:Y:S01]  /*0e70*/  MOV R19, 0x150 ;  /* 0x0000015000137802 */ /* 0x000fe20000000f00 */
[----:B------:R-:W-:Y:S02]  /*0e80*/  IMAD.MOV.U32 R6, RZ, RZ, R18 ;  /* 0x000000ffff067224 */ /* 0x000fe400078e0012 */
[----:B------:R-:W-:Y:S01]  /*0e90*/  IMAD.MOV.U32 R7, RZ, RZ, R17 ;  /* 0x000000ffff077224 */ /* 0x000fe200078e0011 */
[----:B------:R1:W3:Y:S01]  /*0ea0*/  LDC.64 R8, c[0x4][R19] ;  /* 0x0100000013087b82 */ /* 0x0002e20000000a00 */
[----:B0-----:R-:W-:Y:S01]  /*0eb0*/  IMAD.U32 R4, RZ, RZ, UR4 ;  /* 0x00000004ff047e24 */ /* 0x001fe2000f8e00ff */
[----:B------:R-:W-:Y:S01]  /*0ec0*/  MOV R5, UR5 ;  /* 0x0000000500057c02 */ /* 0x000fe20008000f00 */
[----:B--23--:R1:W-:Y:S06]  /*0ed0*/  STL.64 [R2], R10 ;  /* 0x0000000a02007387 */ /* 0x00c3ec0000100a00 */
[----:B------:R-:W-:-:S07]  /*0ee0*/  LEPC R20, `(.L_x_168) ;  /* 0x000000001014794e */ /* 0x000fce0000000000 */
[----:B-1----:R-:W-:Y:S05]  /*0ef0*/  CALL.ABS.NOINC R8 ;  /* 0x0000000008007343 */ /* 0x002fea0003c00000 */
.L_x_168:
[----:B------:R-:W2:Y:S01]  /*0f00*/  LDG.E.64 R10, desc[UR36][R28.64+0x10] ;  /* 0x000010241c0a7981 */ /* 0x000ea2000c1e1b00 */
[----:B------:R0:W1:Y:S01]  /*0f10*/  LDC.64 R8, c[0x4][R19] ;  /* 0x0100000013087b82 */ /* 0x0000620000000a00 */
[----:B------:R-:W3:Y:S01]  /*0f20*/  LDCU.64 UR4, c[0x4][0x140] ;  /* 0x01002800ff0477ac */ /* 0x000ee20008000a00 */
[----:B------:R-:W-:Y:S02]  /*0f30*/  IMAD.MOV.U32 R6, RZ, RZ, R18 ;  /* 0x000000ffff067224 */ /* 0x000fe400078e0012 */
[----:B------:R-:W-:Y:S02]  /*0f40*/  IMAD.MOV.U32 R7, RZ, RZ, R17 ;  /* 0x000000ffff077224 */ /* 0x000fe400078e0011 */
[----:B---3--:R-:W-:Y:S01]  /*0f50*/  IMAD.U32 R4, RZ, RZ, UR4 ;  /* 0x00000004ff047e24 */ /* 0x008fe2000f8e00ff */
[----:B------:R-:W-:Y:S01]  /*0f60*/  MOV R5, UR5 ;  /* 0x0000000500057c02 */ /* 0x000fe20008000f00 */
[----:B-12---:R0:W-:Y:S06]  /*0f70*/  STL.64 [R2], R10 ;  /* 0x0000000a02007387 */ /* 0x0061ec0000100a00 */
[----:B------:R-:W-:-:S07]  /*0f80*/  LEPC R20, `(.L_x_169) ;  /* 0x000000001014794e */ /* 0x000fce0000000000 */
[----:B0-----:R-:W-:Y:S05]  /*0f90*/  CALL.ABS.NOINC R8 ;  /* 0x0000000008007343 */ /* 0x001fea0003c00000 */
.L_x_169:
        /* <DEDUP_REMOVED lines=10> */
.L_x_170:
        /* <DEDUP_REMOVED lines=10> */
.L_x_171:
        /* <DEDUP_REMOVED lines=10> */
.L_x_172:
        /* <DEDUP_REMOVED lines=10> */
.L_x_173:
[----:B------:R-:W2:Y:S01]  /*1220*/  LDG.E.64 R28, desc[UR36][R28.64+0x38] ;  /* 0x000038241c1c7981 */ /* 0x000ea2000c1e1b00 */
[----:B------:R0:W1:Y:S01]  /*1230*/  LDC.64 R8, c[0x4][R19] ;  /* 0x0100000013087b82 */ /* 0x0000620000000a00 */
[----:B------:R-:W3:Y:S01]  /*1240*/  LDCU.64 UR4, c[0x4][0x140] ;  /* 0x01002800ff0477ac */ /* 0x000ee20008000a00 */
[----:B------:R-:W-:Y:S01]  /*1250*/  IMAD.MOV.U32 R6, RZ, RZ, R18 ;  /* 0x000000ffff067224 */ /* 0x000fe200078e0012 */
[----:B------:R-:W-:Y:S02]  /*1260*/  MOV R7, R17 ;  /* 0x0000001100077202 */ /* 0x000fe40000000f00 */
[----:B---3--:R-:W-:Y:S01]  /*1270*/  MOV R4, UR4 ;  /* 0x0000000400047c02 */ /* 0x008fe20008000f00 */
[----:B------:R-:W-:Y:S01]  /*1280*/  IMAD.U32 R5, RZ, RZ, UR5 ;  /* 0x00000005ff057e24 */ /* 0x000fe2000f8e00ff */
[----:B-12---:R0:W-:Y:S06]  /*1290*/  STL.64 [R2], R28 ;  /* 0x0000001c02007387 */ /* 0x0061ec0000100a00 */
[----:B------:R-:W-:-:S07]  /*12a0*/  LEPC R20, `(.L_x_174) ;  /* 0x000000001014794e */ /* 0x000fce0000000000 */
[----:B0-----:R-:W-:Y:S05]  /*12b0*/  CALL.ABS.NOINC R8 ;  /* 0x0000000008007343 */ /* 0x001fea0003c00000 */
.L_x_174:
[----:B------:R-:W-:-:S07]  /*12c0*/  VIADD R16, R16, 0x8 ;  /* 0x0000000810107836 */ /* 0x000fce0000000000 */
.L_x_166:
[----:B------:R-:W-:-:S04]  /*12d0*/  LOP3.LUT R0, R22, 0x7, RZ, 0xc0, !PT ;  /* 0x0000000716007812 */ /* 0x000fc800078ec0ff */
[----:B------:R-:W-:-:S13]  /*12e0*/  ISETP.NE.AND P0, PT, R0, RZ, PT ;  /* 0x000000ff0000720c */ /* 0x000fda0003f05270 */
[----:B------:R-:W-:Y:S05]  /*12f0*/  @!P0 BRA `(.L_x_165) ;  /* 0x0000000400a08947 */ /* 0x000fea0003800000 */
[----:B------:R-:W-:-:S05]  /*1300*/  VIADD R0, R0, 0xffffffff ;  /* 0xffffffff00007836 */ /* 0x000fca0000000000 */
[----:B------:R-:W-:-:S13]  /*1310*/  ISETP.GE.U32.AND P0, PT, R0, 0x3, PT ;  /* 0x000000030000780c */ /* 0x000fda0003f06070 */
[----:B------:R-:W-:Y:S05]  /*1320*/  @!P0 BRA `(.L_x_175) ;  /* 0x0000000000cc8947 */ /* 0x000fea0003800000 */
[----:B------:R-:W2:Y:S01]  /*1330*/  LDC.64 R10, c[0x0][0x380] ;  /* 0x0000e000ff0a7b82 */ /* 0x000ea20000000a00 */
[----:B------:R-:W-:Y:S01]  /*1340*/  IADD3 R3, PT, PT, R23, R16, RZ ;  /* 0x0000001017037210 */ /* 0x000fe20007ffe0ff */
[----:B------:R-:W3:Y:S04]  /*1350*/  LDCU.64 UR4, c[0x4][0x140] ;  /* 0x01002800ff0477ac */ /* 0x000ee80008000a00 */
[----:B--2---:R-:W-:-:S06]  /*1360*/  IMAD.WIDE.U32 R10, R3, 0x8, R10 ;  /* 0x00000008030a7825 */ /* 0x004fcc00078e000a */
[----:B0-----:R-:W2:Y:S01]  /*1370*/  LDG.E.64 R10, desc[UR36][R10.64] ;  /* 0x000000240a0a7981 */ /* 0x001ea2000c1e1b00 */
[----:B------:R-:W-:Y:S01]  /*1380*/  MOV R8, 0x150 ;  /* 0x0000015000087802 */ /* 0x000fe20000000f00 */
[----:B---3--:R-:W-:Y:S01]  /*1390*/  IMAD.U32 R4, RZ, RZ, UR4 ;  /* 0x00000004ff047e24 */ /* 0x008fe2000f8e00ff */
[----:B------:R-:W-:Y:S01]  /*13a0*/  MOV R6, R18 ;  /* 0x0000001200067202 */ /* 0x000fe20000000f00 */
[----:B------:R-:W-:Y:S02]  /*13b0*/  IMAD.U32 R5, RZ, RZ, UR5 ;  /* 0x00000005ff057e24 */ /* 0x000fe4000f8e00ff */
[----:B------:R-:W-:Y:S01]  /*13c0*/  IMAD.MOV.U32 R7, RZ, RZ, R17 ;  /* 0x000000ffff077224 */ /* 0x000fe200078e0011 */
[----:B------:R-:W0:Y:S02]  /*13d0*/  LDC.64 R8, c[0x4][R8] ;  /* 0x0100000008087b82 */ /* 0x000e240000000a00 */
[----:B0-2---:R2:W-:Y:S04]  /*13e0*/  STL.64 [R2], R10 ;  /* 0x0000000a02007387 */ /* 0x0055e80000100a00 */
[----:B------:R-:W-:-:S07]  /*13f0*/  LEPC R20, `(.L_x_176) ;  /* 0x000000001014794e */ /* 0x000fce0000000000 */
[----:B-12---:R-:W-:Y:S05]  /*1400*/  CALL.ABS.NOINC R8 ;  /* 0x0000000008007343 */ /* 0x006fea0003c00000 */
.L_x_176:
        /* <DEDUP_REMOVED lines=8> */
[----:B------:R-:W-:Y:S01]  /*1490*/  IMAD.MOV.U32 R6, RZ, RZ, R18 ;  /* 0x000000ffff067224 */ /* 0x000fe200078e0012 */
[----:B------:R-:W-:Y:S02]  /*14a0*/  MOV R7, R17 ;  /* 0x0000001100077202 */ /* 0x000fe40000000f00 */
[----:B------:R1:W3:Y:S01]  /*14b0*/  LDC.64 R8, c[0x4][R19] ;  /* 0x0100000013087b82 */ /* 0x0002e20000000a00 */
[----:B0-----:R-:W-:Y:S01]  /*14c0*/  MOV R4, UR4 ;  /* 0x0000000400047c02 */ /* 0x001fe20008000f00 */
[----:B------:R-:W-:Y:S01]  /*14d0*/  IMAD.U32 R5, RZ, RZ, UR5 ;  /* 0x00000005ff057e24 */ /* 0x000fe2000f8e00ff */
[----:B--23--:R1:W-:Y:S06]  /*14e0*/  STL.64 [R2], R10 ;  /* 0x0000000a02007387 */ /* 0x00c3ec0000100a00 */
[----:B------:R-:W-:-:S07]  /*14f0*/  LEPC R20, `(.L_x_177) ;  /* 0x000000001014794e */ /* 0x000fce0000000000 */
[----:B-1----:R-:W-:Y:S05]  /*1500*/  CALL.ABS.NOINC R8 ;  /* 0x0000000008007343 */ /* 0x002fea0003c00000 */
.L_x_177:
        /* <DEDUP_REMOVED lines=10> */
.L_x_178:
        /* <DEDUP_REMOVED lines=10> */
.L_x_179:
[----:B------:R-:W-:-:S07]  /*1650*/  IADD3 R16, PT, PT, R16, 0x4, RZ ;  /* 0x0000000410107810 */ /* 0x000fce0007ffe0ff */
.L_x_175:
[----:B------:R-:W-:-:S13]  /*1660*/  ISETP.NE.AND P0, PT, R25, RZ, PT ;  /* 0x000000ff1900720c */ /* 0x000fda0003f05270 */
        /* <DEDUP_REMOVED lines=8> */
[----:B------:R-:W-:Y:S01]  /*16f0*/  ISETP.NE.AND P0, PT, R25, 0x1, PT ;  /* 0x000000011900780c */ /* 0x000fe20003f05270 */
[----:B---3--:R-:W-:Y:S01]  /*1700*/  IMAD.U32 R4, RZ, RZ, UR4 ;  /* 0x00000004ff047e24 */ /* 0x008fe2000f8e00ff */
[----:B------:R-:W-:Y:S01]  /*1710*/  MOV R5, UR5 ;  /* 0x0000000500057c02 */ /* 0x000fe20008000f00 */
[----:B------:R-:W-:Y:S01]  /*1720*/  IMAD.MOV.U32 R6, RZ, RZ, R18 ;  /* 0x000000ffff067224 */ /* 0x000fe200078e0012 */
[----:B------:R-:W-:Y:S01]  /*1730*/  P2R R0, PR, RZ, 0x1 ;  /* 0x00000001ff007803 */ /* 0x000fe20000000000 */
[----:B------:R-:W-:Y:S01]  /*1740*/  IMAD.MOV.U32 R7, RZ, RZ, R17 ;  /* 0x000000ffff077224 */ /* 0x000fe200078e0011 */
[----:B0-2---:R2:W-:Y:S07]  /*1750*/  STL.64 [R2], R10 ;  /* 0x0000000a02007387 */ /* 0x0055ee0000100a00 */
[----:B------:R-:W-:-:S07]  /*1760*/  LEPC R20, `(.L_x_180) ;  /* 0x000000001014794e */ /* 0x000fce0000000000 */
[----:B-12---:R-:W-:Y:S05]  /*1770*/  CALL.ABS.NOINC R8 ;  /* 0x0000000008007343 */ /* 0x006fea0003c00000 */
.L_x_180:
[----:B------:R-:W-:-:S13]  /*1780*/  ISETP.NE.AND P6, PT, R25, 0x1, PT ;  /* 0x000000011900780c */ /* 0x000fda0003fc5270 */
[----:B------:R-:W-:Y:S05]  /*1790*/  @!P6 BRA `(.L_x_165) ;  /* 0x000000000078e947 */ /* 0x000fea0003800000 */
[----:B------:R-:W0:Y:S01]  /*17a0*/  LDCU.64 UR4, c[0x0][0x380] ;  /* 0x00007000ff0477ac */ /* 0x000e220008000a00 */
[----:B------:R-:W-:-:S04]  /*17b0*/  IADD3 R16, P0, PT, R23, R16, RZ ;  /* 0x0000001017107210 */ /* 0x000fc80007f1e0ff */
[----:B------:R-:W-:Y:S02]  /*17c0*/  IADD3.X R3, PT, PT, RZ, RZ, RZ, P0, !PT ;  /* 0x000000ffff037210 */ /* 0x000fe400007fe4ff */
[----:B0-----:R-:W-:-:S04]  /*17d0*/  LEA R22, P0, R16, UR4, 0x3 ;  /* 0x0000000410167c11 */ /* 0x001fc8000f8018ff */
[----:B------:R-:W-:Y:S01]  /*17e0*/  LEA.HI.X R23, R16, UR5, R3, 0x3, P0 ;  /* 0x0000000510177c11 */ /* 0x000fe200080f1c03 */
[----:B------:R-:W0:Y:S04]  /*17f0*/  LDCU.64 UR4, c[0x4][0x140] ;  /* 0x01002800ff0477ac */ /* 0x000e280008000a00 */
[----:B------:R-:W2:Y:S01]  /*1800*/  LDG.E.64 R10, desc[UR36][R22.64+0x8] ;  /* 0x00000824160a7981 */ /* 0x000ea2000c1e1b00 */
[----:B------:R-:W-:Y:S01]  /*1810*/  MOV R16, 0x150 ;  /* 0x0000015000107802 */ /* 0x000fe20000000f00 */
[----:B------:R-:W-:Y:S01]  /*1820*/  IMAD.MOV.U32 R7, RZ, RZ, R17 ;  /* 0x000000ffff077224 */ /* 0x000fe200078e0011 */
[----:B------:R-:W-:Y:S02]  /*1830*/  ISETP.NE.AND P0, PT, R25, 0x2, PT ;  /* 0x000000021900780c */ /* 0x000fe40003f05270 */
[----:B------:R1:W3:Y:S01]  /*1840*/  LDC.64 R8, c[0x4][R16] ;  /* 0x0100000010087b82 */ /* 0x0002e20000000a00 */
[----:B------:R-:W-:-:S02]  /*1850*/  MOV R6, R18 ;  /* 0x0000001200067202 */ /* 0x000fc40000000f00 */
[----:B------:R-:W-:Y:S01]  /*1860*/  P2R R0, PR, RZ, 0x1 ;  /* 0x00000001ff007803 */ /* 0x000fe20000000000 */
[----:B0-----:R-:W-:Y:S02]  /*1870*/  IMAD.U32 R4, RZ, RZ, UR4 ;  /* 0x00000004ff047e24 */ /* 0x001fe4000f8e00ff */
[----:B------:R-:W-:Y:S01]  /*1880*/  IMAD.U32 R5, RZ, RZ, UR5 ;  /* 0x00000005ff057e24 */ /* 0x000fe2000f8e00ff */
[----:B--23--:R1:W-:Y:S06]  /*1890*/  STL.64 [R2], R10 ;  /* 0x0000000a02007387 */ /* 0x00c3ec0000100a00 */
[----:B------:R-:W-:-:S07]  /*18a0*/  LEPC R20, `(.L_x_181) ;  /* 0x000000001014794e */ /* 0x000fce0000000000 */
[----:B-1----:R-:W-:Y:S05]  /*18b0*/  CALL.ABS.NOINC R8 ;  /* 0x0000000008007343 */ /* 0x002fea0003c00000 */
.L_x_181:
[----:B------:R-:W-:-:S13]  /*18c0*/  ISETP.NE.AND P6, PT, R25, 0x2, PT ;  /* 0x000000021900780c */ /* 0x000fda0003fc5270 */
[----:B------:R-:W-:Y:S05]  /*18d0*/  @!P6 BRA `(.L_x_165) ;  /* 0x000000000028e947 */ /* 0x000fea0003800000 */
        /* <DEDUP_REMOVED lines=10> */
.L_x_165:
[----:B------:R-:W-:Y:S01]  /*1980*/  MOV R0, 0x150 ;  /* 0x0000015000007802 */ /* 0x000fe20000000f00 */
[----:B------:R-:W2:Y:S01]  /*1990*/  LDCU.64 UR4, c[0x4][0x148] ;  /* 0x01002900ff0477ac */ /* 0x000ea20008000a00 */
[----:B------:R-:W-:Y:S02]  /*19a0*/  CS2R R6, SRZ ;  /* 0x0000000000067805 */ /* 0x000fe4000001ff00 */
[----:B------:R3:W4:Y:S01]  /*19b0*/  LDC.64 R2, c[0x4][R0] ;  /* 0x0100000000027b82 */ /* 0x0007220000000a00 */
[----:B--2---:R-:W-:Y:S01]  /*19c0*/  MOV R4, UR4 ;  /* 0x0000000400047c02 */ /* 0x004fe20008000f00 */
[----:B---3--:R-:W-:-:S07]  /*19d0*/  IMAD.U32 R5, RZ, RZ, UR5 ;  /* 0x00000005ff057e24 */ /* 0x008fce000f8e00ff */
[----:B------:R-:W-:-:S07]  /*19e0*/  LEPC R20, `(.L_x_182) ;  /* 0x000000001014794e */ /* 0x000fce0000000000 */
[----:B01--4-:R-:W-:Y:S05]  /*19f0*/  CALL.ABS.NOINC R2 ;  /* 0x0000000002007343 */ /* 0x013fea0003c00000 */
.L_x_182:
[----:B------:R-:W-:-:S13]  /*1a00*/  ISETP.NE.AND P6, PT, R26, RZ, PT ;  /* 0x000000ff1a00720c */ /* 0x000fda0003fc5270 */
[----:B------:R-:W-:Y:S05]  /*1a10*/  @P6 BRA `(.L_x_183) ;  /* 0xffffffe400ac6947 */ /* 0x000fea000383ffff */
[----:B------:R-:W-:Y:S05]  /*1a20*/  EXIT ;  /* 0x000000000000794d */ /* 0x000fea0003800000 */
.L_x_184:
        /* <DEDUP_REMOVED lines=13> */
.L_x_200:


//--------------------- .text._Z14loss_calculatePdS_S_ --------------------------
	.section	.text._Z14loss_calculatePdS_S_,"ax",@progbits
	.align	128
        .global         _Z14loss_calculatePdS_S_
        .type           _Z14loss_calculatePdS_S_,@function
        .size           _Z14loss_calculatePdS_S_,(.L_x_201 - _Z14loss_calculatePdS_S_)
        .other          _Z14loss_calculatePdS_S_,@"STO_CUDA_ENTRY STV_DEFAULT"
_Z14loss_calculatePdS_S_:
.text._Z14loss_calculatePdS_S_:
[----:B------:R-:W-:Y:S01]  /*0000*/  LDC R1, c[0x0][0x37c] ;  /* 0x0000df00ff017b82 */ /* 0x000fe20000000800 */
[----:B------:R-:W0:Y:S07]  /*0010*/  S2R R0, SR_TID.X ;  /* 0x0000000000007919 */ /* 0x000e2e0000002100 */
[----:B------:R-:W0:Y:S01]  /*0020*/  S2UR UR6, SR_CTAID.X ;  /* 0x00000000000679c3 */ /* 0x000e220000002500 */
[----:B------:R-:W1:Y:S07]  /*0030*/  LDCU.64 UR4, c[0x0][0x358] ;  /* 0x00006b00ff0477ac */ /* 0x000e6e0008000a00 */
[----:B------:R-:W0:Y:S08]  /*0040*/  LDC R11, c[0x0][0x360] ;  /* 0x0000d800ff0b7b82 */ /* 0x000e300000000800 */
[----:B------:R-:W2:Y:S08]  /*0050*/  LDC.64 R2, c[0x0][0x380] ;  /* 0x0000e000ff027b82 */ /* 0x000eb00000000a00 */
[----:B------:R-:W3:Y:S01]  /*0060*/  LDC.64 R4, c[0x0][0x388] ;  /* 0x0000e200ff047b82 */ /* 0x000ee20000000a00 */
[----:B0-----:R-:W-:-:S07]  /*0070*/  IMAD R11, R11, UR6, R0 ;  /* 0x000000060b0b7c24 */ /* 0x001fce000f8e0200 */
[----:B------:R-:W0:Y:S01]  /*0080*/  LDC.64 R8, c[0x0][0x390] ;  /* 0x0000e400ff087b82 */ /* 0x000e220000000a00 */
[----:B--2---:R-:W-:-:S06]  /*0090*/  IMAD.WIDE R2, R11, 0x8, R2 ;  /* 0x000000080b027825 */ /* 0x004fcc00078e0202 */
[----:B-1----:R-:W2:Y:S01]  /*00a0*/  LDG.E.64 R2, desc[UR4][R2.64] ;  /* 0x0000000402027981 */ /* 0x002ea2000c1e1b00 */
[----:B---3--:R-:W-:-:S06]  /*00b0*/  IMAD.WIDE R4, R11, 0x8, R4 ;  /* 0x000000080b047825 */ /* 0x008fcc00078e0204 */
[----:B------:R-:W2:Y:S01]  /*00c0*/  LDG.E.64 R4, desc[UR4][R4.64] ;  /* 0x0000000404047981 */ /* 0x000ea2000c1e1b00 */
[----:B0-----:R-:W-:Y:S01]  /*00d0*/  IMAD.WIDE R8, R11, 0x8, R8 ;  /* 0x000000080b087825 */ /* 0x001fe200078e0208 */
[----:B--2---:R-:W-:-:S07]  /*00e0*/  DADD R6, R2, -R4 ;  /* 0x0000000002067229 */ /* 0x004fce0000000804 */
[----:B------:R-:W-:Y:S01]  /*00f0*/  STG.E.64 desc[UR4][R8.64], R6 ;  /* 0x0000000608007986 */ /* 0x000fe2000c101b04 */
[----:B------:R-:W-:Y:S05]  /*0100*/  EXIT ;  /* 0x000000000000794d */ /* 0x000fea0003800000 */
.L_x_185:
        /* <DEDUP_REMOVED lines=15> */
.L_x_201:


//--------------------- .text._Z7computePdS_i     --------------------------
	.section	.text._Z7computePdS_i,"ax",@progbits
	.align	128
        .global         _Z7computePdS_i
        .type           _Z7computePdS_i,@function
        .size           _Z7computePdS_i,(.L_x_202 - _Z7computePdS_i)
        .other          _Z7computePdS_i,@"STO_CUDA_ENTRY STV_DEFAULT"
_Z7computePdS_i:
.text._Z7computePdS_i:
[----:B------:R-:W-:Y:S08]  /*0000*/  LDC R1, c[0x0][0x37c] ;  /* 0x0000df00ff017b82 */ /* 0x000ff00000000800 */
[----:B------:R-:W0:Y:S01]  /*0010*/  LDC R10, c[0x0][0x390] ;  /* 0x0000e400ff0a7b82 */ /* 0x000e220000000800 */
[----:B------:R-:W1:Y:S07]  /*0020*/  LDCU UR5, c[0x0][0x360] ;  /* 0x00006c00ff0577ac */ /* 0x000e6e0008000800 */
[----:B------:R-:W2:Y:S01]  /*0030*/  S2UR UR4, SR_CTAID.X ;  /* 0x00000000000479c3 */ /* 0x000ea20000002500 */
[----:B0-----:R-:W-:-:S04]  /*0040*/  IADD3 R0, PT, PT, R10, -0x1, RZ ;  /* 0xffffffff0a007810 */ /* 0x001fc80007ffe0ff */
[----:B--2---:R-:W-:-:S04]  /*0050*/  ISETP.NE.AND P0, PT, R0, UR4, PT ;  /* 0x0000000400007c0c */ /* 0x004fc8000bf05270 */
[----:B------:R-:W-:Y:S01]  /*0060*/  ISETP.EQ.OR P0, PT, RZ, UR4, !P0 ;  /* 0x00000004ff007c0c */ /* 0x000fe2000c702670 */
[----:B-1----:R-:W-:-:S12]  /*0070*/  UIMAD UR4, UR4, UR5, URZ ;  /* 0x00000005040472a4 */ /* 0x002fd8000f8e02ff */
[----:B------:R-:W-:Y:S05]  /*0080*/  @P0 EXIT ;  /* 0x000000000000094d */ /* 0x000fea0003800000 */
[----:B------:R-:W0:Y:S02]  /*0090*/  S2R R13, SR_TID.X ;  /* 0x00000000000d7919 */ /* 0x000e240000002100 */
[----:B0-----:R-:W-:-:S04]  /*00a0*/  ISETP.NE.AND P0, PT, R13, R0, PT ;  /* 0x000000000d00720c */ /* 0x001fc80003f05270 */
[----:B------:R-:W-:-:S13]  /*00b0*/  ISETP.EQ.OR P0, PT, R13, RZ, !P0 ;  /* 0x000000ff0d00720c */ /* 0x000fda0004702670 */
[----:B------:R-:W-:Y:S05]  /*00c0*/  @P0 EXIT ;  /* 0x000000000000094d */ /* 0x000fea0003800000 */
[----:B------:R-:W0:Y:S01]  /*00d0*/  LDC.64 R8, c[0x0][0x388] ;  /* 0x0000e200ff087b82 */ /* 0x000e220000000a00 */
[----:B------:R-:W1:Y:S01]  /*00e0*/  LDCU.64 UR6, c[0x0][0x358] ;  /* 0x00006b00ff0677ac */ /* 0x000e620008000a00 */
[----:B------:R-:W-:-:S04]  /*00f0*/  IADD3 R13, PT, PT, R13, UR4, RZ ;  /* 0x000000040d0d7c10 */ /* 0x000fc8000fffe0ff */
[C---:B------:R-:W-:Y:S01]  /*0100*/  IADD3 R11, PT, PT, R13.reuse, -R10, RZ ;  /* 0x8000000a0d0b7210 */ /* 0x040fe20007ffe0ff */
[----:B0-----:R-:W-:-:S05]  /*0110*/  IMAD.WIDE R2, R13, 0x8, R8 ;  /* 0x000000080d027825 */ /* 0x001fca00078e0208 */
[----:B-1----:R-:W2:Y:S01]  /*0120*/  LDG.E.64 R4, desc[UR6][R2.64+-0x8] ;  /* 0xfffff80602047981 */ /* 0x002ea2000c1e1b00 */
[----:B------:R-:W-:-:S03]  /*0130*/  IMAD.WIDE R8, R11, 0x8, R8 ;  /* 0x000000080b087825 */ /* 0x000fc600078e0208 */
[----:B------:R-:W2:Y:S01]  /*0140*/  LDG.E.64 R6, desc[UR6][R2.64+0x8] ;  /* 0x0000080602067981 */ /* 0x000ea2000c1e1b00 */
[----:B------:R-:W-:-:S03]  /*0150*/  IMAD.WIDE R10, R10, 0x8, R2 ;  /* 0x000000080a0a7825 */ /* 0x000fc600078e0202 */
[----:B------:R-:W3:Y:S04]  /*0160*/  LDG.E.64 R8, desc[UR6][R8.64] ;  /* 0x0000000608087981 */ /* 0x000ee8000c1e1b00 */
[----:B------:R-:W4:Y:S01]  /*0170*/  LDG.E.64 R10, desc[UR6][R10.64] ;  /* 0x000000060a0a7981 */ /* 0x000f22000c1e1b00 */
[----:B--2---:R-:W-:Y:S01]  /*0180*/  DADD R4, R4, R6 ;  /* 0x0000000004047229 */ /* 0x004fe20000000006 */
[----:B------:R-:W0:Y:S07]  /*0190*/  LDC.64 R6, c[0x0][0x380] ;  /* 0x0000e000ff067b82 */ /* 0x000e2e0000000a00 */
[----:B---3--:R-:W-:-:S08]  /*01a0*/  DADD R4, R4, R8 ;  /* 0x0000000004047229 */ /* 0x008fd00000000008 */
[----:B----4-:R-:W-:-:S08]  /*01b0*/  DADD R4, R4, R10 ;  /* 0x0000000004047229 */ /* 0x010fd0000000000a */
[----:B------:R-:W-:Y:S01]  /*01c0*/  DMUL R4, R4, 0.25 ;  /* 0x3fd0000004047828 */ /* 0x000fe20000000000 */
[----:B0-----:R-:W-:-:S06]  /*01d0*/  IMAD.WIDE R6, R13, 0x8, R6 ;  /* 0x000000080d067825 */ /* 0x001fcc00078e0206 */
[----:B------:R-:W-:Y:S01]  /*01e0*/  STG.E.64 desc[UR6][R6.64], R4 ;  /* 0x0000000406007986 */ /* 0x000fe2000c101b06 */
[----:B------:R-:W-:Y:S05]  /*01f0*/  EXIT ;  /* 0x000000000000794d */ /* 0x000fea0003800000 */
.L_x_186:
        /* <DEDUP_REMOVED lines=16> */
.L_x_202:


//--------------------- .text._Z4initPdi          --------------------------
	.section	.text._Z4initPdi,"ax",@progbits
	.align	128
        .global         _Z4initPdi
        .type           _Z4initPdi,@function
        .size           _Z4initPdi,(.L_x_195 - _Z4initPdi)
        .other          _Z4initPdi,@"STO_CUDA_ENTRY STV_DEFAULT"
_Z4initPdi:
.text._Z4initPdi:
[----:B------:R-:W-:Y:S01]  /*0000*/  LDC R1, c[0x0][0x37c] ;  /* 0x0000df00ff017b82 */ /* 0x000fe20000000800 */
[----:B------:R-:W0:Y:S01]  /*0010*/  LDCU UR5, c[0x0][0x388] ;  /* 0x00007100ff0577ac */ /* 0x000e220008000800 */
[----:B------:R-:W-:Y:S01]  /*0020*/  IMAD.MOV.U32 R2, RZ, RZ, 0x1 ;  /* 0x00000001ff027424 */ /* 0x000fe200078e00ff */
[----:B------:R-:W1:Y:S01]  /*0030*/  LDCU.64 UR20, c[0x0][0x358] ;  /* 0x00006b00ff1477ac */ /* 0x000e620008000a00 */
[----:B0-----:R-:W0:Y:S01]  /*0040*/  I2F.F64 R4, UR5 ;  /* 0x0000000500047d12 */ /* 0x001e220008201c00 */
[----:B------:R-:W-:-:S07]  /*0050*/  UIADD3 UR5, UPT, UPT, UR5, -0x1, URZ ;  /* 0xffffffff05057890 */ /* 0x000fce000fffe0ff */
[----:B0-----:R-:W0:Y:S02]  /*0060*/  MUFU.RCP64H R3, R5 ;  /* 0x0000000500037308 */ /* 0x001e240000001800 */
[----:B0-----:R-:W-:-:S08]  /*0070*/  DFMA R6, -R4, R2, 1 ;  /* 0x3ff000000406742b */ /* 0x001fd00000000102 */
[----:B------:R-:W-:-:S08]  /*0080*/  DFMA R6, R6, R6, R6 ;  /* 0x000000060606722b */ /* 0x000fd00000000006 */
[----:B------:R-:W-:-:S08]  /*0090*/  DFMA R6, R2, R6, R2 ;  /* 0x000000060206722b */ /* 0x000fd00000000002 */
[----:B------:R-:W-:-:S08]  /*00a0*/  DFMA R2, -R4, R6, 1 ;  /* 0x3ff000000402742b */ /* 0x000fd00000000106 */
[----:B------:R-:W-:-:S08]  /*00b0*/  DFMA R2, R6, R2, R6 ;  /* 0x000000020602722b */ /* 0x000fd00000000006 */
[----:B------:R-:W-:-:S08]  /*00c0*/  DMUL R6, R2, 10 ;  /* 0x4024000002067828 */ /* 0x000fd00000000000 */
[----:B------:R-:W-:-:S08]  /*00d0*/  DFMA R8, -R4, R6, 10 ;  /* 0x402400000408742b */ /* 0x000fd00000000106 */
[----:B------:R-:W-:-:S10]  /*00e0*/  DFMA R2, R2, R8, R6 ;  /* 0x000000080202722b */ /* 0x000fd40000000006 */
[----:B------:R-:W-:-:S05]  /*00f0*/  FFMA R0, RZ, R5, R3 ;  /* 0x00000005ff007223 */ /* 0x000fca0000000003 */
[----:B------:R-:W-:-:S13]  /*0100*/  FSETP.GT.AND P0, PT, |R0|, 1.469367938527859385e-39, PT ;  /* 0x001000000000780b */ /* 0x000fda0003f04200 */
[----:B-1----:R-:W-:Y:S05]  /*0110*/  @P0 BRA `(.L_x_187) ;  /* 0x0000000000100947 */ /* 0x002fea0003800000 */
[----:B------:R-:W-:-:S07]  /*0120*/  MOV R0, 0x140 ;  /* 0x0000014000007802 */ /* 0x000fce0000000f00 */
[----:B------:R-:W-:Y:S05]  /*0130*/  CALL.REL.NOINC `($__internal_0_$__cuda_sm20_div_rn_f64_full) ;  /* 0x0000001000987944 */ /* 0x000fea0003c00000 */
[----:B------:R-:W-:Y:S01]  /*0140*/  IMAD.MOV.U32 R2, RZ, RZ, R10 ;  /* 0x000000ffff027224 */ /* 0x000fe200078e000a */
[----:B------:R-:W-:-:S07]  /*0150*/  MOV R3, R11 ;  /* 0x0000000b00037202 */ /* 0x000fce0000000f00 */
.L_x_187:
[----:B------:R-:W0:Y:S01]  /*0160*/  LDCU UR10, c[0x0][0x388] ;  /* 0x00007100ff0a77ac */ /* 0x000e220008000800 */
[----:B------:R-:W1:Y:S01]  /*0170*/  LDC.64 R4, c[0x0][0x380] ;  /* 0x0000e000ff047b82 */ /* 0x000e620000000a00 */
[----:B------:R-:W-:Y:S01]  /*0180*/  IMAD.MOV.U32 R6, RZ, RZ, 0x0 ;  /* 0x00000000ff067424 */ /* 0x000fe200078e00ff */
[----:B------:R-:W-:Y:S01]  /*0190*/  MOV R8, 0x0 ;  /* 0x0000000000087802 */ /* 0x000fe20000000f00 */
[----:B------:R-:W2:Y:S01]  /*01a0*/  LDCU.64 UR6, c[0x0][0x380] ;  /* 0x00007000ff0677ac */ /* 0x000ea20008000a00 */
[----:B------:R-:W-:Y:S01]  /*01b0*/  IMAD.MOV.U32 R7, RZ, RZ, 0x40240000 ;  /* 0x40240000ff077424 */ /* 0x000fe200078e00ff */
[----:B------:R-:W-:Y:S01]  /*01c0*/  MOV R11, 0x403e0000 ;  /* 0x403e0000000b7802 */ /* 0x000fe20000000f00 */
[----:B------:R-:W-:Y:S02]  /*01d0*/  IMAD.MOV.U32 R9, RZ, RZ, 0x40340000 ;  /* 0x40340000ff097424 */ /* 0x000fe400078e00ff */
[----:B------:R-:W-:Y:S01]  /*01e0*/  IMAD.MOV.U32 R10, RZ, RZ, 0x0 ;  /* 0x00000000ff0a7424 */ /* 0x000fe200078e00ff */
[----:B0-----:R-:W-:-:S02]  /*01f0*/  UIMAD UR11, UR5, UR10, URZ ;  /* 0x0000000a050b72a4 */ /* 0x001fc4000f8e02ff */
[----:B------:R-:W-:Y:S02]  /*0200*/  UISETP.GE.AND UP0, UPT, UR10, 0x3, UPT ;  /* 0x000000030a00788c */ /* 0x000fe4000bf06270 */
[----:B--2---:R-:W-:Y:S02]  /*0210*/  UIMAD.WIDE UR12, UR11, 0x8, UR6 ;  /* 0x000000080b0c78a5 */ /* 0x004fe4000f8e0206 */
[----:B------:R-:W-:Y:S01]  /*0220*/  UIMAD.WIDE UR8, UR10, 0x8, UR6 ;  /* 0x000000080a0878a5 */ /* 0x000fe2000f8e0206 */
[----:B-1----:R0:W-:Y:S01]  /*0230*/  STG.E.64 desc[UR20][R4.64], R6 ;  /* 0x0000000604007986 */ /* 0x0021e2000c101b14 */
[----:B------:R-:W-:Y:S01]  /*0240*/  PLOP3.LUT P0, PT, PT, PT, UP0, 0x80, 0x8 ;  /* 0x000000000008781c */ /* 0x000fe20003f0f008 */
[----:B------:R-:W-:Y:S02]  /*0250*/  UIMAD.WIDE UR14, UR10, 0x8, UR12 ;  /* 0x000000080a0e78a5 */ /* 0x000fe4000f8e020c */
[----:B------:R-:W-:Y:S01]  /*0260*/  MOV R12, UR12 ;  /* 0x0000000c000c7c02 */ /* 0x000fe20008000f00 */
[----:B------:R-:W-:-:S02]  /*0270*/  IMAD.U32 R13, RZ, RZ, UR13 ;  /* 0x0000000dff0d7e24 */ /* 0x000fc4000f8e00ff */
[----:B------:R-:W-:Y:S02]  /*0280*/  IMAD.U32 R16, RZ, RZ, UR8 ;  /* 0x00000008ff107e24 */ /* 0x000fe4000f8e00ff */
[----:B------:R-:W-:Y:S01]  /*0290*/  IMAD.U32 R17, RZ, RZ, UR9 ;  /* 0x00000009ff117e24 */ /* 0x000fe2000f8e00ff */
[----:B------:R-:W-:Y:S01]  /*02a0*/  MOV R15, UR15 ;  /* 0x0000000f000f7c02 */ /* 0x000fe20008000f00 */
[----:B------:R-:W-:-:S03]  /*02b0*/  IMAD.U32 R14, RZ, RZ, UR14 ;  /* 0x0000000eff0e7e24 */ /* 0x000fc6000f8e00ff */
[----:B------:R0:W-:Y:S04]  /*02c0*/  STG.E.64 desc[UR20][R16.64+-0x8], R8 ;  /* 0xfffff80810007986 */ /* 0x0001e8000c101b14 */
[----:B------:R0:W-:Y:S04]  /*02d0*/  STG.E.64 desc[UR20][R12.64], R8 ;  /* 0x000000080c007986 */ /* 0x0001e8000c101b14 */
[----:B------:R0:W-:Y:S01]  /*02e0*/  STG.E.64 desc[UR20][R14.64+-0x8], R10 ;  /* 0xfffff80a0e007986 */ /* 0x0001e2000c101b14 */
[----:B------:R-:W-:Y:S05]  /*02f0*/  @!P0 EXIT ;  /* 0x000000000000894d */ /* 0x000fea0003800000 */
[----:B------:R-:W-:Y:S02]  /*0300*/  UIADD3 UR4, UPT, UPT, UR10, -0x3, URZ ;  /* 0xfffffffd0a047890 */ /* 0x000fe4000fffe0ff */
[----:B------:R-:W-:Y:S02]  /*0310*/  UIADD3 UR16, UPT, UPT, UR10, -0x2, URZ ;  /* 0xfffffffe0a107890 */ /* 0x000fe4000fffe0ff */
[----:B------:R-:W-:-:S03]  /*0320*/  UISETP.GE.U32.AND UP0, UPT, UR4, 0x3, UPT ;  /* 0x000000030400788c */ /* 0x000fc6000bf06070 */
[----:B------:R-:W-:-:S06]  /*0330*/  UMOV UR4, 0x1 ;  /* 0x0000000100047882 */ /* 0x000fcc0000000000 */
[----:B------:R-:W-:Y:S05]  /*0340*/  BRA.U !UP0, `(.L_x_188) ;  /* 0x00000009083c7547 */ /* 0x000fea000b800000 */
[----:B------:R-:W-:Y:S01]  /*0350*/  ULOP3.LUT UR4, UR16, 0xfffffffc, URZ, 0xc0, !UPT ;  /* 0xfffffffc10047892 */ /* 0x000fe2000f8ec0ff */
[----:B------:R-:W-:Y:S01]  /*0360*/  UMOV UR18, 0x1 ;  /* 0x0000000100127882 */ /* 0x000fe20000000000 */
[----:B------:R-:W1:Y:S02]  /*0370*/  LDCU UR25, c[0x0][0x388] ;  /* 0x00007100ff1977ac */ /* 0x000e640008000800 */
[----:B------:R-:W-:Y:S02]  /*0380*/  UIADD3 UR17, UPT, UPT, -UR4, URZ, URZ ;  /* 0x000000ff04117290 */ /* 0x000fe4000fffe1ff */
[----:B------:R-:W-:Y:S02]  /*0390*/  ULEA UR19, UR10, 0xffffffff, 0x1 ;  /* 0xffffffff0a137891 */ /* 0x000fe4000f8e08ff */
[----:B------:R-:W-:Y:S02]  /*03a0*/  ULEA UR22, UR10, 0xffffffff, 0x2 ;  /* 0xffffffff0a167891 */ /* 0x000fe4000f8e10ff */
[----:B------:R-:W-:-:S02]  /*03b0*/  UIMAD UR23, UR10, 0x5, URZ ;  /* 0x000000050a1778a4 */ /* 0x000fc4000f8e02ff */
[----:B------:R-:W-:Y:S01]  /*03c0*/  UIMAD UR18, UR10, 0x3, -UR18 ;  /* 0x000000030a1278a4 */ /* 0x000fe2000f8e0a12 */
[----:B------:R-:W-:Y:S01]  /*03d0*/  UMOV UR4, URZ ;  /* 0x000000ff00047c82 */ /* 0x000fe20008000000 */
[----:B------:R-:W-:-:S10]  /*03e0*/  UMOV UR24, 0xffffffff ;  /* 0xffffffff00187882 */ /* 0x000fd40000000000 */
.L_x_189:
[----:B------:R-:W-:-:S04]  /*03f0*/  UIADD3 UR12, UPT, UPT, UR4, 0x1, URZ ;  /* 0x00000001040c7890 */ /* 0x000fc8000fffe0ff */
[----:B------:R-:W-:-:S06]  /*0400*/  UIMAD.WIDE UR12, UR12, 0x8, UR6 ;  /* 0x000000080c0c78a5 */ /* 0x000fcc000f8e0206 */
[----:B0--3--:R-:W-:Y:S02]  /*0410*/  IMAD.U32 R8, RZ, RZ, UR12 ;  /* 0x0000000cff087e24 */ /* 0x009fe4000f8e00ff */
[----:B------:R-:W-:-:S05]  /*0420*/  IMAD.U32 R9, RZ, RZ, UR13 ;  /* 0x0000000dff097e24 */ /* 0x000fca000f8e00ff */
[----:B------:R-:W2:Y:S01]  /*0430*/  LDG.E.64 R4, desc[UR20][R8.64+-0x8] ;  /* 0xfffff81408047981 */ /* 0x000ea2000c1e1b00 */
[----:B------:R-:W-:Y:S02]  /*0440*/  UIMAD.WIDE UR26, UR11, 0x8, UR12 ;  /* 0x000000080b1a78a5 */ /* 0x000fe4000f8e020c */
[----:B------:R-:W-:Y:S01]  /*0450*/  MOV R10, UR12 ;  /* 0x0000000c000a7c02 */ /* 0x000fe20008000f00 */
[----:B------:R-:W-:-:S03]  /*0460*/  IMAD.U32 R11, RZ, RZ, UR13 ;  /* 0x0000000dff0b7e24 */ /* 0x000fc6000f8e00ff */
[----:B------:R-:W-:Y:S01]  /*0470*/  IMAD.U32 R12, RZ, RZ, UR26 ;  /* 0x0000001aff0c7e24 */ /* 0x000fe2000f8e00ff */
[----:B------:R-:W-:Y:S01]  /*0480*/  MOV R13, UR27 ;  /* 0x0000001b000d7c02 */ /* 0x000fe20008000f00 */
[----:B--2---:R-:W-:-:S07]  /*0490*/  DADD R4, R4, R2 ;  /* 0x0000000004047229 */ /* 0x004fce0000000002 */
[----:B------:R0:W-:Y:S04]  /*04a0*/  STG.E.64 desc[UR20][R10.64], R4 ;  /* 0x000000040a007986 */ /* 0x0001e8000c101b14 */
[----:B------:R-:W2:Y:S01]  /*04b0*/  LDG.E.64 R6, desc[UR20][R12.64+-0x8] ;  /* 0xfffff8140c067981 */ /* 0x000ea2000c1e1b00 */
[----:B------:R-:W-:Y:S01]  /*04c0*/  UIADD3 UR14, UPT, UPT, UR24, 0x1, URZ ;  /* 0x00000001180e7890 */ /* 0x000fe2000fffe0ff */
[----:B------:R-:W-:Y:S02]  /*04d0*/  IMAD.U32 R14, RZ, RZ, UR26 ;  /* 0x0000001aff0e7e24 */ /* 0x000fe4000f8e00ff */
[----:B------:R-:W-:Y:S01]  /*04e0*/  IMAD.U32 R15, RZ, RZ, UR27 ;  /* 0x0000001bff0f7e24 */ /* 0x000fe2000f8e00ff */
[----:B------:R-:W-:-:S06]  /*04f0*/  UIMAD.WIDE UR14, UR14, 0x8, UR6 ;  /* 0x000000080e0e78a5 */ /* 0x000fcc000f8e0206 */
[----:B------:R-:W-:Y:S01]  /*0500*/  MOV R16, UR14 ;  /* 0x0000000e00107c02 */ /* 0x000fe20008000f00 */
[----:B------:R-:W-:Y:S01]  /*0510*/  IMAD.U32 R17, RZ, RZ, UR15 ;  /* 0x0000000fff117e24 */ /* 0x000fe2000f8e00ff */
[----:B--2---:R-:W-:-:S07]  /*0520*/  DADD R6, R6, R2 ;  /* 0x0000000006067229 */ /* 0x004fce0000000002 */
[----:B------:R2:W-:Y:S04]  /*0530*/  STG.E.64 desc[UR20][R14.64], R6 ;  /* 0x000000060e007986 */ /* 0x0005e8000c101b14 */
[----:B------:R-:W3:Y:S01]  /*0540*/  LDG.E.64 R8, desc[UR20][R16.64] ;  /* 0x0000001410087981 */ /* 0x000ee2000c1e1b00 */
[----:B-1----:R-:W-:Y:S02]  /*0550*/  UIMAD.WIDE.U32 UR28, UR25, 0x8, UR6 ;  /* 0x00000008191c78a5 */ /* 0x002fe4000f8e0006 */
[----:B------:R-:W-:-:S04]  /*0560*/  UIMAD.WIDE.U32 UR14, UR10, 0x8, UR14 ;  /* 0x000000080a0e78a5 */ /* 0x000fc8000f8e000e */
[----:B0-----:R-:W-:Y:S01]  /*0570*/  IMAD.U32 R10, RZ, RZ, UR28 ;  /* 0x0000001cff0a7e24 */ /* 0x001fe2000f8e00ff */
[----:B------:R-:W-:Y:S01]  /*0580*/  MOV R11, UR29 ;  /* 0x0000001d000b7c02 */ /* 0x000fe20008000f00 */
[----:B------:R-:W-:Y:S02]  /*0590*/  IMAD.U32 R12, RZ, RZ, UR14 ;  /* 0x0000000eff0c7e24 */ /* 0x000fe4000f8e00ff */
[----:B------:R-:W-:Y:S01]  /*05a0*/  IMAD.U32 R13, RZ, RZ, UR15 ;  /* 0x0000000fff0d7e24 */ /* 0x000fe2000f8e00ff */
[----:B---3--:R-:W-:-:S07]  /*05b0*/  DADD R8, R8, R2 ;  /* 0x0000000008087229 */ /* 0x008fce0000000002 */
[----:B------:R0:W-:Y:S04]  /*05c0*/  STG.E.64 desc[UR20][R10.64], R8 ;  /* 0x000000080a007986 */ /* 0x0001e8000c101b14 */
[----:B------:R-:W3:Y:S01]  /*05d0*/  LDG.E.64 R4, desc[UR20][R12.64+-0x8] ;  /* 0xfffff8140c047981 */ /* 0x000ee2000c1e1b00 */
[----:B------:R-:W-:Y:S01]  /*05e0*/  UIMAD.WIDE.U32 UR30, UR19, 0x8, UR6 ;  /* 0x00000008131e78a5 */ /* 0x000fe2000f8e0006 */
[----:B------:R-:W-:Y:S01]  /*05f0*/  IMAD.U32 R16, RZ, RZ, UR12 ;  /* 0x0000000cff107e24 */ /* 0x000fe2000f8e00ff */
[----:B------:R-:W-:-:S04]  /*0600*/  MOV R17, UR13 ;  /* 0x0000000d00117c02 */ /* 0x000fc80008000f00 */
[----:B--2---:R-:W-:Y:S01]  /*0610*/  MOV R14, UR30 ;  /* 0x0000001e000e7c02 */ /* 0x004fe20008000f00 */
[----:B------:R-:W-:Y:S01]  /*0620*/  IMAD.U32 R15, RZ, RZ, UR31 ;  /* 0x0000001fff0f7e24 */ /* 0x000fe2000f8e00ff */
[----:B---3--:R-:W-:-:S07]  /*0630*/  DADD R4, R4, R2 ;  /* 0x0000000004047229 */ /* 0x008fce0000000002 */
[----:B------:R1:W-:Y:S04]  /*0640*/  STG.E.64 desc[UR20][R14.64], R4 ;  /* 0x000000040e007986 */ /* 0x0003e8000c101b14 */
[----:B------:R-:W2:Y:S01]  /*0650*/  LDG.E.64 R6, desc[UR20][R16.64] ;  /* 0x0000001410067981 */ /* 0x000ea2000c1e1b00 */
[----:B------:R-:W-:Y:S01]  /*0660*/  IMAD.U32 R18, RZ, RZ, UR12 ;  /* 0x0000000cff127e24 */ /* 0x000fe2000f8e00ff */
[----:B------:R-:W-:Y:S01]  /*0670*/  MOV R20, UR26 ;  /* 0x0000001a00147c02 */ /* 0x000fe20008000f00 */
[----:B------:R-:W-:Y:S02]  /*0680*/  IMAD.U32 R19, RZ, RZ, UR13 ;  /* 0x0000000dff137e24 */ /* 0x000fe4000f8e00ff */
[----:B------:R-:W-:Y:S01]  /*0690*/  IMAD.U32 R21, RZ, RZ, UR27 ;  /* 0x0000001bff157e24 */ /* 0x000fe2000f8e00ff */
[----:B--2---:R-:W-:-:S07]  /*06a0*/  DADD R6, R6, R2 ;  /* 0x0000000006067229 */ /* 0x004fce0000000002 */
[----:B------:R2:W-:Y:S04]  /*06b0*/  STG.E.64 desc[UR20][R18.64+0x8], R6 ;  /* 0x0000080612007986 */ /* 0x0005e8000c101b14 */
[----:B0-----:R-:W3:Y:S01]  /*06c0*/  LDG.E.64 R8, desc[UR20][R20.64] ;  /* 0x0000001414087981 */ /* 0x001ee2000c1e1b00 */
[----:B------:R-:W-:Y:S01]  /*06d0*/  IMAD.U32 R10, RZ, RZ, UR26 ;  /* 0x0000001aff0a7e24 */ /* 0x000fe2000f8e00ff */
[----:B------:R-:W-:Y:S01]  /*06e0*/  MOV R11, UR27 ;  /* 0x0000001b000b7c02 */ /* 0x000fe20008000f00 */
[----:B------:R-:W-:Y:S02]  /*06f0*/  IMAD.U32 R12, RZ, RZ, UR28 ;  /* 0x0000001cff0c7e24 */ /* 0x000fe4000f8e00ff */
[----:B------:R-:W-:Y:S01]  /*0700*/  IMAD.U32 R13, RZ, RZ, UR29 ;  /* 0x0000001dff0d7e24 */ /* 0x000fe2000f8e00ff */
[----:B---3--:R-:W-:-:S07]  /*0710*/  DADD R8, R8, R2 ;  /* 0x0000000008087229 */ /* 0x008fce0000000002 */
[----:B------:R0:W-:Y:S04]  /*0720*/  STG.E.64 desc[UR20][R10.64+0x8], R8 ;  /* 0x000008080a007986 */ /* 0x0001e8000c101b14 */
[----:B-1----:R-:W3:Y:S01]  /*0730*/  LDG.E.64 R4, desc[UR20][R12.64] ;  /* 0x000000140c047981 */ /* 0x002ee2000c1e1b00 */
[----:B------:R-:W-:Y:S01]  /*0740*/  UIADD3 UR14, UPT, UPT, UR19, 0x1, URZ ;  /* 0x00000001130e7890 */ /* 0x000fe2000fffe0ff */
[----:B------:R-:W-:Y:S01]  /*0750*/  IMAD.U32 R16, RZ, RZ, UR30 ;  /* 0x0000001eff107e24 */ /* 0x000fe2000f8e00ff */
[----:B------:R-:W-:Y:S02]  /*0760*/  MOV R17, UR31 ;  /* 0x0000001f00117c02 */ /* 0x000fe40008000f00 */
[----:B------:R-:W-:-:S06]  /*0770*/  UIMAD.WIDE.U32 UR14, UR14, 0x8, UR6 ;  /* 0x000000080e0e78a5 */ /* 0x000fcc000f8e0006 */
[----:B------:R-:W-:Y:S01]  /*0780*/  MOV R14, UR14 ;  /* 0x0000000e000e7c02 */ /* 0x000fe20008000f00 */
[----:B------:R-:W-:Y:S01]  /*0790*/  IMAD.U32 R15, RZ, RZ, UR15 ;  /* 0x0000000fff0f7e24 */ /* 0x000fe2000f8e00ff */
[----:B---3--:R-:W-:-:S07]  /*07a0*/  DADD R4, R4, R2 ;  /* 0x0000000004047229 */ /* 0x008fce0000000002 */
[----:B------:R1:W-:Y:S04]  /*07b0*/  STG.E.64 desc[UR20][R14.64], R4 ;  /* 0x000000040e007986 */ /* 0x0003e8000c101b14 */
[----:B--2---:R-:W2:Y:S01]  /*07c0*/  LDG.E.64 R6, desc[UR20][R16.64] ;  /* 0x0000001410067981 */ /* 0x004ea2000c1e1b00 */
[----:B------:R-:W-:Y:S01]  /*07d0*/  UIMAD.WIDE.U32 UR28, UR18, 0x8, UR6 ;  /* 0x00000008121c78a5 */ /* 0x000fe2000f8e0006 */
[----:B------:R-:W-:Y:S01]  /*07e0*/  MOV R12, UR12 ;  /* 0x0000000c000c7c02 */ /* 0x000fe20008000f00 */
[----:B------:R-:W-:-:S04]  /*07f0*/  IMAD.U32 R13, RZ, RZ, UR13 ;  /* 0x0000000dff0d7e24 */ /* 0x000fc8000f8e00ff */
[----:B0-----:R-:W-:Y:S02]  /*0800*/  IMAD.U32 R10, RZ, RZ, UR28 ;  /* 0x0000001cff0a7e24 */ /* 0x001fe4000f8e00ff */
[----:B------:R-:W-:Y:S01]  /*0810*/  IMAD.U32 R11, RZ, RZ, UR29 ;  /* 0x0000001dff0b7e24 */ /* 0x000fe2000f8e00ff */
[----:B--2---:R-:W-:-:S07]  /*0820*/  DADD R6, R6, R2 ;  /* 0x0000000006067229 */ /* 0x004fce0000000002 */
[----:B------:R0:W-:Y:S04]  /*0830*/  STG.E.64 desc[UR20][R10.64], R6 ;  /* 0x000000060a007986 */ /* 0x0001e8000c101b14 */
[----:B------:R-:W2:Y:S02]  /*0840*/  LDG.E.64 R8, desc[UR20][R12.64+0x8] ;  /* 0x000008140c087981 */ /* 0x000ea4000c1e1b00 */
[----:B--2---:R-:W-:-:S07]  /*0850*/  DADD R8, R8, R2 ;  /* 0x0000000008087229 */ /* 0x004fce0000000002 */
[----:B------:R2:W-:Y:S04]  /*0860*/  STG.E.64 desc[UR20][R18.64+0x10], R8 ;  /* 0x0000100812007986 */ /* 0x0005e8000c101b14 */
[----:B-1----:R-:W3:Y:S01]  /*0870*/  LDG.E.64 R4, desc[UR20][R20.64+0x8] ;  /* 0x0000081414047981 */ /* 0x002ee2000c1e1b00 */
[----:B------:R-:W-:Y:S01]  /*0880*/  IMAD.U32 R14, RZ, RZ, UR26 ;  /* 0x0000001aff0e7e24 */ /* 0x000fe2000f8e00ff */
[----:B------:R-:W-:Y:S01]  /*0890*/  MOV R15, UR27 ;  /* 0x0000001b000f7c02 */ /* 0x000fe20008000f00 */
[----:B------:R-:W-:Y:S02]  /*08a0*/  IMAD.U32 R16, RZ, RZ, UR14 ;  /* 0x0000000eff107e24 */ /* 0x000fe4000f8e00ff */
[----:B------:R-:W-:Y:S01]  /*08b0*/  IMAD.U32 R17, RZ, RZ, UR15 ;  /* 0x0000000fff117e24 */ /* 0x000fe2000f8e00ff */
[----:B---3--:R-:W-:-:S07]  /*08c0*/  DADD R4, R4, R2 ;  /* 0x0000000004047229 */ /* 0x008fce0000000002 */
[----:B------:R1:W-:Y:S04]  /*08d0*/  STG.E.64 desc[UR20][R14.64+0x10], R4 ;  /* 0x000010040e007986 */ /* 0x0003e8000c101b14 */
[----:B0-----:R-:W3:Y:S01]  /*08e0*/  LDG.E.64 R6, desc[UR20][R16.64] ;  /* 0x0000001410067981 */ /* 0x001ee2000c1e1b00 */
        /* <DEDUP_REMOVED lines=12> */
[----:B-1----:R-:W-:Y:S02]  /*09b0*/  IMAD.U32 R14, RZ, RZ, UR28 ;  /* 0x0000001cff0e7e24 */ /* 0x002fe4000f8e00ff */
[----:B------:R-:W-:Y:S01]  /*09c0*/  IMAD.U32 R15, RZ, RZ, UR29 ;  /* 0x0000001dff0f7e24 */ /* 0x000fe2000f8e00ff */
[----:B--2---:R-:W-:-:S07]  /*09d0*/  DADD R8, R8, R2 ;  /* 0x0000000008087229 */ /* 0x004fce0000000002 */
[----:B------:R1:W-:Y:S04]  /*09e0*/  STG.E.64 desc[UR20][R14.64], R8 ;  /* 0x000000080e007986 */ /* 0x0003e8000c101b14 */
[----:B------:R-:W2:Y:S02]  /*09f0*/  LDG.E.64 R4, desc[UR20][R16.64+0x10] ;  /* 0x0000101410047981 */ /* 0x000ea4000c1e1b00 */
        /* <DEDUP_REMOVED lines=19> */
[----:B------:R-:W-:Y:S02]  /*0b30*/  UIADD3 UR12, UPT, UPT, UR23, -0x1, URZ ;  /* 0xffffffff170c7890 */ /* 0x000fe4000fffe0ff */
[----:B------:R-:W-:Y:S02]  /*0b40*/  UIADD3 UR17, UPT, UPT, UR17, 0x4, URZ ;  /* 0x0000000411117890 */ /* 0x000fe4000fffe0ff */
[----:B------:R-:W-:Y:S02]  /*0b50*/  UIMAD.WIDE.U32 UR12, UR12, 0x8, UR6 ;  /* 0x000000080c0c78a5 */ /* 0x000fe4000f8e0006 */
[----:B------:R-:W-:-:S02]  /*0b60*/  UISETP.NE.AND UP0, UPT, UR17, URZ, UPT ;  /* 0x000000ff1100728c */ /* 0x000fc4000bf05270 */
[----:B------:R-:W-:Y:S02]  /*0b70*/  UIADD3 UR4, UPT, UPT, UR4, 0x4, URZ ;  /* 0x0000000404047890 */ /* 0x000fe4000fffe0ff */
[----:B0-----:R-:W-:Y:S01]  /*0b80*/  IMAD.U32 R6, RZ, RZ, UR12 ;  /* 0x0000000cff067e24 */ /* 0x001fe2000f8e00ff */
[----:B------:R-:W-:Y:S01]  /*0b90*/  ULEA UR19, UR10, UR19, 0x2 ;  /* 0x000000130a137291 */ /* 0x000fe2000f8e10ff */
[----:B------:R-:W-:Y:S01]  /*0ba0*/  IMAD.U32 R7, RZ, RZ, UR13 ;  /* 0x0000000dff077e24 */ /* 0x000fe2000f8e00ff */
[----:B------:R-:W-:Y:S02]  /*0bb0*/  ULEA UR18, UR10, UR18, 0x2 ;  /* 0x000000120a127291 */ /* 0x000fe4000f8e10ff */
[----:B------:R-:W-:Y:S02]  /*0bc0*/  ULEA UR22, UR10, UR22, 0x2 ;  /* 0x000000160a167291 */ /* 0x000fe4000f8e10ff */
[----:B------:R-:W-:Y:S02]  /*0bd0*/  ULEA UR25, UR10, UR25, 0x2 ;  /* 0x000000190a197291 */ /* 0x000fe4000f8e10ff */
[----:B------:R-:W-:-:S02]  /*0be0*/  ULEA UR23, UR10, UR23, 0x2 ;  /* 0x000000170a177291 */ /* 0x000fc4000f8e10ff */
[----:B------:R-:W-:Y:S01]  /*0bf0*/  ULEA UR24, UR10, UR24, 0x2 ;  /* 0x000000180a187291 */ /* 0x000fe2000f8e10ff */
[----:B--2---:R-:W-:-:S07]  /*0c00*/  DADD R4, R4, R2 ;  /* 0x0000000004047229 */ /* 0x004fce0000000002 */
[----:B------:R3:W-:Y:S01]  /*0c10*/  STG.E.64 desc[UR20][R6.64], R4 ;  /* 0x0000000406007986 */ /* 0x0007e2000c101b14 */
[----:B------:R-:W-:Y:S05]  /*0c20*/  BRA.U UP0, `(.L_x_189) ;  /* 0xfffffff500f07547 */ /* 0x000fea000b83ffff */
[----:B------:R-:W-:-:S12]  /*0c30*/  UIADD3 UR4, UPT, UPT, UR4, 0x1, URZ ;  /* 0x0000000104047890 */ /* 0x000fd8000fffe0ff */
.L_x_188:
[----:B------:R-:W-:-:S06]  /*0c40*/  ULOP3.LUT UP0, UR16, UR16, 0x3, URZ, 0xc0, !UPT ;  /* 0x0000000310107892 */ /* 0x000fcc000f80c0ff */
[----:B------:R-:W-:-:S13]  /*0c50*/  PLOP3.LUT P0, PT, PT, PT, UP0, 0x80, 0x8 ;  /* 0x000000000008781c */ /* 0x000fda0003f0f008 */
[----:B------:R-:W-:Y:S05]  /*0c60*/  @!P0 EXIT ;  /* 0x000000000000894d */ /* 0x000fea0003800000 */
[----:B------:R-:W-:-:S09]  /*0c70*/  UISETP.NE.AND UP0, UPT, UR16, 0x1, UPT ;  /* 0x000000011000788c */ /* 0x000fd2000bf05270 */
[----:B------:R-:W-:Y:S05]  /*0c80*/  BRA.U !UP0, `(.L_x_190) ;  /* 0x0000000508147547 */ /* 0x000fea000b800000 */
[----:B------:R-:W-:-:S06]  /*0c90*/  UIMAD.WIDE UR16, UR4, 0x8, UR6 ;  /* 0x00000008041078a5 */ /* 0x000fcc000f8e0206 */
[----:B0--3--:R-:W-:Y:S01]  /*0ca0*/  MOV R8, UR16 ;  /* 0x0000001000087c02 */ /* 0x009fe20008000f00 */
[----:B------:R-:W-:-:S05]  /*0cb0*/  IMAD.U32 R9, RZ, RZ, UR17 ;  /* 0x00000011ff097e24 */ /* 0x000fca000f8e00ff */
[----:B------:R-:W2:Y:S01]  /*0cc0*/  LDG.E.64 R4, desc[UR20][R8.64+-0x8] ;  /* 0xfffff81408047981 */ /* 0x000ea2000c1e1b00 */
[----:B------:R-:W-:Y:S02]  /*0cd0*/  UIMAD.WIDE.U32 UR18, UR4, 0x8, UR6 ;  /* 0x00000008041278a5 */ /* 0x000fe4000f8e0006 */
[----:B------:R-:W-:-:S04]  /*0ce0*/  UIMAD.WIDE UR22, UR11, 0x8, UR16 ;  /* 0x000000080b1678a5 */ /* 0x000fc8000f8e0210 */
[----:B------:R-:W-:Y:S01]  /*0cf0*/  IMAD.U32 R10, RZ, RZ, UR18 ;  /* 0x00000012ff0a7e24 */ /* 0x000fe2000f8e00ff */
[----:B------:R-:W-:Y:S01]  /*0d00*/  MOV R11, UR19 ;  /* 0x00000013000b7c02 */ /* 0x000fe20008000f00 */
[----:B------:R-:W-:Y:S02]  /*0d10*/  IMAD.U32 R12, RZ, RZ, UR22 ;  /* 0x00000016ff0c7e24 */ /* 0x000fe4000f8e00ff */
[----:B------:R-:W-:Y:S01]  /*0d20*/  IMAD.U32 R13, RZ, RZ, UR23 ;  /* 0x00000017ff0d7e24 */ /* 0x000fe2000f8e00ff */
[----:B--2---:R-:W-:-:S07]  /*0d30*/  DADD R4, R4, R2 ;  /* 0x0000000004047229 */ /* 0x004fce0000000002 */
[----:B------:R0:W-:Y:S04]  /*0d40*/  STG.E.64 desc[UR20][R10.64], R4 ;  /* 0x000000040a007986 */ /* 0x0001e8000c101b14 */
[----:B------:R-:W2:Y:S01]  /*0d50*/  LDG.E.64 R6, desc[UR20][R12.64+-0x8] ;  /* 0xfffff8140c067981 */ /* 0x000ea2000c1e1b00 */
[----:B------:R-:W-:Y:S01]  /*0d60*/  UIADD3 UR12, UPT, UPT, UR4, -0x1, URZ ;  /* 0xffffffff040c7890 */ /* 0x000fe2000fffe0ff */
[----:B------:R-:W-:Y:S01]  /*0d70*/  MOV R14, UR22 ;  /* 0x00000016000e7c02 */ /* 0x000fe20008000f00 */
[----:B------:R-:W-:Y:S02]  /*0d80*/  IMAD.U32 R15, RZ, RZ, UR23 ;  /* 0x00000017ff0f7e24 */ /* 0x000fe4000f8e00ff */
[----:B------:R-:W-:-:S04]  /*0d90*/  UIMAD UR12, UR12, UR10, URZ ;  /* 0x0000000a0c0c72a4 */ /* 0x000fc8000f8e02ff */
[----:B------:R-:W-:-:S06]  /*0da0*/  UIMAD.WIDE UR12, UR12, 0x8, UR6 ;  /* 0x000000080c0c78a5 */ /* 0x000fcc000f8e0206 */
[----:B------:R-:W-:Y:S01]  /*0db0*/  IMAD.U32 R16, RZ, RZ, UR12 ;  /* 0x0000000cff107e24 */ /* 0x000fe2000f8e00ff */
[----:B------:R-:W-:Y:S01]  /*0dc0*/  MOV R17, UR13 ;  /* 0x0000000d00117c02 */ /* 0x000fe20008000f00 */
[----:B--2---:R-:W-:-:S07]  /*0dd0*/  DADD R6, R6, R2 ;  /* 0x0000000006067229 */ /* 0x004fce0000000002 */
[----:B------:R1:W-:Y:S04]  /*0de0*/  STG.E.64 desc[UR20][R14.64], R6 ;  /* 0x000000060e007986 */ /* 0x0003e8000c101b14 */
[----:B------:R-:W2:Y:S01]  /*0df0*/  LDG.E.64 R8, desc[UR20][R16.64] ;  /* 0x0000001410087981 */ /* 0x000ea2000c1e1b00 */
[----:B------:R-:W-:Y:S02]  /*0e00*/  UIMAD UR14, UR4, UR10, URZ ;  /* 0x0000000a040e72a4 */ /* 0x000fe4000f8e02ff */
[----:B------:R-:W-:Y:S02]  /*0e10*/  UIMAD.WIDE.U32 UR12, UR10, 0x8, UR12 ;  /* 0x000000080a0c78a5 */ /* 0x000fe4000f8e000c */
[----:B------:R-:W-:-:S04]  /*0e20*/  UIMAD.WIDE.U32 UR24, UR14, 0x8, UR6 ;  /* 0x000000080e1878a5 */ /* 0x000fc8000f8e0006 */
[----:B------:R-:W-:Y:S01]  /*0e30*/  MOV R12, UR12 ;  /* 0x0000000c000c7c02 */ /* 0x000fe20008000f00 */
[----:B------:R-:W-:Y:S02]  /*0e40*/  IMAD.U32 R13, RZ, RZ, UR13 ;  /* 0x0000000dff0d7e24 */ /* 0x000fe4000f8e00ff */
[----:B0-----:R-:W-:Y:S02]  /*0e50*/  IMAD.U32 R10, RZ, RZ, UR24 ;  /* 0x00000018ff0a7e24 */ /* 0x001fe4000f8e00ff */
[----:B------:R-:W-:Y:S01]  /*0e60*/  IMAD.U32 R11, RZ, RZ, UR25 ;  /* 0x00000019ff0b7e24 */ /* 0x000fe2000f8e00ff */
[----:B--2---:R-:W-:-:S07]  /*0e70*/  DADD R8, R8, R2 ;  /* 0x0000000008087229 */ /* 0x004fce0000000002 */
[----:B------:R0:W-:Y:S04]  /*0e80*/  STG.E.64 desc[UR20][R10.64], R8 ;  /* 0x000000080a007986 */ /* 0x0001e8000c101b14 */
[----:B------:R-:W2:Y:S01]  /*0e90*/  LDG.E.64 R4, desc[UR20][R12.64+-0x8] ;  /* 0xfffff8140c047981 */ /* 0x000ea2000c1e1b00 */
[----:B------:R-:W-:Y:S01]  /*0ea0*/  UIMAD.WIDE UR8, UR14, 0x8, UR8 ;  /* 0x000000080e0878a5 */ /* 0x000fe2000f8e0208 */
[----:B------:R-:W-:Y:S02]  /*0eb0*/  IMAD.U32 R16, RZ, RZ, UR16 ;  /* 0x00000010ff107e24 */ /* 0x000fe4000f8e00ff */
[----:B------:R-:W-:-:S03]  /*0ec0*/  IMAD.U32 R17, RZ, RZ, UR17 ;  /* 0x00000011ff117e24 */ /* 0x000fc6000f8e00ff */
[----:B-1----:R-:W-:Y:S01]  /*0ed0*/  IMAD.U32 R14, RZ, RZ, UR8 ;  /* 0x00000008ff0e7e24 */ /* 0x002fe2000f8e00ff */
[----:B------:R-:W-:Y:S01]  /*0ee0*/  MOV R15, UR9 ;  /* 0x00000009000f7c02 */ /* 0x000fe20008000f00 */
[----:B--2---:R-:W-:-:S07]  /*0ef0*/  DADD R4, R4, R2 ;  /* 0x0000000004047229 */ /* 0x004fce0000000002 */
[----:B------:R1:W-:Y:S04]  /*0f00*/  STG.E.64 desc[UR20][R14.64+-0x8], R4 ;  /* 0xfffff8040e007986 */ /* 0x0003e8000c101b14 */
[----:B------:R-:W2:Y:S01]  /*0f10*/  LDG.E.64 R6, desc[UR20][R16.64] ;  /* 0x0000001410067981 */ /* 0x000ea2000c1e1b00 */
[----:B------:R-:W-:Y:S01]  /*0f20*/  MOV R18, UR18 ;  /* 0x0000001200127c02 */ /* 0x000fe20008000f00 */
[----:B------:R-:W-:Y:S01]  /*0f30*/  IMAD.U32 R19, RZ, RZ, UR19 ;  /* 0x00000013ff137e24 */ /* 0x000fe2000f8e00ff */
[----:B------:R-:W-:Y:S01]  /*0f40*/  MOV R21, UR23 ;  /* 0x0000001700157c02 */ /* 0x000fe20008000f00 */
        /* <DEDUP_REMOVED lines=11> */
[----:B------:R-:W-:-:S04]  /*1000*/  UIADD3 UR14, UPT, UPT, UR14, UR10, URZ ;  /* 0x0000000a0e0e7290 */ /* 0x000fc8000fffe0ff */
[----:B------:R-:W-:-:S06]  /*1010*/  UIMAD.WIDE.U32 UR12, UR14, 0x8, UR6 ;  /* 0x000000080e0c78a5 */ /* 0x000fcc000f8e0006 */
[----:B------:R-:W-:Y:S01]  /*1020*/  IMAD.U32 R10, RZ, RZ, UR12 ;  /* 0x0000000cff0a7e24 */ /* 0x000fe2000f8e00ff */
[----:B------:R-:W-:Y:S01]  /*1030*/  MOV R11, UR13 ;  /* 0x0000000d000b7c02 */ /* 0x000fe20008000f00 */
[----:B---3--:R-:W-:-:S07]  /*1040*/  DADD R4, R4, R2 ;  /* 0x0000000004047229 */ /* 0x008fce0000000002 */
[----:B------:R1:W-:Y:S04]  /*1050*/  STG.E.64 desc[UR20][R10.64], R4 ;  /* 0x000000040a007986 */ /* 0x0003e8000c101b14 */
[----:B--2---:R-:W2:Y:S01]  /*1060*/  LDG.E.64 R6, desc[UR20][R14.64+-0x8] ;  /* 0xfffff8140e067981 */ /* 0x004ea2000c1e1b00 */
[----:B------:R-:W-:Y:S02]  /*1070*/  UIADD3 UR8, UPT, UPT, UR5, UR14, URZ ;  /* 0x0000000e05087290 */ /* 0x000fe4000fffe0ff */
[----:B------:R-:W-:Y:S02]  /*1080*/  UIADD3 UR4, UPT, UPT, UR4, 0x2, URZ ;  /* 0x0000000204047890 */ /* 0x000fe4000fffe0ff */
[----:B------:R-:W-:-:S06]  /*1090*/  UIMAD.WIDE.U32 UR8, UR8, 0x8, UR6 ;  /* 0x00000008080878a5 */ /* 0x000fcc000f8e0006 */
[----:B0-----:R-:W-:Y:S01]  /*10a0*/  IMAD.U32 R8, RZ, RZ, UR8 ;  /* 0x00000008ff087e24 */ /* 0x001fe2000f8e00ff */
[----:B------:R-:W-:Y:S01]  /*10b0*/  MOV R9, UR9 ;  /* 0x0000000900097c02 */ /* 0x000fe20008000f00 */
[----:B--2---:R-:W-:-:S07]  /*10c0*/  DADD R6, R6, R2 ;  /* 0x0000000006067229 */ /* 0x004fce0000000002 */
[----:B------:R1:W-:Y:S04]  /*10d0*/  STG.E.64 desc[UR20][R8.64], R6 ;  /* 0x0000000608007986 */ /* 0x0003e8000c101b14 */
.L_x_190:
[----:B------:R-:W-:-:S04]  /*10e0*/  ULOP3.LUT UR8, UR10, 0x1, URZ, 0xc0, !UPT ;  /* 0x000000010a087892 */ /* 0x000fc8000f8ec0ff */
[----:B------:R-:W-:-:S06]  /*10f0*/  UISETP.NE.U32.AND UP0, UPT, UR8, 0x1, UPT ;  /* 0x000000010800788c */ /* 0x000fcc000bf05070 */
[----:B------:R-:W-:-:S13]  /*1100*/  PLOP3.LUT P0, PT, PT, PT, UP0, 0x80, 0x8 ;  /* 0x000000000008781c */ /* 0x000fda0003f0f008 */
[----:B------:R-:W-:Y:S05]  /*1110*/  @P0 EXIT ;  /* 0x000000000000094d */ /* 0x000fea0003800000 */
[----:B------:R-:W-:-:S06]  /*1120*/  UIMAD.WIDE UR8, UR4, 0x8, UR6 ;  /* 0x00000008040878a5 */ /* 0x000fcc000f8e0206 */
[----:B01-3--:R-:W-:Y:S01]  /*1130*/  IMAD.U32 R8, RZ, RZ, UR8 ;  /* 0x00000008ff087e24 */ /* 0x00bfe2000f8e00ff */
[----:B------:R-:W-:-:S05]  /*1140*/  MOV R9, UR9 ;  /* 0x0000000900097c02 */ /* 0x000fca0008000f00 */
[----:B------:R-:W2:Y:S01]  /*1150*/  LDG.E.64 R4, desc[UR20][R8.64+-0x8] ;  /* 0xfffff81408047981 */ /* 0x000ea2000c1e1b00 */
[----:B------:R-:W-:Y:S02]  /*1160*/  UIMAD.WIDE.U32 UR12, UR4, 0x8, UR6 ;  /* 0x00000008040c78a5 */ /* 0x000fe4000f8e0006 */
[----:B------:R-:W-:-:S04]  /*1170*/  UIMAD.WIDE.U32 UR8, UR11, 0x8, UR8 ;  /* 0x000000080b0878a5 */ /* 0x000fc8000f8e0008 */
[----:B------:R-:W-:Y:S01]  /*1180*/  IMAD.U32 R10, RZ, RZ, UR12 ;  /* 0x0000000cff0a7e24 */ /* 0x000fe2000f8e00ff */
[----:B------:R-:W-:Y:S01]  /*1190*/  MOV R11, UR13 ;  /* 0x0000000d000b7c02 */ /* 0x000fe20008000f00 */
[----:B------:R-:W-:Y:S01]  /*11a0*/  IMAD.U32 R12, RZ, RZ, UR8 ;  /* 0x00000008ff0c7e24 */ /* 0x000fe2000f8e00ff */
[----:B------:R-:W-:Y:S01]  /*11b0*/  MOV R13, UR9 ;  /* 0x00000009000d7c02 */ /* 0x000fe20008000f00 */
[----:B--2---:R-:W-:-:S07]  /*11c0*/  DADD R4, R4, R2 ;  /* 0x0000000004047229 */ /* 0x004fce0000000002 */
[----:B------:R0:W-:Y:S04]  /*11d0*/  STG.E.64 desc[UR20][R10.64], R4 ;  /* 0x000000040a007986 */ /* 0x0001e8000c101b14 */
[----:B------:R-:W2:Y:S01]  /*11e0*/  LDG.E.64 R6, desc[UR20][R12.64+-0x8] ;  /* 0xfffff8140c067981 */ /* 0x000ea2000c1e1b00 */
[----:B------:R-:W-:Y:S01]  /*11f0*/  UIADD3 UR11, UPT, UPT, UR4, -0x1, URZ ;  /* 0xffffffff040b7890 */ /* 0x000fe2000fffe0ff */
[----:B------:R-:W-:Y:S01]  /*1200*/  IMAD.U32 R14, RZ, RZ, UR8 ;  /* 0x00000008ff0e7e24 */ /* 0x000fe2000f8e00ff */
[----:B------:R-:W-:Y:S02]  /*1210*/  MOV R15, UR9 ;  /* 0x00000009000f7c02 */ /* 0x000fe40008000f00 */
[----:B------:R-:W-:-:S04]  /*1220*/  UIMAD UR11, UR11, UR10, URZ ;  /* 0x0000000a0b0b72a4 */ /* 0x000fc8000f8e02ff */
[----:B------:R-:W-:-:S06]  /*1230*/  UIMAD.WIDE UR12, UR11, 0x8, UR6 ;  /* 0x000000080b0c78a5 */ /* 0x000fcc000f8e0206 */
[----:B------:R-:W-:Y:S01]  /*1240*/  IMAD.U32 R16, RZ, RZ, UR12 ;  /* 0x0000000cff107e24 */ /* 0x000fe2000f8e00ff */
[----:B------:R-:W-:Y:S01]  /*1250*/  MOV R17, UR13 ;  /* 0x0000000d00117c02 */ /* 0x000fe20008000f00 */
[----:B--2---:R-:W-:-:S07]  /*1260*/  DADD R6, R6, R2 ;  /* 0x0000000006067229 */ /* 0x004fce0000000002 */
[----:B------:R-:W-:Y:S04]  /*1270*/  STG.E.64 desc[UR20][R14.64], R6 ;  /* 0x000000060e007986 */ /* 0x000fe8000c101b14 */
[----:B------:R-:W2:Y:S01]  /*1280*/  LDG.E.64 R8, desc[UR20][R16.64] ;  /* 0x0000001410087981 */ /* 0x000ea2000c1e1b00 */
[----:B------:R-:W-:Y:S02]  /*1290*/  UIMAD UR4, UR4, UR10, URZ ;  /* 0x0000000a040472a4 */ /* 0x000fe4000f8e02ff */
[----:B------:R-:W-:Y:S02]  /*12a0*/  UIMAD.WIDE.U32 UR10, UR10, 0x8, UR12 ;  /* 0x000000080a0a78a5 */ /* 0x000fe4000f8e000c */
[----:B------:R-:W-:-:S04]  /*12b0*/  UIMAD.WIDE.U32 UR8, UR4, 0x8, UR6 ;  /* 0x00000008040878a5 */ /* 0x000fc8000f8e0006 */
[----:B------:R-:W-:Y:S01]  /*12c0*/  IMAD.U32 R12, RZ, RZ, UR10 ;  /* 0x0000000aff0c7e24 */ /* 0x000fe2000f8e00ff */
[----:B------:R-:W-:Y:S01]  /*12d0*/  MOV R13, UR11 ;  /* 0x0000000b000d7c02 */ /* 0x000fe20008000f00 */
[----:B0-----:R-:W-:Y:S01]  /*12e0*/  IMAD.U32 R10, RZ, RZ, UR8 ;  /* 0x00000008ff0a7e24 */ /* 0x001fe2000f8e00ff */
[----:B------:R-:W-:Y:S01]  /*12f0*/  MOV R11, UR9 ;  /* 0x00000009000b7c02 */ /* 0x000fe20008000f00 */
[----:B--2---:R-:W-:-:S07]  /*1300*/  DADD R8, R8, R2 ;  /* 0x0000000008087229 */ /* 0x004fce0000000002 */
[----:B------:R-:W-:Y:S04]  /*1310*/  STG.E.64 desc[UR20][R10.64], R8 ;  /* 0x000000080a007986 */ /* 0x000fe8000c101b14 */
[----:B------:R-:W2:Y:S01]  /*1320*/  LDG.E.64 R4, desc[UR20][R12.64+-0x8] ;  /* 0xfffff8140c047981 */ /* 0x000ea2000c1e1b00 */
[----:B------:R-:W-:-:S04]  /*1330*/  UIADD3 UR4, UPT, UPT, UR5, UR4, URZ ;  /* 0x0000000405047290 */ /* 0x000fc8000fffe0ff */
[----:B------:R-:W-:Y:S01]  /*1340*/  UIMAD.WIDE.U32 UR6, UR4, 0x8, UR6 ;  /* 0x00000008040678a5 */ /* 0x000fe2000f8e0006 */
[----:B--2---:R-:W-:-:S05]  /*1350*/  DADD R4, R4, R2 ;  /* 0x0000000004047229 */ /* 0x004fca0000000002 */
[----:B------:R-:W-:Y:S01]  /*1360*/  IMAD.U32 R2, RZ, RZ, UR6 ;  /* 0x00000006ff027e24 */ /* 0x000fe2000f8e00ff */
[----:B------:R-:W-:-:S05]  /*1370*/  MOV R3, UR7 ;  /* 0x0000000700037c02 */ /* 0x000fca0008000f00 */
[----:B------:R-:W-:Y:S01]  /*1380*/  STG.E.64 desc[UR20][R2.64], R4 ;  /* 0x0000000402007986 */ /* 0x000fe2000c101b14 */
[----:B------:R-:W-:Y:S05]  /*1390*/  EXIT ;  /* 0x000000000000794d */ /* 0x000fea0003800000 */
        .weak           $__internal_0_$__cuda_sm20_div_rn_f64_full
        .type           $__internal_0_$__cuda_sm20_div_rn_f64_full,@function
        .size           $__internal_0_$__cuda_sm20_div_rn_f64_full,(.L_x_195 - $__internal_0_$__cuda_sm20_div_rn_f64_full)
$__internal_0_$__cuda_sm20_div_rn_f64_full:
[C---:B------:R-:W-:Y:S01]  /*13a0*/  FSETP.GEU.AND P0, PT, |R5|.reuse, 1.469367938527859385e-39, PT ;  /* 0x001000000500780b */ /* 0x040fe20003f0e200 */
[----:B------:R-:W-:Y:S01]  /*13b0*/  IMAD.MOV.U32 R10, RZ, RZ, 0x1ca00000 ;  /* 0x1ca00000ff0a7424 */ /* 0x000fe200078e00ff */
[C---:B------:R-:W-:Y:S01]  /*13c0*/  LOP3.LUT R2, R5.reuse, 0x800fffff, RZ, 0xc0, !PT ;  /* 0x800fffff05027812 */ /* 0x040fe200078ec0ff */
[----:B------:R-:W-:Y:S01]  /*13d0*/  IMAD.MOV.U32 R17, RZ, RZ, 0x40200000 ;  /* 0x40200000ff117424 */ /* 0x000fe200078e00ff */
[----:B------:R-:W-:Y:S02]  /*13e0*/  MOV R6, 0x1 ;  /* 0x0000000100067802 */ /* 0x000fe40000000f00 */
[----:B------:R-:W-:Y:S01]  /*13f0*/  LOP3.LUT R3, R2, 0x3ff00000, RZ, 0xfc, !PT ;  /* 0x3ff0000002037812 */ /* 0x000fe200078efcff */
[----:B------:R-:W-:Y:S01]  /*1400*/  IMAD.MOV.U32 R2, RZ, RZ, R4 ;  /* 0x000000ffff027224 */ /* 0x000fe200078e0004 */
[----:B------:R-:W-:-:S04]  /*1410*/  LOP3.LUT R11, R5, 0x7ff00000, RZ, 0xc0, !PT ;  /* 0x7ff00000050b7812 */ /* 0x000fc800078ec0ff */
[----:B------:R-:W-:Y:S01]  /*1420*/  ISETP.LE.U32.AND P1, PT, R11, 0x40200000, PT ;  /* 0x402000000b00780c */ /* 0x000fe20003f23070 */
[----:B------:R-:W-:Y:S01]  /*1430*/  @!P0 DMUL R2, R4, 8.98846567431157953865e+307 ;  /* 0x7fe0000004028828 */ /* 0x000fe20000000000 */
[----:B------:R-:W-:Y:S01]  /*1440*/  MOV R16, R11 ;  /* 0x0000000b00107202 */ /* 0x000fe20000000f00 */
[----:B------:R-:W-:Y:S01]  /*1450*/  VIADD R11, R17, 0xffffffff ;  /* 0xffffffff110b7836 */ /* 0x000fe20000000000 */
[----:B------:R-:W-:-:S03]  /*1460*/  SEL R12, R10, 0x63400000, !P1 ;  /* 0x634000000a0c7807 */ /* 0x000fc60004800000 */
[----:B------:R-:W0:Y:S04]  /*1470*/  MUFU.RCP64H R7, R3 ;  /* 0x0000000300077308 */ /* 0x000e280000001800 */
[----:B------:R-:W-:Y:S02]  /*1480*/  @!P0 LOP3.LUT R16, R3, 0x7ff00000, RZ, 0xc0, !PT ;  /* 0x7ff0000003108812 */ /* 0x000fe400078ec0ff */
[----:B------:R-:W-:Y:S02]  /*1490*/  ISETP.GT.U32.AND P0, PT, R11, 0x7feffffe, PT ;  /* 0x7feffffe0b00780c */ /* 0x000fe40003f04070 */
[----:B------:R-:W-:-:S04]  /*14a0*/  IADD3 R11, PT, PT, R16, -0x1, RZ ;  /* 0xffffffff100b7810 */ /* 0x000fc80007ffe0ff */
[----:B------:R-:W-:Y:S01]  /*14b0*/  ISETP.GT.U32.OR P0, PT, R11, 0x7feffffe, P0 ;  /* 0x7feffffe0b00780c */ /* 0x000fe20000704470 */
[----:B0-----:R-:W-:-:S08]  /*14c0*/  DFMA R8, R6, -R2, 1 ;  /* 0x3ff000000608742b */ /* 0x001fd00000000802 */
[----:B------:R-:W-:-:S08]  /*14d0*/  DFMA R8, R8, R8, R8 ;  /* 0x000000080808722b */ /* 0x000fd00000000008 */
[----:B------:R-:W-:-:S08]  /*14e0*/  DFMA R8, R6, R8, R6 ;  /* 0x000000080608722b */ /* 0x000fd00000000006 */
[----:B------:R-:W-:-:S08]  /*14f0*/  DFMA R6, R8, -R2, 1 ;  /* 0x3ff000000806742b */ /* 0x000fd00000000802 */
[----:B------:R-:W-:Y:S01]  /*1500*/  DFMA R8, R8, R6, R8 ;  /* 0x000000060808722b */ /* 0x000fe20000000008 */
[----:B------:R-:W-:Y:S02]  /*1510*/  LOP3.LUT R7, R12, 0x40000, RZ, 0xfc, !PT ;  /* 0x000400000c077812 */ /* 0x000fe400078efcff */
[----:B------:R-:W-:-:S06]  /*1520*/  MOV R6, RZ ;  /* 0x000000ff00067202 */ /* 0x000fcc0000000f00 */
[----:B------:R-:W-:-:S08]  /*1530*/  DMUL R12, R8, R6 ;  /* 0x00000006080c7228 */ /* 0x000fd00000000000 */
[----:B------:R-:W-:-:S08]  /*1540*/  DFMA R14, R12, -R2, R6 ;  /* 0x800000020c0e722b */ /* 0x000fd00000000006 */
[----:B------:R-:W-:Y:S01]  /*1550*/  DFMA R8, R8, R14, R12 ;  /* 0x0000000e0808722b */ /* 0x000fe2000000000c */
[----:B------:R-:W-:Y:S10]  /*1560*/  @P0 BRA `(.L_x_191) ;  /* 0x0000000000740947 */ /* 0x000ff40003800000 */
[----:B------:R-:W-:Y:S01]  /*1570*/  LOP3.LUT R13, R5, 0x7ff00000, RZ, 0xc0, !PT ;  /* 0x7ff00000050d7812 */ /* 0x000fe200078ec0ff */
[----:B------:R-:W-:-:S03]  /*1580*/  IMAD.MOV.U32 R11, RZ, RZ, 0x40200000 ;  /* 0x40200000ff0b7424 */ /* 0x000fc600078e00ff */
[C---:B------:R-:W-:Y:S02]  /*1590*/  IADD3 R12, PT, PT, -R13.reuse, RZ, RZ ;  /* 0x000000ff0d0c7210 */ /* 0x040fe40007ffe1ff */
[----:B------:R-:W-:Y:S02]  /*15a0*/  ISETP.LE.U32.AND P0, PT, R13, 0x40200000, PT ;  /* 0x402000000d00780c */ /* 0x000fe40003f03070 */
[----:B------:R-:W-:Y:S01]  /*15b0*/  VIADDMNMX R11, R12, R11, 0xb9600000, !PT ;  /* 0xb96000000c0b7446 */ /* 0x000fe2000780010b */
[----:B------:R-:W-:Y:S01]  /*15c0*/  IMAD.MOV.U32 R12, RZ, RZ, RZ ;  /* 0x000000ffff0c7224 */ /* 0x000fe200078e00ff */
[----:B------:R-:W-:Y:S02]  /*15d0*/  SEL R10, R10, 0x63400000, !P0 ;  /* 0x634000000a0a7807 */ /* 0x000fe40004000000 */
[----:B------:R-:W-:-:S05]  /*15e0*/  VIMNMX R11, PT, PT, R11, 0x46a00000, PT ;  /* 0x46a000000b0b7848 */ /* 0x000fca0003fe0100 */
[----:B------:R-:W-:-:S05]  /*15f0*/  IMAD.IADD R14, R11, 0x1, -R10 ;  /* 0x000000010b0e7824 */ /* 0x000fca00078e0a0a */
[----:B------:R-:W-:-:S06]  /*1600*/  IADD3 R13, PT, PT, R14, 0x7fe00000, RZ ;  /* 0x7fe000000e0d7810 */ /* 0x000fcc0007ffe0ff */
[----:B------:R-:W-:-:S10]  /*1610*/  DMUL R10, R8, R12 ;  /* 0x0000000c080a7228 */ /* 0x000fd40000000000 */
[----:B------:R-:W-:-:S13]  /*1620*/  FSETP.GTU.AND P0, PT, |R11|, 1.469367938527859385e-39, PT ;  /* 0x001000000b00780b */ /* 0x000fda0003f0c200 */
[----:B------:R-:W-:Y:S05]  /*1630*/  @P0 BRA `(.L_x_192) ;  /* 0x0000000000840947 */ /* 0x000fea0003800000 */
[----:B------:R-:W-:Y:S01]  /*1640*/  DFMA R2, R8, -R2, R6 ;  /* 0x800000020802722b */ /* 0x000fe20000000006 */
[----:B------:R-:W-:-:S09]  /*1650*/  MOV R12, RZ ;  /* 0x000000ff000c7202 */ /* 0x000fd20000000f00 */
[C---:B------:R-:W-:Y:S02]  /*1660*/  FSETP.NEU.AND P0, PT, R3.reuse, RZ, PT ;  /* 0x000000ff0300720b */ /* 0x040fe40003f0d000 */
[----:B------:R-:W-:-:S04]  /*1670*/  LOP3.LUT R5, R3, 0x80000000, R5, 0x48, !PT ;  /* 0x8000000003057812 */ /* 0x000fc800078e4805 */
[----:B------:R-:W-:-:S07]  /*1680*/  LOP3.LUT R13, R5, R13, RZ, 0xfc, !PT ;  /* 0x0000000d050d7212 */ /* 0x000fce00078efcff */
[----:B------:R-:W-:Y:S05]  /*1690*/  @!P0 BRA `(.L_x_192) ;  /* 0x00000000006c8947 */ /* 0x000fea0003800000 */
[----:B------:R-:W-:Y:S01]  /*16a0*/  IMAD.MOV R3, RZ, RZ, -R14 ;  /* 0x000000ffff037224 */ /* 0x000fe200078e0a0e */
[----:B------:R-:W-:-:S06]  /*16b0*/  MOV R2, RZ ;  /* 0x000000ff00027202 */ /* 0x000fcc0000000f00 */
[----:B------:R-:W-:Y:S02]  /*16c0*/  DFMA R2, R10, -R2, R8 ;  /* 0x800000020a02722b */ /* 0x000fe40000000008 */
[----:B------:R-:W-:-:S04]  /*16d0*/  DMUL.RP R8, R8, R12 ;  /* 0x0000000c08087228 */ /* 0x000fc80000008000 */
[----:B------:R-:W-:-:S04]  /*16e0*/  IADD3 R2, PT, PT, -R14, -0x43300000, RZ ;  /* 0xbcd000000e027810 */ /* 0x000fc80007ffe1ff */
[----:B------:R-:W-:Y:S02]  /*16f0*/  FSETP.NEU.AND P0, PT, |R3|, R2, PT ;  /* 0x000000020300720b */ /* 0x000fe40003f0d200 */
[----:B------:R-:W-:Y:S02]  /*1700*/  LOP3.LUT R5, R9, R5, RZ, 0x3c, !PT ;  /* 0x0000000509057212 */ /* 0x000fe400078e3cff */
[----:B------:R-:W-:Y:S02]  /*1710*/  FSEL R10, R8, R10, !P0 ;  /* 0x0000000a080a7208 */ /* 0x000fe40004000000 */
[----:B------:R-:W-:Y:S01]  /*1720*/  FSEL R11, R5, R11, !P0 ;  /* 0x0000000b050b7208 */ /* 0x000fe20004000000 */
[----:B------:R-:W-:Y:S06]  /*1730*/  BRA `(.L_x_192) ;  /* 0x0000000000447947 */ /* 0x000fec0003800000 */
.L_x_191:
[----:B------:R-:W-:-:S14]  /*1740*/  DSETP.NAN.AND P0, PT, R4, R4, PT ;  /* 0x000000040400722a */ /* 0x000fdc0003f08000 */
[----:B------:R-:W-:Y:S05]  /*1750*/  @P0 BRA `(.L_x_193) ;  /* 0x0000000000340947 */ /* 0x000fea0003800000 */
[----:B------:R-:W-:Y:S01]  /*1760*/  ISETP.NE.AND P0, PT, R17, R16, PT ;  /* 0x000000101100720c */ /* 0x000fe20003f05270 */
[----:B------:R-:W-:Y:S01]  /*1770*/  IMAD.MOV.U32 R10, RZ, RZ, 0x0 ;  /* 0x00000000ff0a7424 */ /* 0x000fe200078e00ff */
[----:B------:R-:W-:-:S11]  /*1780*/  MOV R11, 0xfff80000 ;  /* 0xfff80000000b7802 */ /* 0x000fd60000000f00 */
[----:B------:R-:W-:Y:S05]  /*1790*/  @!P0 BRA `(.L_x_192) ;  /* 0x00000000002c8947 */ /* 0x000fea0003800000 */
[----:B------:R-:W-:Y:S02]  /*17a0*/  ISETP.NE.AND P0, PT, R17, 0x7ff00000, PT ;  /* 0x7ff000001100780c */ /* 0x000fe40003f05270 */
[----:B------:R-:W-:Y:S02]  /*17b0*/  LOP3.LUT R4, R5, 0x40240000, RZ, 0x3c, !PT ;  /* 0x4024000005047812 */ /* 0x000fe400078e3cff */
[----:B------:R-:W-:Y:S02]  /*17c0*/  ISETP.EQ.OR P0, PT, R16, RZ, !P0 ;  /* 0x000000ff1000720c */ /* 0x000fe40004702670 */
[----:B------:R-:W-:-:S11]  /*17d0*/  LOP3.LUT R11, R4, 0x80000000, RZ, 0xc0, !PT ;  /* 0x80000000040b7812 */ /* 0x000fd600078ec0ff */
[----:B------:R-:W-:Y:S01]  /*17e0*/  @P0 LOP3.LUT R2, R11, 0x7ff00000, RZ, 0xfc, !PT ;  /* 0x7ff000000b020812 */ /* 0x000fe200078efcff */
[----:B------:R-:W-:Y:S01]  /*17f0*/  @!P0 IMAD.MOV.U32 R10, RZ, RZ, RZ ;  /* 0x000000ffff0a8224 */ /* 0x000fe200078e00ff */
[----:B------:R-:W-:-:S03]  /*1800*/  @P0 MOV R10, RZ ;  /* 0x000000ff000a0202 */ /* 0x000fc60000000f00 */
[----:B------:R-:W-:Y:S01]  /*1810*/  @P0 IMAD.MOV.U32 R11, RZ, RZ, R2 ;  /* 0x000000ffff0b0224 */ /* 0x000fe200078e0002 */
[----:B------:R-:W-:Y:S06]  /*1820*/  BRA `(.L_x_192) ;  /* 0x0000000000087947 */ /* 0x000fec0003800000 */
.L_x_193:
[----:B------:R-:W-:Y:S02]  /*1830*/  LOP3.LUT R11, R5, 0x80000, RZ, 0xfc, !PT ;  /* 0x00080000050b7812 */ /* 0x000fe400078efcff */
[----:B------:R-:W-:-:S07]  /*1840*/  MOV R10, R4 ;  /* 0x00000004000a7202 */ /* 0x000fce0000000f00 */
.L_x_192:
[----:B------:R-:W-:Y:S01]  /*1850*/  IMAD.MOV.U32 R2, RZ, RZ, R0 ;  /* 0x000000ffff027224 */ /* 0x000fe200078e0000 */
[----:B------:R-:W-:-:S04]  /*1860*/  MOV R3, 0x0 ;  /* 0x0000000000037802 */ /* 0x000fc80000000f00 */
[----:B------:R-:W-:Y:S05]  /*1870*/  RET.REL.NODEC R2 `(_Z4initPdi) ;  /* 0xffffffe402e07950 */ /* 0x000fea0003c3ffff */
.L_x_194:
        /* <DEDUP_REMOVED lines=16> */
.L_x_195:


//--------------------- .nv.global.init           --------------------------
	.section	.nv.global.init,"aw",@progbits
.nv.global.init:
	.type		$str$1,@object
	.size		$str$1,($str - $str$1)
$str$1:
        /*0000*/ 	.byte	0x0a, 0x00
	.type		$str,@object
	.size		$str,(.L_40 - $str)
$str:
        /*0002*/ 	.byte	0x25, 0x6c, 0x66, 0x20, 0x00
.L_40:


//--------------------- .nv.shared._ZN3cub18CUB_300001_SM_10006detail6reduce28DeviceReduceSingleTileKernelINS2_10policy_hubIdjN4cuda3__47maximumIvEEE10Policy1000EPdSB_iS8_ddNS5_3std3__410__identityEEEvT0_T1_T2_T3_T4_T6_ --------------------------
	.section	.nv.shared._ZN3cub18CUB_300001_SM_10006detail6reduce28DeviceReduceSingleTileKernelINS2_10policy_hubIdjN4cuda3__47maximumIvEEE10Policy1000EPdSB_iS8_ddNS5_3std3__410__identityEEEvT0_T1_T2_T3_T4_T6_,"aw",@nobits
	.sectionflags	@""
	.align	8
.nv.shared._ZN3cub18CUB_300001_SM_10006detail6reduce28DeviceReduceSingleTileKernelINS2_10policy_hubIdjN4cuda3__47maximumIvEEE10Policy1000EPdSB_iS8_ddNS5_3std3__410__identityEEEvT0_T1_T2_T3_T4_T6_:
	.zero		1104


//--------------------- .nv.shared.reserved.0     --------------------------
	.section	.nv.shared.reserved.0,"aw",@nobits
	.weak		__nv_reservedSMEM_offset_0_alias
	.size		__nv_reservedSMEM_offset_0_alias, 0, 64
	.other		__nv_reservedSMEM_offset_0_alias,@"STO_CUDA_RESERVED_SHARED STV_DEFAULT"
__nv_reservedSMEM_offset_0_alias:
	.zero		0
	.zero		64


//--------------------- .nv.global                --------------------------
	.section	.nv.global,"aw",@nobits
.nv.global:
	.type		_ZN34_INTERNAL_6b7d73e8_4_k_cu_9481f3086thrust24THRUST_300001_SM_1000_NS12placeholders2_5E,@object
	.size		_ZN34_INTERNAL_6b7d73e8_4_k_cu_9481f3086thrust24THRUST_300001_SM_1000_NS12placeholders2_5E,(_ZN34_INTERNAL_6b7d73e8_4_k_cu_9481f3084cuda3std3__45__cpo6cbeginE - _ZN34_INTERNAL_6b7d73e8_4_k_cu_9481f3086thrust24THRUST_300001_SM_1000_NS12placeholders2_5E)
_ZN34_INTERNAL_6b7d73e8_4_k_cu_9481f3086thrust24THRUST_300001_SM_1000_NS12placeholders2_5E:
	.zero		1
	.type		_ZN34_INTERNAL_6b7d73e8_4_k_cu_9481f3084cuda3std3__45__cpo6cbeginE,@object
	.size		_ZN34_INTERNAL_6b7d73e8_4_k_cu_9481f3084cuda3std3__45__cpo6cbeginE,(_ZN34_INTERNAL_6b7d73e8_4_k_cu_9481f3084cuda3std6ranges3__45__cpo6cbeginE - _ZN34_INTERNAL_6b7d73e8_4_k_cu_9481f3084cuda3std3__45__cpo6cbeginE)
_ZN34_INTERNAL_6b7d73e8_4_k_cu_9481f3084cuda3std3__45__cpo6cbeginE:
	.zero		1
	.type		_ZN34_INTERNAL_6b7d73e8_4_k_cu_9481f3084cuda3std6ranges3__45__cpo6cbeginE,@object
	.size		_ZN34_INTERNAL_6b7d73e8_4_k_cu_9481f3084cuda3std6ranges3__45__cpo6cbeginE,(_ZN34_INTERNAL_6b7d73e8_4_k_cu_9481f3084cuda3std3__48in_placeE - _ZN34_INTERNAL_6b7d73e8_4_k_cu_9481f3084cuda3std6ranges3__45__cpo6cbeginE)
_ZN34_INTERNAL_6b7d73e8_4_k_cu_9481f3084cuda3std6ranges3__45__cpo6cbeginE:
	.zero		1
	.type		_ZN34_INTERNAL_6b7d73e8_4_k_cu_9481f3084cuda3std3__48in_placeE,@object
	.size		_ZN34_INTERNAL_6b7d73e8_4_k_cu_9481f3084cuda3std3__48in_placeE,(_ZN34_INTERNAL_6b7d73e8_4_k_cu_9481f3084cuda3std6ranges3__45__cpo4sizeE - _ZN34_INTERNAL_6b7d73e8_4_k_cu_9481f3084cuda3std3__48in_placeE)
_ZN34_INTERNAL_6b7d73e8_4_k_cu_9481f3084cuda3std3__48in_placeE:
	.zero		1
	.type		_ZN34_INTERNAL_6b7d73e8_4_k_cu_9481f3084cuda3std6ranges3__45__cpo4sizeE,@object
	.size		_ZN34_INTERNAL_6b7d73e8_4_k_cu_9481f3084cuda3std6ranges3__45__cpo4sizeE,(_ZN34_INTERNAL_6b7d73e8_4_k_cu_9481f3086thrust24THRUST_300001_SM_1000_NS12placeholders2_9E - _ZN34_INTERNAL_6b7d73e8_4_k_cu_9481f3084cuda3std6ranges3__45__cpo4sizeE)
_ZN34_INTERNAL_6b7d73e8_4_k_cu_9481f3084cuda3std6ranges3__45__cpo4sizeE:
	.zero		1
	.type		_ZN34_INTERNAL_6b7d73e8_4_k_cu_9481f3086thrust24THRUST_300001_SM_1000_NS12placeholders2_9E,@object
	.size		_ZN34_INTERNAL_6b7d73e8_4_k_cu_9481f3086thrust24THRUST_300001_SM_1000_NS12placeholders2_9E,(_ZN34_INTERNAL_6b7d73e8_4_k_cu_9481f3084cuda3std3__45__cpo7crbeginE - _ZN34_INTERNAL_6b7d73e8_4_k_cu_9481f3086thrust24THRUST_300001_SM_1000_NS12placeholders2_9E)
_ZN34_INTERNAL_6b7d73e8_4_k_cu_9481f3086thrust24THRUST_300001_SM_1000_NS12placeholders2_9E:
	.zero		1
	.type		_ZN34_INTERNAL_6b7d73e8_4_k_cu_9481f3084cuda3std3__45__cpo7crbeginE,@object
	.size		_ZN34_INTERNAL_6b7d73e8_4_k_cu_9481f3084cuda3std3__45__cpo7crbeginE,(_ZN34_INTERNAL_6b7d73e8_4_k_cu_9481f3084cuda3std6ranges3__45__cpo4nextE - _ZN34_INTERNAL_6b7d73e8_4_k_cu_9481f3084cuda3std3__45__cpo7crbeginE)
_ZN34_INTERNAL_6b7d73e8_4_k_cu_9481f3084cuda3std3__45__cpo7crbeginE:
	.zero		1
	.type		_ZN34_INTERNAL_6b7d73e8_4_k_cu_9481f3084cuda3std6ranges3__45__cpo4nextE,@object
	.size		_ZN34_INTERNAL_6b7d73e8_4_k_cu_9481f3084cuda3std6ranges3__45__cpo4nextE,(_ZN34_INTERNAL_6b7d73e8_4_k_cu_9481f3084cuda3std6ranges3__45__cpo4swapE - _ZN34_INTERNAL_6b7d73e8_4_k_cu_9481f3084cuda3std6ranges3__45__cpo4nextE)
_ZN34_INTERNAL_6b7d73e8_4_k_cu_9481f3084cuda3std6ranges3__45__cpo4nextE:
	.zero		1
	.type		_ZN34_INTERNAL_6b7d73e8_4_k_cu_9481f3084cuda3std6ranges3__45__cpo4swapE,@object
	.size		_ZN34_INTERNAL_6b7d73e8_4_k_cu_9481f3084cuda3std6ranges3__45__cpo4swapE,(_ZN34_INTERNAL_6b7d73e8_4_k_cu_9481f3086thrust24THRUST_300001_SM_1000_NS12placeholders2_1E - _ZN34_INTERNAL_6b7d73e8_4_k_cu_9481f3084cuda3std6ranges3__45__cpo4swapE)
_ZN34_INTERNAL_6b7d73e8_4_k_cu_9481f3084cuda3std6ranges3__45__cpo4swapE:
	.zero		1
	.type		_ZN34_INTERNAL_6b7d73e8_4_k_cu_9481f3086thrust24THRUST_300001_SM_1000_NS12placeholders2_1E,@object
	.size		_ZN34_INTERNAL_6b7d73e8_4_k_cu_9481f3086thrust24THRUST_300001_SM_1000_NS12placeholders2_1E,(_ZN34_INTERNAL_6b7d73e8_4_k_cu_9481f3086thrust24THRUST_300001_SM_1000_NS12placeholders2_3E - _ZN34_INTERNAL_6b7d73e8_4_k_cu_9481f3086thrust24THRUST_300001_SM_1000_NS12placeholders2_1E)
_ZN34_INTERNAL_6b7d73e8_4_k_cu_9481f3086thrust24THRUST_300001_SM_1000_NS12placeholders2_1E:
	.zero		1
	.type		_ZN34_INTERNAL_6b7d73e8_4_k_cu_9481f3086thrust24THRUST_300001_SM_1000_NS12placeholders2_3E,@object
	.size		_ZN34_INTERNAL_6b7d73e8_4_k_cu_9481f3086thrust24THRUST_300001_SM_1000_NS12placeholders2_3E,(_ZN34_INTERNAL_6b7d73e8_4_k_cu_9481f3084cuda3std3__45__cpo5beginE - _ZN34_INTERNAL_6b7d73e8_4_k_cu_9481f3086thrust24THRUST_300001_SM_1000_NS12placeholders2_3E)
_ZN34_INTERNAL_6b7d73e8_4_k_cu_9481f3086thrust24THRUST_300001_SM_1000_NS12placeholders2_3E:
	.zero		1
	.type		_ZN34_INTERNAL_6b7d73e8_4_k_cu_9481f3084cuda3std3__45__cpo5beginE,@object
	.size		_ZN34_INTERNAL_6b7d73e8_4_k_cu_9481f3084cuda3std3__45__cpo5beginE,(_ZN34_INTERNAL_6b7d73e8_4_k_cu_9481f3084cuda3std6ranges3__45__cpo5beginE - _ZN34_INTERNAL_6b7d73e8_4_k_cu_9481f3084cuda3std3__45__cpo5beginE)
_ZN34_INTERNAL_6b7d73e8_4_k_cu_9481f3084cuda3std3__45__cpo5beginE:
	.zero		1
	.type		_ZN34_INTERNAL_6b7d73e8_4_k_cu_9481f3084cuda3std6ranges3__45__cpo5beginE,@object
	.size		_ZN34_INTERNAL_6b7d73e8_4_k_cu_9481f3084cuda3std6ranges3__45__cpo5beginE,(_ZN34_INTERNAL_6b7d73e8_4_k_cu_9481f3084cuda3std3__436_GLOBAL__N__6b7d73e8_4_k_cu_9481f3086ignoreE - _ZN34_INTERNAL_6b7d73e8_4_k_cu_9481f3084cuda3std6ranges3__45__cpo5beginE)
_ZN34_INTERNAL_6b7d73e8_4_k_cu_9481f3084cuda3std6ranges3__45__cpo5beginE:
	.zero		1
	.type		_ZN34_INTERNAL_6b7d73e8_4_k_cu_9481f3084cuda3std3__436_GLOBAL__N__6b7d73e8_4_k_cu_9481f3086ignoreE,@object
	.size		_ZN34_INTERNAL_6b7d73e8_4_k_cu_9481f3084cuda3std3__436_GLOBAL__N__6b7d73e8_4_k_cu_9481f3086ignoreE,(_ZN34_INTERNAL_6b7d73e8_4_k_cu_9481f3084cuda3std6ranges3__45__cpo4dataE - _ZN34_INTERNAL_6b7d73e8_4_k_cu_9481f3084cuda3std3__436_GLOBAL__N__6b7d73e8_4_k_cu_9481f3086ignoreE)
_ZN34_INTERNAL_6b7d73e8_4_k_cu_9481f3084cuda3std3__436_GLOBAL__N__6b7d73e8_4_k_cu_9481f3086ignoreE:
	.zero		1
	.type		_ZN34_INTERNAL_6b7d73e8_4_k_cu_9481f3084cuda3std6ranges3__45__cpo4dataE,@object
	.size		_ZN34_INTERNAL_6b7d73e8_4_k_cu_9481f3084cuda3std6ranges3__45__cpo4dataE,(_ZN34_INTERNAL_6b7d73e8_4_k_cu_9481f3086thrust24THRUST_300001_SM_1000_NS12placeholders2_7E - _ZN34_INTERNAL_6b7d73e8_4_k_cu_9481f3084cuda3std6ranges3__45__cpo4dataE)
_ZN34_INTERNAL_6b7d73e8_4_k_cu_9481f3084cuda3std6ranges3__45__cpo4dataE:
	.zero		1
	.type		_ZN34_INTERNAL_6b7d73e8_4_k_cu_9481f3086thrust24THRUST_300001_SM_1000_NS12placeholders2_7E,@object
	.size		_ZN34_INTERNAL_6b7d73e8_4_k_cu_9481f3086thrust24THRUST_300001_SM_1000_NS12placeholders2_7E,(_ZN34_INTERNAL_6b7d73e8_4_k_cu_9481f3084cuda3std3__45__cpo6rbeginE - _ZN34_INTERNAL_6b7d73e8_4_k_cu_9481f3086thrust24THRUST_300001_SM_1000_NS12placeholders2_7E)
_ZN34_INTERNAL_6b7d73e8_4_k_cu_9481f3086thrust24THRUST_300001_SM_1000_NS12placeholders2_7E:
	.zero		1
	.type		_ZN34_INTERNAL_6b7d73e8_4_k_cu_9481f3084cuda3std3__45__cpo6rbeginE,@object
	.size		_ZN34_INTERNAL_6b7d73e8_4_k_cu_9481f3084cuda3std3__45__cpo6rbeginE,(_ZN34_INTERNAL_6b7d73e8_4_k_cu_9481f3084cuda3std6ranges3__45__cpo7advanceE - _ZN34_INTERNAL_6b7d73e8_4_k_cu_9481f3084cuda3std3__45__cpo6rbeginE)
_ZN34_INTERNAL_6b7d73e8_4_k_cu_9481f3084cuda3std3__45__cpo6rbeginE:
	.zero		1
	.type		_ZN34_INTERNAL_6b7d73e8_4_k_cu_9481f3084cuda3std6ranges3__45__cpo7advanceE,@object
	.size		_ZN34_INTERNAL_6b7d73e8_4_k_cu_9481f3084cuda3std6ranges3__45__cpo7advanceE,(_ZN34_INTERNAL_6b7d73e8_4_k_cu_9481f3084cuda3std3__47nulloptE - _ZN34_INTERNAL_6b7d73e8_4_k_cu_9481f3084cuda3std6ranges3__45__cpo7advanceE)
_ZN34_INTERNAL_6b7d73e8_4_k_cu_9481f3084cuda3std6ranges3__45__cpo7advanceE:
	.zero		1
	.type		_ZN34_INTERNAL_6b7d73e8_4_k_cu_9481f3084cuda3std3__47nulloptE,@object
	.size		_ZN34_INTERNAL_6b7d73e8_4_k_cu_9481f3084cuda3std3__47nulloptE,(_ZN34_INTERNAL_6b7d73e8_4_k_cu_9481f3084cuda3std6ranges3__45__cpo8distanceE - _ZN34_INTERNAL_6b7d73e8_4_k_cu_9481f3084cuda3std3__47nulloptE)
_ZN34_INTERNAL_6b7d73e8_4_k_cu_9481f3084cuda3std3__47nulloptE:
	.zero		1
	.type		_ZN34_INTERNAL_6b7d73e8_4_k_cu_9481f3084cuda3std6ranges3__45__cpo8distanceE,@object
	.size		_ZN34_INTERNAL_6b7d73e8_4_k_cu_9481f3084cuda3std6ranges3__45__cpo8distanceE,(_ZN34_INTERNAL_6b7d73e8_4_k_cu_9481f3086thrust24THRUST_300001_SM_1000_NS12placeholders2_6E - _ZN34_INTERNAL_6b7d73e8_4_k_cu_9481f3084cuda3std6ranges3__45__cpo8distanceE)
_ZN34_INTERNAL_6b7d73e8_4_k_cu_9481f3084cuda3std6ranges3__45__cpo8distanceE:
	.zero		1
	.type		_ZN34_INTERNAL_6b7d73e8_4_k_cu_9481f3086thrust24THRUST_300001_SM_1000_NS12placeholders2_6E,@object
	.size		_ZN34_INTERNAL_6b7d73e8_4_k_cu_9481f3086thrust24THRUST_300001_SM_1000_NS12placeholders2_6E,(_ZN34_INTERNAL_6b7d73e8_4_k_cu_9481f3084cuda3std3__45__cpo4cendE - _ZN34_INTERNAL_6b7d73e8_4_k_cu_9481f3086thrust24THRUST_300001_SM_1000_NS12placeholders2_6E)
_ZN34_INTERNAL_6b7d73e8_4_k_cu_9481f3086thrust24THRUST_300001_SM_1000_NS12placeholders2_6E:
	.zero		1
	.type		_ZN34_INTERNAL_6b7d73e8_4_k_cu_9481f3084cuda3std3__45__cpo4cendE,@object
	.size		_ZN34_INTERNAL_6b7d73e8_4_k_cu_9481f3084cuda3std3__45__cpo4cendE,(_ZN34_INTERNAL_6b7d73e8_4_k_cu_9481f3084cuda3std6ranges3__45__cpo4cendE - _ZN34_INTERNAL_6b7d73e8_4_k_cu_9481f3084cuda3std3__45__cpo4cendE)
_ZN34_INTERNAL_6b7d73e8_4_k_cu_9481f3084cuda3std3__45__cpo4cendE:
	.zero		1
	.type		_ZN34_INTERNAL_6b7d73e8_4_k_cu_9481f3084cuda3std6ranges3__45__cpo4cendE,@object
	.size		_ZN34_INTERNAL_6b7d73e8_4_k_cu_9481f3084cuda3std6ranges3__45__cpo4cendE,(_ZN34_INTERNAL_6b7d73e8_4_k_cu_9481f3084cuda3std3__420unreachable_sentinelE - _ZN34_INTERNAL_6b7d73e8_4_k_cu_9481f3084cuda3std6ranges3__45__cpo4cendE)
_ZN34_INTERNAL_6b7d73e8_4_k_cu_9481f3084cuda3std6ranges3__45__cpo4cendE:
	.zero		1
	.type		_ZN34_INTERNAL_6b7d73e8_4_k_cu_9481f3084cuda3std3__420unreachable_sentinelE,@object
	.size		_ZN34_INTERNAL_6b7d73e8_4_k_cu_9481f3084cuda3std3__420unreachable_sentinelE,(_ZN34_INTERNAL_6b7d73e8_4_k_cu_9481f3084cuda3std6ranges3__45__cpo5ssizeE - _ZN34_INTERNAL_6b7d73e8_4_k_cu_9481f3084cuda3std3__420unreachable_sentinelE)
_ZN34_INTERNAL_6b7d73e8_4_k_cu_9481f3084cuda3std3__420unreachable_sentinelE:
	.zero		1
	.type		_ZN34_INTERNAL_6b7d73e8_4_k_cu_9481f3084cuda3std6ranges3__45__cpo5ssizeE,@object
	.size		_ZN34_INTERNAL_6b7d73e8_4_k_cu_9481f3084cuda3std6ranges3__45__cpo5ssizeE,(_ZN34_INTERNAL_6b7d73e8_4_k_cu_9481f3086thrust24THRUST_300001_SM_1000_NS12placeholders3_10E - _ZN34_INTERNAL_6b7d73e8_4_k_cu_9481f3084cuda3std6ranges3__45__cpo5ssizeE)
_ZN34_INTERNAL_6b7d73e8_4_k_cu_9481f3084cuda3std6ranges3__45__cpo5ssizeE:
	.zero		1
	.type		_ZN34_INTERNAL_6b7d73e8_4_k_cu_9481f3086thrust24THRUST_300001_SM_1000_NS12placeholders3_10E,@object
	.size		_ZN34_INTERNAL_6b7d73e8_4_k_cu_9481f3086thrust24THRUST_300001_SM_1000_NS12placeholders3_10E,(_ZN34_INTERNAL_6b7d73e8_4_k_cu_9481f3084cuda3std3__45__cpo5crendE - _ZN34_INTERNAL_6b7d73e8_4_k_cu_9481f3086thrust24THRUST_300001_SM_1000_NS12placeholders3_10E)
_ZN34_INTERNAL_6b7d73e8_4_k_cu_9481f3086thrust24THRUST_300001_SM_1000_NS12placeholders3_10E:
	.zero		1
	.type		_ZN34_INTERNAL_6b7d73e8_4_k_cu_9481f3084cuda3std3__45__cpo5crendE,@object
	.size		_ZN34_INTERNAL_6b7d73e8_4_k_cu_9481f3084cuda3std3__45__cpo5crendE,(_ZN34_INTERNAL_6b7d73e8_4_k_cu_9481f3084cuda3std6ranges3__45__cpo4prevE - _ZN34_INTERNAL_6b7d73e8_4_k_cu_9481f3084cuda3std3__45__cpo5crendE)
_ZN34_INTERNAL_6b7d73e8_4_k_cu_9481f3084cuda3std3__45__cpo5crendE:
	.zero		1
	.type		_ZN34_INTERNAL_6b7d73e8_4_k_cu_9481f3084cuda3std6ranges3__45__cpo4prevE,@object
	.size		_ZN34_INTERNAL_6b7d73e8_4_k_cu_9481f3084cuda3std6ranges3__45__cpo4prevE,(_ZN34_INTERNAL_6b7d73e8_4_k_cu_9481f3084cuda3std6ranges3__45__cpo9iter_moveE - _ZN34_INTERNAL_6b7d73e8_4_k_cu_9481f3084cuda3std6ranges3__45__cpo4prevE)
_ZN34_INTERNAL_6b7d73e8_4_k_cu_9481f3084cuda3std6ranges3__45__cpo4prevE:
	.zero		1
	.type		_ZN34_INTERNAL_6b7d73e8_4_k_cu_9481f3084cuda3std6ranges3__45__cpo9iter_moveE,@object
	.size		_ZN34_INTERNAL_6b7d73e8_4_k_cu_9481f3084cuda3std6ranges3__45__cpo9iter_moveE,(_ZN34_INTERNAL_6b7d73e8_4_k_cu_9481f3086thrust24THRUST_300001_SM_1000_NS12placeholders2_2E - _ZN34_INTERNAL_6b7d73e8_4_k_cu_9481f3084cuda3std6ranges3__45__cpo9iter_moveE)
_ZN34_INTERNAL_6b7d73e8_4_k_cu_9481f3084cuda3std6ranges3__45__cpo9iter_moveE:
	.zero		1
	.type		_ZN34_INTERNAL_6b7d73e8_4_k_cu_9481f3086thrust24THRUST_300001_SM_1000_NS12placeholders2_2E,@object
	.size		_ZN34_INTERNAL_6b7d73e8_4_k_cu_9481f3086thrust24THRUST_300001_SM_1000_NS12placeholders2_2E,(_ZN34_INTERNAL_6b7d73e8_4_k_cu_9481f3086thrust24THRUST_300001_SM_1000_NS12placeholders2_4E - _ZN34_INTERNAL_6b7d73e8_4_k_cu_9481f3086thrust24THRUST_300001_SM_1000_NS12placeholders2_2E)
_ZN34_INTERNAL_6b7d73e8_4_k_cu_9481f3086thrust24THRUST_300001_SM_1000_NS12placeholders2_2E:
	.zero		1
	.type		_ZN34_INTERNAL_6b7d73e8_4_k_cu_9481f3086thrust24THRUST_300001_SM_1000_NS12placeholders2_4E,@object
	.size		_ZN34_INTERNAL_6b7d73e8_4_k_cu_9481f3086thrust24THRUST_300001_SM_1000_NS12placeholders2_4E,(_ZN34_INTERNAL_6b7d73e8_4_k_cu_9481f3084cuda3std3__45__cpo3endE - _ZN34_INTERNAL_6b7d73e8_4_k_cu_9481f3086thrust24THRUST_300001_SM_1000_NS12placeholders2_4E)
_ZN34_INTERNAL_6b7d73e8_4_k_cu_9481f3086thrust24THRUST_300001_SM_1000_NS12placeholders2_4E:
	.zero		1
	.type		_ZN34_INTERNAL_6b7d73e8_4_k_cu_9481f3084cuda3std3__45__cpo3endE,@object
	.size		_ZN34_INTERNAL_6b7d73e8_4_k_cu_9481f3084cuda3std3__45__cpo3endE,(_ZN34_INTERNAL_6b7d73e8_4_k_cu_9481f3084cuda3std6ranges3__45__cpo3endE - _ZN34_INTERNAL_6b7d73e8_4_k_cu_9481f3084cuda3std3__45__cpo3endE)
_ZN34_INTERNAL_6b7d73e8_4_k_cu_9481f3084cuda3std3__45__cpo3endE:
	.zero		1
	.type		_ZN34_INTERNAL_6b7d73e8_4_k_cu_9481f3084cuda3std6ranges3__45__cpo3endE,@object
	.size		_ZN34_INTERNAL_6b7d73e8_4_k_cu_9481f3084cuda3std6ranges3__45__cpo3endE,(_ZN34_INTERNAL_6b7d73e8_4_k_cu_9481f3084cuda3std3__419piecewise_constructE - _ZN34_INTERNAL_6b7d73e8_4_k_cu_9481f3084cuda3std6ranges3__45__cpo3endE)
_ZN34_INTERNAL_6b7d73e8_4_k_cu_9481f3084cuda3std6ranges3__45__cpo3endE:
	.zero		1
	.type		_ZN34_INTERNAL_6b7d73e8_4_k_cu_9481f3084cuda3std3__419piecewise_constructE,@object
	.size		_ZN34_INTERNAL_6b7d73e8_4_k_cu_9481f3084cuda3std3__419piecewise_constructE,(_ZN34_INTERNAL_6b7d73e8_4_k_cu_9481f3084cuda3std6ranges3__45__cpo5cdataE - _ZN34_INTERNAL_6b7d73e8_4_k_cu_9481f3084cuda3std3__419piecewise_constructE)
_ZN34_INTERNAL_6b7d73e8_4_k_cu_9481f3084cuda3std3__419piecewise_constructE:
	.zero		1
	.type		_ZN34_INTERNAL_6b7d73e8_4_k_cu_9481f3084cuda3std6ranges3__45__cpo5cdataE,@object
	.size		_ZN34_INTERNAL_6b7d73e8_4_k_cu_9481f3084cuda3std6ranges3__45__cpo5cdataE,(_ZN34_INTERNAL_6b7d73e8_4_k_cu_9481f3086thrust24THRUST_300001_SM_1000_NS12placeholders2_8E - _ZN34_INTERNAL_6b7d73e8_4_k_cu_9481f3084cuda3std6ranges3__45__cpo5cdataE)
_ZN34_INTERNAL_6b7d73e8_4_k_cu_9481f3084cuda3std6ranges3__45__cpo5cdataE:
	.zero		1
	.type		_ZN34_INTERNAL_6b7d73e8_4_k_cu_9481f3086thrust24THRUST_300001_SM_1000_NS12placeholders2_8E,@object
	.size		_ZN34_INTERNAL_6b7d73e8_4_k_cu_9481f3086thrust24THRUST_300001_SM_1000_NS12placeholders2_8E,(_ZN34_INTERNAL_6b7d73e8_4_k_cu_9481f3084cuda3std3__45__cpo4rendE - _ZN34_INTERNAL_6b7d73e8_4_k_cu_9481f3086thrust24THRUST_300001_SM_1000_NS12placeholders2_8E)
_ZN34_INTERNAL_6b7d73e8_4_k_cu_9481f3086thrust24THRUST_300001_SM_1000_NS12placeholders2_8E:
	.zero		1
	.type		_ZN34_INTERNAL_6b7d73e8_4_k_cu_9481f3084cuda3std3__45__cpo4rendE,@object
	.size		_ZN34_INTERNAL_6b7d73e8_4_k_cu_9481f3084cuda3std3__45__cpo4rendE,(_ZN34_INTERNAL_6b7d73e8_4_k_cu_9481f3084cuda3std6ranges3__45__cpo9iter_swapE - _ZN34_INTERNAL_6b7d73e8_4_k_cu_9481f3084cuda3std3__45__cpo4rendE)
_ZN34_INTERNAL_6b7d73e8_4_k_cu_9481f3084cuda3std3__45__cpo4rendE:
	.zero		1
	.type		_ZN34_INTERNAL_6b7d73e8_4_k_cu_9481f3084cuda3std6ranges3__45__cpo9iter_swapE,@object
	.size		_ZN34_INTERNAL_6b7d73e8_4_k_cu_9481f3084cuda3std6ranges3__45__cpo9iter_swapE,(_ZN34_INTERNAL_6b7d73e8_4_k_cu_9481f3084cuda3std3__48unexpectE - _ZN34_INTERNAL_6b7d73e8_4_k_cu_9481f3084cuda3std6ranges3__45__cpo9iter_swapE)
_ZN34_INTERNAL_6b7d73e8_4_k_cu_9481f3084cuda3std6ranges3__45__cpo9iter_swapE:
	.zero		1
	.type		_ZN34_INTERNAL_6b7d73e8_4_k_cu_9481f3084cuda3std3__48unexpectE,@object
	.size		_ZN34_INTERNAL_6b7d73e8_4_k_cu_9481f3084cuda3std3__48unexpectE,(_ZN34_INTERNAL_6b7d73e8_4_k_cu_9481f3086thrust24THRUST_300001_SM_1000_NS6system6detail10sequential3seqE - _ZN34_INTERNAL_6b7d73e8_4_k_cu_9481f3084cuda3std3__48unexpectE)
_ZN34_INTERNAL_6b7d73e8_4_k_cu_9481f3084cuda3std3__48unexpectE:
	.zero		1
	.type		_ZN34_INTERNAL_6b7d73e8_4_k_cu_9481f3086thrust24THRUST_300001_SM_1000_NS6system6detail10sequential3seqE,@object
	.size		_ZN34_INTERNAL_6b7d73e8_4_k_cu_9481f3086thrust24THRUST_300001_SM_1000_NS6system6detail10sequential3seqE,(.L_29 - _ZN34_INTERNAL_6b7d73e8_4_k_cu_9481f3086thrust24THRUST_300001_SM_1000_NS6system6detail10sequential3seqE)
_ZN34_INTERNAL_6b7d73e8_4_k_cu_9481f3086thrust24THRUST_300001_SM_1000_NS6system6detail10sequential3seqE:
	.zero		1
.L_29:


//--------------------- .nv.shared._ZN3cub18CUB_300001_SM_10006detail6reduce18DeviceReduceKernelINS2_10policy_hubIdjN4cuda3__47maximumIvEEE10Policy1000EPdjS8_dNS5_3std3__410__identityEEEvT0_PT3_T1_NS0_13GridEvenShareISI_EET2_T4_ --------------------------
	.section	.nv.shared._ZN3cub18CUB_300001_SM_10006detail6reduce18DeviceReduceKernelINS2_10policy_hubIdjN4cuda3__47maximumIvEEE10Policy1000EPdjS8_dNS5_3std3__410__identityEEEvT0_PT3_T1_NS0_13GridEvenShareISI_EET2_T4_,"aw",@nobits
	.sectionflags	@""
	.align	8
.nv.shared._ZN3cub18CUB_300001_SM_10006detail6reduce18DeviceReduceKernelINS2_10policy_hubIdjN4cuda3__47maximumIvEEE10Policy1000EPdjS8_dNS5_3std3__410__identityEEEvT0_PT3_T1_NS0_13GridEvenShareISI_EET2_T4_:
	.zero		1104


//--------------------- .nv.shared._ZN3cub18CUB_300001_SM_10006detail6reduce28DeviceReduceSingleTileKernelINS2_10policy_hubIdjN4cuda3__47maximumIvEEE10Policy1000EPdSB_jS8_ddNS5_3std3__410__identityEEEvT0_T1_T2_T3_T4_T6_ --------------------------
	.section	.nv.shared._ZN3cub18CUB_300001_SM_10006detail6reduce28DeviceReduceSingleTileKernelINS2_10policy_hubIdjN4cuda3__47maximumIvEEE10Policy1000EPdSB_jS8_ddNS5_3std3__410__identityEEEvT0_T1_T2_T3_T4_T6_,"aw",@nobits
	.sectionflags	@""
	.align	8
.nv.shared._ZN3cub18CUB_300001_SM_10006detail6reduce28DeviceReduceSingleTileKernelINS2_10policy_hubIdjN4cuda3__47maximumIvEEE10Policy1000EPdSB_jS8_ddNS5_3std3__410__identityEEEvT0_T1_T2_T3_T4_T6_:
	.zero		1104


//--------------------- .nv.constant0._ZN3cub18CUB_300001_SM_10006detail6reduce28DeviceReduceSingleTileKernelINS2_10policy_hubIdjN4cuda3__47maximumIvEEE10Policy1000EPdSB_iS8_ddNS5_3std3__410__identityEEEvT0_T1_T2_T3_T4_T6_ --------------------------
	.section	.nv.constant0._ZN3cub18CUB_300001_SM_10006detail6reduce28DeviceReduceSingleTileKernelINS2_10policy_hubIdjN4cuda3__47maximumIvEEE10Policy1000EPdSB_iS8_ddNS5_3std3__410__identityEEEvT0_T1_T2_T3_T4_T6_,"a",@progbits
	.sectionflags	@""
	.align	4
.nv.constant0._ZN3cub18CUB_300001_SM_10006detail6reduce28DeviceReduceSingleTileKernelINS2_10policy_hubIdjN4cuda3__47maximumIvEEE10Policy1000EPdSB_iS8_ddNS5_3std3__410__identityEEEvT0_T1_T2_T3_T4_T6_:
	.zero		929


//--------------------- .nv.constant0._ZN3cub18CUB_300001_SM_10006detail6reduce18DeviceReduceKernelINS2_10policy_hubIdjN4cuda3__47maximumIvEEE10Policy1000EPdjS8_dNS5_3std3__410__identityEEEvT0_PT3_T1_NS0_13GridEvenShareISI_EET2_T4_ --------------------------
	.section	.nv.constant0._ZN3cub18CUB_300001_SM_10006detail6reduce18DeviceReduceKernelINS2_10policy_hubIdjN4cuda3__47maximumIvEEE10Policy1000EPdjS8_dNS5_3std3__410__identityEEEvT0_PT3_T1_NS0_13GridEvenShareISI_EET2_T4_,"a",@progbits
	.sectionflags	@""
	.align	4
.nv.constant0._ZN3cub18CUB_300001_SM_10006detail6reduce18DeviceReduceKernelINS2_10policy_hubIdjN4cuda3__47maximumIvEEE10Policy1000EPdjS8_dNS5_3std3__410__identityEEEvT0_PT3_T1_NS0_13GridEvenShareISI_EET2_T4_:
	.zero		958


//--------------------- .nv.constant0._ZN3cub18CUB_300001_SM_10006detail6reduce28DeviceReduceSingleTileKernelINS2_10policy_hubIdjN4cuda3__47maximumIvEEE10Policy1000EPdSB_jS8_ddNS5_3std3__410__identityEEEvT0_T1_T2_T3_T4_T6_ --------------------------
	.section	.nv.constant0._ZN3cub18CUB_300001_SM_10006detail6reduce28DeviceReduceSingleTileKernelINS2_10policy_hubIdjN4cuda3__47maximumIvEEE10Policy1000EPdSB_jS8_ddNS5_3std3__410__identityEEEvT0_T1_T2_T3_T4_T6_,"a",@progbits
	.sectionflags	@""
	.align	4
.nv.constant0._ZN3cub18CUB_300001_SM_10006detail6reduce28DeviceReduceSingleTileKernelINS2_10policy_hubIdjN4cuda3__47maximumIvEEE10Policy1000EPdSB_jS8_ddNS5_3std3__410__identityEEEvT0_T1_T2_T3_T4_T6_:
	.zero		929


//--------------------- .nv.constant0._ZN3cub18CUB_300001_SM_10006detail11EmptyKernelIvEEvv --------------------------
	.section	.nv.constant0._ZN3cub18CUB_300001_SM_10006detail11EmptyKernelIvEEvv,"a",@progbits
	.sectionflags	@""
	.align	4
.nv.constant0._ZN3cub18CUB_300001_SM_10006detail11EmptyKernelIvEEvv:
	.zero		896


//--------------------- .nv.constant0._Z8printArrPdi --------------------------
	.section	.nv.constant0._Z8printArrPdi,"a",@progbits
	.sectionflags	@""
	.align	4
.nv.constant0._Z8printArrPdi:
	.zero		908


//--------------------- .nv.constant0._Z14loss_calculatePdS_S_ --------------------------
	.section	.nv.constant0._Z14loss_calculatePdS_S_,"a",@progbits
	.sectionflags	@""
	.align	4
.nv.constant0._Z14loss_calculatePdS_S_:
	.zero		920


//--------------------- .nv.constant0._Z7computePdS_i --------------------------
	.section	.nv.constant0._Z7computePdS_i,"a",@progbits
	.sectionflags	@""
	.align	4
.nv.constant0._Z7computePdS_i:
	.zero		916


//--------------------- .nv.constant0._Z4initPdi  --------------------------
	.section	.nv.constant0._Z4initPdi,"a",@progbits
	.sectionflags	@""
	.align	4
.nv.constant0._Z4initPdi:
	.zero		908


//--------------------- SYMBOLS --------------------------

	.type		.nv.reservedSmem.offset0,@object
	.size		.nv.reservedSmem.offset0,0x4
	.type		.nv.reservedSmem.cap,@object
	.size		.nv.reservedSmem.cap,0x4
	.type		vprintf,@function
